//
// Generated by NVIDIA NVVM Compiler
//
// Compiler Build ID: CL-36424714
// Cuda compilation tools, release 13.0, V13.0.88
// Based on NVVM 20.0.0
//

.version 9.0
.target sm_100
.address_size 64

	// .globl	_Z10mysgemm_v1iiifPfS_fS_
// _ZZ10mysgemm_v2iiifPfS_fS_E2sa has been demoted
// _ZZ10mysgemm_v2iiifPfS_fS_E2sb has been demoted
// _ZZ10mysgemm_v3iiifPfS_fS_E2sa has been demoted
// _ZZ10mysgemm_v3iiifPfS_fS_E2sb has been demoted
// _ZZ10mysgemm_v4iiifPfS_fS_E3sa4 has been demoted
// _ZZ10mysgemm_v4iiifPfS_fS_E3sb4 has been demoted
// _ZZ10mysgemm_v5iiifPfS_fS_E3sa5 has been demoted
// _ZZ10mysgemm_v5iiifPfS_fS_E3sb5 has been demoted
// _ZZ10mysgemm_v7iiifPfS_fS_E3sa7 has been demoted
// _ZZ10mysgemm_v7iiifPfS_fS_E3sb7 has been demoted
// _ZZ10mysgemm_v8iiifPfS_fS_E3sa8 has been demoted
// _ZZ10mysgemm_v8iiifPfS_fS_E3sb8 has been demoted
// _ZZ10mysgemm_v9iiifPfS_fS_E3sa9 has been demoted
// _ZZ10mysgemm_v9iiifPfS_fS_E3sb9 has been demoted
// _ZZ11mysgemm_v10iiifPfS_fS_E4sa10 has been demoted
// _ZZ11mysgemm_v10iiifPfS_fS_E4sb10 has been demoted
// _ZZ11mysgemm_v11iiifPfS_fS_E4sa11 has been demoted
// _ZZ11mysgemm_v11iiifPfS_fS_E4sb11 has been demoted

.visible .entry _Z10mysgemm_v1iiifPfS_fS_(
	.param .u32 _Z10mysgemm_v1iiifPfS_fS__param_0,
	.param .u32 _Z10mysgemm_v1iiifPfS_fS__param_1,
	.param .u32 _Z10mysgemm_v1iiifPfS_fS__param_2,
	.param .f32 _Z10mysgemm_v1iiifPfS_fS__param_3,
	.param .u64 .ptr .align 1 _Z10mysgemm_v1iiifPfS_fS__param_4,
	.param .u64 .ptr .align 1 _Z10mysgemm_v1iiifPfS_fS__param_5,
	.param .f32 _Z10mysgemm_v1iiifPfS_fS__param_6,
	.param .u64 .ptr .align 1 _Z10mysgemm_v1iiifPfS_fS__param_7
)
.maxntid 1024
{
	.reg .pred 	%p<10>;
	.reg .b32 	%r<74>;
	.reg .b32 	%f<75>;
	.reg .b64 	%rd<107>;

	ld.param.u32 	%r39, [_Z10mysgemm_v1iiifPfS_fS__param_0];
	ld.param.u32 	%r40, [_Z10mysgemm_v1iiifPfS_fS__param_2];
	ld.param.u64 	%rd9, [_Z10mysgemm_v1iiifPfS_fS__param_4];
	ld.param.u64 	%rd10, [_Z10mysgemm_v1iiifPfS_fS__param_5];
	cvta.to.global.u64 	%rd1, %rd10;
	cvta.to.global.u64 	%rd2, %rd9;
	mov.u32 	%r1, %tid.x;
	mov.u32 	%r2, %tid.y;
	mov.u32 	%r41, %ctaid.x;
	mov.u32 	%r42, %ctaid.y;
	shl.b32 	%r43, %r41, 5;
	cvt.s64.s32 	%rd3, %r43;
	shl.b32 	%r44, %r42, 5;
	mul.lo.s32 	%r45, %r40, %r44;
	cvt.s64.s32 	%rd4, %r45;
	mad.lo.s32 	%r3, %r39, %r44, %r43;
	setp.lt.s32 	%p1, %r40, 1;
	mov.f32 	%f74, 0f00000000;
	@%p1 bra 	$L__BB0_12;
	mul.lo.s32 	%r4, %r40, %r2;
	and.b32  	%r5, %r40, 7;
	setp.lt.u32 	%p2, %r40, 8;
	mov.f32 	%f74, 0f00000000;
	mov.b32 	%r72, 0;
	@%p2 bra 	$L__BB0_4;
	and.b32  	%r72, %r40, 2147483640;
	neg.s32 	%r70, %r72;
	mad.lo.s32 	%r68, %r39, 7, %r1;
	mad.lo.s32 	%r67, %r39, 6, %r1;
	mad.lo.s32 	%r66, %r39, 5, %r1;
	shl.b32 	%r47, %r39, 2;
	add.s32 	%r65, %r1, %r47;
	mad.lo.s32 	%r64, %r39, 3, %r1;
	shl.b32 	%r48, %r39, 1;
	add.s32 	%r63, %r1, %r48;
	cvt.u64.u32 	%rd11, %r4;
	add.s64 	%rd12, %rd4, %rd11;
	shl.b64 	%rd13, %rd12, 2;
	add.s64 	%rd14, %rd13, %rd1;
	add.s64 	%rd106, %rd14, 16;
	add.s32 	%r62, %r1, %r39;
	mov.f32 	%f74, 0f00000000;
	mov.u32 	%r69, %r1;
$L__BB0_3:
	.pragma "nounroll";
	cvt.s64.s32 	%rd15, %r69;
	add.s64 	%rd16, %rd15, %rd3;
	shl.b64 	%rd17, %rd16, 2;
	add.s64 	%rd18, %rd2, %rd17;
	ld.global.f32 	%f19, [%rd18];
	ld.global.f32 	%f20, [%rd106+-16];
	fma.rn.f32 	%f21, %f19, %f20, %f74;
	cvt.s64.s32 	%rd19, %r62;
	add.s64 	%rd20, %rd19, %rd3;
	shl.b64 	%rd21, %rd20, 2;
	add.s64 	%rd22, %rd2, %rd21;
	ld.global.f32 	%f22, [%rd22];
	ld.global.f32 	%f23, [%rd106+-12];
	fma.rn.f32 	%f24, %f22, %f23, %f21;
	cvt.s64.s32 	%rd23, %r63;
	add.s64 	%rd24, %rd23, %rd3;
	shl.b64 	%rd25, %rd24, 2;
	add.s64 	%rd26, %rd2, %rd25;
	ld.global.f32 	%f25, [%rd26];
	ld.global.f32 	%f26, [%rd106+-8];
	fma.rn.f32 	%f27, %f25, %f26, %f24;
	cvt.s64.s32 	%rd27, %r64;
	add.s64 	%rd28, %rd27, %rd3;
	shl.b64 	%rd29, %rd28, 2;
	add.s64 	%rd30, %rd2, %rd29;
	ld.global.f32 	%f28, [%rd30];
	ld.global.f32 	%f29, [%rd106+-4];
	fma.rn.f32 	%f30, %f28, %f29, %f27;
	cvt.s64.s32 	%rd31, %r65;
	add.s64 	%rd32, %rd31, %rd3;
	shl.b64 	%rd33, %rd32, 2;
	add.s64 	%rd34, %rd2, %rd33;
	ld.global.f32 	%f31, [%rd34];
	ld.global.f32 	%f32, [%rd106];
	fma.rn.f32 	%f33, %f31, %f32, %f30;
	cvt.s64.s32 	%rd35, %r66;
	add.s64 	%rd36, %rd35, %rd3;
	shl.b64 	%rd37, %rd36, 2;
	add.s64 	%rd38, %rd2, %rd37;
	ld.global.f32 	%f34, [%rd38];
	ld.global.f32 	%f35, [%rd106+4];
	fma.rn.f32 	%f36, %f34, %f35, %f33;
	cvt.s64.s32 	%rd39, %r67;
	add.s64 	%rd40, %rd39, %rd3;
	shl.b64 	%rd41, %rd40, 2;
	add.s64 	%rd42, %rd2, %rd41;
	ld.global.f32 	%f37, [%rd42];
	ld.global.f32 	%f38, [%rd106+8];
	fma.rn.f32 	%f39, %f37, %f38, %f36;
	cvt.s64.s32 	%rd43, %r68;
	add.s64 	%rd44, %rd43, %rd3;
	shl.b64 	%rd45, %rd44, 2;
	add.s64 	%rd46, %rd2, %rd45;
	ld.global.f32 	%f40, [%rd46];
	ld.global.f32 	%f41, [%rd106+12];
	fma.rn.f32 	%f74, %f40, %f41, %f39;
	add.s32 	%r70, %r70, 8;
	shl.b32 	%r49, %r39, 3;
	add.s32 	%r69, %r69, %r49;
	add.s32 	%r68, %r68, %r49;
	add.s32 	%r67, %r67, %r49;
	add.s32 	%r66, %r66, %r49;
	add.s32 	%r65, %r65, %r49;
	add.s32 	%r64, %r64, %r49;
	add.s32 	%r63, %r63, %r49;
	add.s64 	%rd106, %rd106, 32;
	add.s32 	%r62, %r62, %r49;
	setp.ne.s32 	%p3, %r70, 0;
	@%p3 bra 	$L__BB0_3;
$L__BB0_4:
	setp.eq.s32 	%p4, %r5, 0;
	@%p4 bra 	$L__BB0_12;
	and.b32  	%r34, %r40, 3;
	setp.lt.u32 	%p5, %r5, 4;
	@%p5 bra 	$L__BB0_7;
	mad.lo.s32 	%r50, %r72, %r39, %r1;
	cvt.s64.s32 	%rd47, %r50;
	add.s64 	%rd48, %rd47, %rd3;
	shl.b64 	%rd49, %rd48, 2;
	add.s64 	%rd50, %rd2, %rd49;
	ld.global.f32 	%f43, [%rd50];
	add.s32 	%r51, %r72, %r4;
	cvt.u64.u32 	%rd51, %r51;
	add.s64 	%rd52, %rd51, %rd4;
	shl.b64 	%rd53, %rd52, 2;
	add.s64 	%rd54, %rd1, %rd53;
	ld.global.f32 	%f44, [%rd54];
	fma.rn.f32 	%f45, %f43, %f44, %f74;
	add.s32 	%r52, %r50, %r39;
	cvt.s64.s32 	%rd55, %r52;
	add.s64 	%rd56, %rd55, %rd3;
	shl.b64 	%rd57, %rd56, 2;
	add.s64 	%rd58, %rd2, %rd57;
	ld.global.f32 	%f46, [%rd58];
	cvt.u64.u32 	%rd59, %r4;
	cvt.u64.u32 	%rd60, %r72;
	add.s64 	%rd61, %rd60, %rd59;
	add.s64 	%rd62, %rd61, %rd4;
	shl.b64 	%rd63, %rd62, 2;
	add.s64 	%rd64, %rd1, %rd63;
	ld.global.f32 	%f47, [%rd64+4];
	fma.rn.f32 	%f48, %f46, %f47, %f45;
	add.s32 	%r53, %r52, %r39;
	cvt.s64.s32 	%rd65, %r53;
	add.s64 	%rd66, %rd65, %rd3;
	shl.b64 	%rd67, %rd66, 2;
	add.s64 	%rd68, %rd2, %rd67;
	ld.global.f32 	%f49, [%rd68];
	ld.global.f32 	%f50, [%rd64+8];
	fma.rn.f32 	%f51, %f49, %f50, %f48;
	add.s32 	%r54, %r53, %r39;
	cvt.s64.s32 	%rd69, %r54;
	add.s64 	%rd70, %rd69, %rd3;
	shl.b64 	%rd71, %rd70, 2;
	add.s64 	%rd72, %rd2, %rd71;
	ld.global.f32 	%f52, [%rd72];
	ld.global.f32 	%f53, [%rd64+12];
	fma.rn.f32 	%f74, %f52, %f53, %f51;
	add.s32 	%r72, %r72, 4;
$L__BB0_7:
	setp.eq.s32 	%p6, %r34, 0;
	@%p6 bra 	$L__BB0_12;
	setp.eq.s32 	%p7, %r34, 1;
	@%p7 bra 	$L__BB0_10;
	mad.lo.s32 	%r55, %r72, %r39, %r1;
	cvt.s64.s32 	%rd73, %r55;
	add.s64 	%rd74, %rd73, %rd3;
	shl.b64 	%rd75, %rd74, 2;
	add.s64 	%rd76, %rd2, %rd75;
	ld.global.f32 	%f55, [%rd76];
	add.s32 	%r56, %r72, %r4;
	cvt.u64.u32 	%rd77, %r56;
	add.s64 	%rd78, %rd77, %rd4;
	shl.b64 	%rd79, %rd78, 2;
	add.s64 	%rd80, %rd1, %rd79;
	ld.global.f32 	%f56, [%rd80];
	fma.rn.f32 	%f57, %f55, %f56, %f74;
	add.s32 	%r57, %r55, %r39;
	cvt.s64.s32 	%rd81, %r57;
	add.s64 	%rd82, %rd81, %rd3;
	shl.b64 	%rd83, %rd82, 2;
	add.s64 	%rd84, %rd2, %rd83;
	ld.global.f32 	%f58, [%rd84];
	cvt.u64.u32 	%rd85, %r4;
	cvt.u64.u32 	%rd86, %r72;
	add.s64 	%rd87, %rd86, %rd85;
	add.s64 	%rd88, %rd87, %rd4;
	shl.b64 	%rd89, %rd88, 2;
	add.s64 	%rd90, %rd1, %rd89;
	ld.global.f32 	%f59, [%rd90+4];
	fma.rn.f32 	%f74, %f58, %f59, %f57;
	add.s32 	%r72, %r72, 2;
$L__BB0_10:
	and.b32  	%r58, %r40, 1;
	setp.eq.b32 	%p8, %r58, 1;
	not.pred 	%p9, %p8;
	@%p9 bra 	$L__BB0_12;
	mad.lo.s32 	%r59, %r72, %r39, %r1;
	cvt.s64.s32 	%rd91, %r59;
	add.s64 	%rd92, %rd91, %rd3;
	shl.b64 	%rd93, %rd92, 2;
	add.s64 	%rd94, %rd2, %rd93;
	ld.global.f32 	%f60, [%rd94];
	add.s32 	%r60, %r72, %r4;
	cvt.u64.u32 	%rd95, %r60;
	add.s64 	%rd96, %rd95, %rd4;
	shl.b64 	%rd97, %rd96, 2;
	add.s64 	%rd98, %rd1, %rd97;
	ld.global.f32 	%f61, [%rd98];
	fma.rn.f32 	%f74, %f60, %f61, %f74;
$L__BB0_12:
	ld.param.u64 	%rd105, [_Z10mysgemm_v1iiifPfS_fS__param_7];
	ld.param.f32 	%f66, [_Z10mysgemm_v1iiifPfS_fS__param_6];
	ld.param.f32 	%f65, [_Z10mysgemm_v1iiifPfS_fS__param_3];
	cvt.s64.s32 	%rd99, %r3;
	cvta.to.global.u64 	%rd100, %rd105;
	mad.lo.s32 	%r61, %r39, %r2, %r1;
	cvt.s64.s32 	%rd101, %r61;
	add.s64 	%rd102, %rd99, %rd101;
	shl.b64 	%rd103, %rd102, 2;
	add.s64 	%rd104, %rd100, %rd103;
	ld.global.f32 	%f62, [%rd104];
	mul.f32 	%f63, %f66, %f62;
	fma.rn.f32 	%f64, %f65, %f74, %f63;
	st.global.f32 	[%rd104], %f64;
	ret;

}
	// .globl	_Z10mysgemm_v2iiifPfS_fS_
.visible .entry _Z10mysgemm_v2iiifPfS_fS_(
	.param .u32 _Z10mysgemm_v2iiifPfS_fS__param_0,
	.param .u32 _Z10mysgemm_v2iiifPfS_fS__param_1,
	.param .u32 _Z10mysgemm_v2iiifPfS_fS__param_2,
	.param .f32 _Z10mysgemm_v2iiifPfS_fS__param_3,
	.param .u64 .ptr .align 1 _Z10mysgemm_v2iiifPfS_fS__param_4,
	.param .u64 .ptr .align 1 _Z10mysgemm_v2iiifPfS_fS__param_5,
	.param .f32 _Z10mysgemm_v2iiifPfS_fS__param_6,
	.param .u64 .ptr .align 1 _Z10mysgemm_v2iiifPfS_fS__param_7
)
.maxntid 1024
{
	.reg .pred 	%p<3>;
	.reg .b32 	%r<33>;
	.reg .b32 	%f<110>;
	.reg .b64 	%rd<27>;
	// demoted variable
	.shared .align 4 .b8 _ZZ10mysgemm_v2iiifPfS_fS_E2sa[4096];
	// demoted variable
	.shared .align 4 .b8 _ZZ10mysgemm_v2iiifPfS_fS_E2sb[4096];
	ld.param.u32 	%r11, [_Z10mysgemm_v2iiifPfS_fS__param_0];
	ld.param.u32 	%r12, [_Z10mysgemm_v2iiifPfS_fS__param_2];
	ld.param.f32 	%f4, [_Z10mysgemm_v2iiifPfS_fS__param_3];
	ld.param.u64 	%rd8, [_Z10mysgemm_v2iiifPfS_fS__param_4];
	ld.param.u64 	%rd9, [_Z10mysgemm_v2iiifPfS_fS__param_5];
	ld.param.f32 	%f5, [_Z10mysgemm_v2iiifPfS_fS__param_6];
	ld.param.u64 	%rd10, [_Z10mysgemm_v2iiifPfS_fS__param_7];
	mov.u32 	%r1, %tid.x;
	mov.u32 	%r2, %tid.y;
	mov.u32 	%r13, %ctaid.x;
	mov.u32 	%r14, %ctaid.y;
	shl.b32 	%r3, %r13, 5;
	shl.b32 	%r4, %r14, 5;
	setp.lt.s32 	%p1, %r12, 1;
	mov.f32 	%f109, 0f00000000;
	@%p1 bra 	$L__BB1_3;
	mul.lo.s32 	%r16, %r12, %r4;
	mad.lo.s32 	%r17, %r11, %r2, %r1;
	shl.b32 	%r18, %r1, 5;
	add.s32 	%r19, %r18, %r2;
	shl.b32 	%r20, %r19, 2;
	mov.u32 	%r21, _ZZ10mysgemm_v2iiifPfS_fS_E2sa;
	add.s32 	%r5, %r21, %r20;
	mad.lo.s32 	%r22, %r12, %r2, %r1;
	shl.b32 	%r23, %r2, 5;
	add.s32 	%r24, %r23, %r1;
	shl.b32 	%r25, %r24, 2;
	mov.u32 	%r26, _ZZ10mysgemm_v2iiifPfS_fS_E2sb;
	add.s32 	%r6, %r26, %r25;
	shl.b32 	%r27, %r11, 5;
	shl.b32 	%r28, %r1, 7;
	add.s32 	%r7, %r21, %r28;
	shl.b32 	%r29, %r2, 7;
	add.s32 	%r8, %r26, %r29;
	mul.wide.s32 	%rd11, %r3, 4;
	mul.wide.s32 	%rd12, %r17, 4;
	add.s64 	%rd13, %rd11, %rd12;
	cvta.to.global.u64 	%rd14, %rd8;
	add.s64 	%rd26, %rd14, %rd13;
	mul.wide.s32 	%rd2, %r27, 4;
	mul.wide.s32 	%rd15, %r16, 4;
	mul.wide.u32 	%rd16, %r22, 4;
	add.s64 	%rd17, %rd15, %rd16;
	cvta.to.global.u64 	%rd18, %rd9;
	add.s64 	%rd25, %rd18, %rd17;
	mov.f32 	%f109, 0f00000000;
	mov.b32 	%r32, 0;
$L__BB1_2:
	ld.global.f32 	%f8, [%rd26];
	st.shared.f32 	[%r5], %f8;
	ld.global.f32 	%f9, [%rd25];
	st.shared.f32 	[%r6], %f9;
	bar.sync 	0;
	ld.shared.f32 	%f10, [%r7];
	ld.shared.f32 	%f11, [%r8];
	fma.rn.f32 	%f12, %f10, %f11, %f109;
	ld.shared.f32 	%f13, [%r7+4];
	ld.shared.f32 	%f14, [%r8+4];
	fma.rn.f32 	%f15, %f13, %f14, %f12;
	ld.shared.f32 	%f16, [%r7+8];
	ld.shared.f32 	%f17, [%r8+8];
	fma.rn.f32 	%f18, %f16, %f17, %f15;
	ld.shared.f32 	%f19, [%r7+12];
	ld.shared.f32 	%f20, [%r8+12];
	fma.rn.f32 	%f21, %f19, %f20, %f18;
	ld.shared.f32 	%f22, [%r7+16];
	ld.shared.f32 	%f23, [%r8+16];
	fma.rn.f32 	%f24, %f22, %f23, %f21;
	ld.shared.f32 	%f25, [%r7+20];
	ld.shared.f32 	%f26, [%r8+20];
	fma.rn.f32 	%f27, %f25, %f26, %f24;
	ld.shared.f32 	%f28, [%r7+24];
	ld.shared.f32 	%f29, [%r8+24];
	fma.rn.f32 	%f30, %f28, %f29, %f27;
	ld.shared.f32 	%f31, [%r7+28];
	ld.shared.f32 	%f32, [%r8+28];
	fma.rn.f32 	%f33, %f31, %f32, %f30;
	ld.shared.f32 	%f34, [%r7+32];
	ld.shared.f32 	%f35, [%r8+32];
	fma.rn.f32 	%f36, %f34, %f35, %f33;
	ld.shared.f32 	%f37, [%r7+36];
	ld.shared.f32 	%f38, [%r8+36];
	fma.rn.f32 	%f39, %f37, %f38, %f36;
	ld.shared.f32 	%f40, [%r7+40];
	ld.shared.f32 	%f41, [%r8+40];
	fma.rn.f32 	%f42, %f40, %f41, %f39;
	ld.shared.f32 	%f43, [%r7+44];
	ld.shared.f32 	%f44, [%r8+44];
	fma.rn.f32 	%f45, %f43, %f44, %f42;
	ld.shared.f32 	%f46, [%r7+48];
	ld.shared.f32 	%f47, [%r8+48];
	fma.rn.f32 	%f48, %f46, %f47, %f45;
	ld.shared.f32 	%f49, [%r7+52];
	ld.shared.f32 	%f50, [%r8+52];
	fma.rn.f32 	%f51, %f49, %f50, %f48;
	ld.shared.f32 	%f52, [%r7+56];
	ld.shared.f32 	%f53, [%r8+56];
	fma.rn.f32 	%f54, %f52, %f53, %f51;
	ld.shared.f32 	%f55, [%r7+60];
	ld.shared.f32 	%f56, [%r8+60];
	fma.rn.f32 	%f57, %f55, %f56, %f54;
	ld.shared.f32 	%f58, [%r7+64];
	ld.shared.f32 	%f59, [%r8+64];
	fma.rn.f32 	%f60, %f58, %f59, %f57;
	ld.shared.f32 	%f61, [%r7+68];
	ld.shared.f32 	%f62, [%r8+68];
	fma.rn.f32 	%f63, %f61, %f62, %f60;
	ld.shared.f32 	%f64, [%r7+72];
	ld.shared.f32 	%f65, [%r8+72];
	fma.rn.f32 	%f66, %f64, %f65, %f63;
	ld.shared.f32 	%f67, [%r7+76];
	ld.shared.f32 	%f68, [%r8+76];
	fma.rn.f32 	%f69, %f67, %f68, %f66;
	ld.shared.f32 	%f70, [%r7+80];
	ld.shared.f32 	%f71, [%r8+80];
	fma.rn.f32 	%f72, %f70, %f71, %f69;
	ld.shared.f32 	%f73, [%r7+84];
	ld.shared.f32 	%f74, [%r8+84];
	fma.rn.f32 	%f75, %f73, %f74, %f72;
	ld.shared.f32 	%f76, [%r7+88];
	ld.shared.f32 	%f77, [%r8+88];
	fma.rn.f32 	%f78, %f76, %f77, %f75;
	ld.shared.f32 	%f79, [%r7+92];
	ld.shared.f32 	%f80, [%r8+92];
	fma.rn.f32 	%f81, %f79, %f80, %f78;
	ld.shared.f32 	%f82, [%r7+96];
	ld.shared.f32 	%f83, [%r8+96];
	fma.rn.f32 	%f84, %f82, %f83, %f81;
	ld.shared.f32 	%f85, [%r7+100];
	ld.shared.f32 	%f86, [%r8+100];
	fma.rn.f32 	%f87, %f85, %f86, %f84;
	ld.shared.f32 	%f88, [%r7+104];
	ld.shared.f32 	%f89, [%r8+104];
	fma.rn.f32 	%f90, %f88, %f89, %f87;
	ld.shared.f32 	%f91, [%r7+108];
	ld.shared.f32 	%f92, [%r8+108];
	fma.rn.f32 	%f93, %f91, %f92, %f90;
	ld.shared.f32 	%f94, [%r7+112];
	ld.shared.f32 	%f95, [%r8+112];
	fma.rn.f32 	%f96, %f94, %f95, %f93;
	ld.shared.f32 	%f97, [%r7+116];
	ld.shared.f32 	%f98, [%r8+116];
	fma.rn.f32 	%f99, %f97, %f98, %f96;
	ld.shared.f32 	%f100, [%r7+120];
	ld.shared.f32 	%f101, [%r8+120];
	fma.rn.f32 	%f102, %f100, %f101, %f99;
	ld.shared.f32 	%f103, [%r7+124];
	ld.shared.f32 	%f104, [%r8+124];
	fma.rn.f32 	%f109, %f103, %f104, %f102;
	bar.sync 	0;
	add.s32 	%r32, %r32, 32;
	add.s64 	%rd26, %rd26, %rd2;
	add.s64 	%rd25, %rd25, 128;
	setp.lt.s32 	%p2, %r32, %r12;
	@%p2 bra 	$L__BB1_2;
$L__BB1_3:
	mad.lo.s32 	%r30, %r11, %r4, %r3;
	cvt.s64.s32 	%rd19, %r30;
	cvta.to.global.u64 	%rd20, %rd10;
	mad.lo.s32 	%r31, %r11, %r2, %r1;
	cvt.s64.s32 	%rd21, %r31;
	add.s64 	%rd22, %rd19, %rd21;
	shl.b64 	%rd23, %rd22, 2;
	add.s64 	%rd24, %rd20, %rd23;
	ld.global.f32 	%f105, [%rd24];
	mul.f32 	%f106, %f5, %f105;
	fma.rn.f32 	%f107, %f4, %f109, %f106;
	st.global.f32 	[%rd24], %f107;
	ret;

}
	// .globl	_Z10mysgemm_v3iiifPfS_fS_
.visible .entry _Z10mysgemm_v3iiifPfS_fS_(
	.param .u32 _Z10mysgemm_v3iiifPfS_fS__param_0,
	.param .u32 _Z10mysgemm_v3iiifPfS_fS__param_1,
	.param .u32 _Z10mysgemm_v3iiifPfS_fS__param_2,
	.param .f32 _Z10mysgemm_v3iiifPfS_fS__param_3,
	.param .u64 .ptr .align 1 _Z10mysgemm_v3iiifPfS_fS__param_4,
	.param .u64 .ptr .align 1 _Z10mysgemm_v3iiifPfS_fS__param_5,
	.param .f32 _Z10mysgemm_v3iiifPfS_fS__param_6,
	.param .u64 .ptr .align 1 _Z10mysgemm_v3iiifPfS_fS__param_7
)
.maxntid 1024
{
	.reg .pred 	%p<3>;
	.reg .b32 	%r<34>;
	.reg .b32 	%f<110>;
	.reg .b64 	%rd<27>;
	// demoted variable
	.shared .align 4 .b8 _ZZ10mysgemm_v3iiifPfS_fS_E2sa[4096];
	// demoted variable
	.shared .align 4 .b8 _ZZ10mysgemm_v3iiifPfS_fS_E2sb[4096];
	ld.param.u32 	%r12, [_Z10mysgemm_v3iiifPfS_fS__param_0];
	ld.param.u32 	%r13, [_Z10mysgemm_v3iiifPfS_fS__param_2];
	ld.param.f32 	%f4, [_Z10mysgemm_v3iiifPfS_fS__param_3];
	ld.param.u64 	%rd8, [_Z10mysgemm_v3iiifPfS_fS__param_4];
	ld.param.u64 	%rd9, [_Z10mysgemm_v3iiifPfS_fS__param_5];
	ld.param.f32 	%f5, [_Z10mysgemm_v3iiifPfS_fS__param_6];
	ld.param.u64 	%rd10, [_Z10mysgemm_v3iiifPfS_fS__param_7];
	mov.u32 	%r1, %tid.x;
	mov.u32 	%r14, %ctaid.x;
	mov.u32 	%r15, %ctaid.y;
	and.b32  	%r2, %r1, 31;
	shr.u32 	%r3, %r1, 5;
	shl.b32 	%r4, %r14, 5;
	shl.b32 	%r5, %r15, 5;
	setp.lt.s32 	%p1, %r13, 1;
	mov.f32 	%f109, 0f00000000;
	@%p1 bra 	$L__BB2_3;
	mul.lo.s32 	%r17, %r13, %r5;
	mad.lo.s32 	%r18, %r12, %r3, %r2;
	shl.b32 	%r19, %r3, 2;
	shl.b32 	%r20, %r2, 7;
	or.b32  	%r21, %r20, %r19;
	mov.u32 	%r22, _ZZ10mysgemm_v3iiifPfS_fS_E2sa;
	add.s32 	%r6, %r22, %r21;
	mad.lo.s32 	%r23, %r13, %r3, %r2;
	and.b32  	%r24, %r1, 992;
	or.b32  	%r25, %r24, %r2;
	shl.b32 	%r26, %r25, 2;
	mov.u32 	%r27, _ZZ10mysgemm_v3iiifPfS_fS_E2sb;
	add.s32 	%r7, %r27, %r26;
	shl.b32 	%r28, %r12, 5;
	add.s32 	%r8, %r22, %r20;
	shl.b32 	%r29, %r1, 2;
	and.b32  	%r30, %r29, 3968;
	add.s32 	%r9, %r27, %r30;
	mul.wide.s32 	%rd11, %r4, 4;
	mul.wide.s32 	%rd12, %r18, 4;
	add.s64 	%rd13, %rd11, %rd12;
	cvta.to.global.u64 	%rd14, %rd8;
	add.s64 	%rd26, %rd14, %rd13;
	mul.wide.s32 	%rd2, %r28, 4;
	mul.wide.s32 	%rd15, %r17, 4;
	mul.wide.u32 	%rd16, %r23, 4;
	add.s64 	%rd17, %rd15, %rd16;
	cvta.to.global.u64 	%rd18, %rd9;
	add.s64 	%rd25, %rd18, %rd17;
	mov.f32 	%f109, 0f00000000;
	mov.b32 	%r33, 0;
$L__BB2_2:
	ld.global.f32 	%f8, [%rd26];
	st.shared.f32 	[%r6], %f8;
	ld.global.f32 	%f9, [%rd25];
	st.shared.f32 	[%r7], %f9;
	bar.sync 	0;
	ld.shared.f32 	%f10, [%r8];
	ld.shared.f32 	%f11, [%r9];
	fma.rn.f32 	%f12, %f10, %f11, %f109;
	ld.shared.f32 	%f13, [%r8+4];
	ld.shared.f32 	%f14, [%r9+4];
	fma.rn.f32 	%f15, %f13, %f14, %f12;
	ld.shared.f32 	%f16, [%r8+8];
	ld.shared.f32 	%f17, [%r9+8];
	fma.rn.f32 	%f18, %f16, %f17, %f15;
	ld.shared.f32 	%f19, [%r8+12];
	ld.shared.f32 	%f20, [%r9+12];
	fma.rn.f32 	%f21, %f19, %f20, %f18;
	ld.shared.f32 	%f22, [%r8+16];
	ld.shared.f32 	%f23, [%r9+16];
	fma.rn.f32 	%f24, %f22, %f23, %f21;
	ld.shared.f32 	%f25, [%r8+20];
	ld.shared.f32 	%f26, [%r9+20];
	fma.rn.f32 	%f27, %f25, %f26, %f24;
	ld.shared.f32 	%f28, [%r8+24];
	ld.shared.f32 	%f29, [%r9+24];
	fma.rn.f32 	%f30, %f28, %f29, %f27;
	ld.shared.f32 	%f31, [%r8+28];
	ld.shared.f32 	%f32, [%r9+28];
	fma.rn.f32 	%f33, %f31, %f32, %f30;
	ld.shared.f32 	%f34, [%r8+32];
	ld.shared.f32 	%f35, [%r9+32];
	fma.rn.f32 	%f36, %f34, %f35, %f33;
	ld.shared.f32 	%f37, [%r8+36];
	ld.shared.f32 	%f38, [%r9+36];
	fma.rn.f32 	%f39, %f37, %f38, %f36;
	ld.shared.f32 	%f40, [%r8+40];
	ld.shared.f32 	%f41, [%r9+40];
	fma.rn.f32 	%f42, %f40, %f41, %f39;
	ld.shared.f32 	%f43, [%r8+44];
	ld.shared.f32 	%f44, [%r9+44];
	fma.rn.f32 	%f45, %f43, %f44, %f42;
	ld.shared.f32 	%f46, [%r8+48];
	ld.shared.f32 	%f47, [%r9+48];
	fma.rn.f32 	%f48, %f46, %f47, %f45;
	ld.shared.f32 	%f49, [%r8+52];
	ld.shared.f32 	%f50, [%r9+52];
	fma.rn.f32 	%f51, %f49, %f50, %f48;
	ld.shared.f32 	%f52, [%r8+56];
	ld.shared.f32 	%f53, [%r9+56];
	fma.rn.f32 	%f54, %f52, %f53, %f51;
	ld.shared.f32 	%f55, [%r8+60];
	ld.shared.f32 	%f56, [%r9+60];
	fma.rn.f32 	%f57, %f55, %f56, %f54;
	ld.shared.f32 	%f58, [%r8+64];
	ld.shared.f32 	%f59, [%r9+64];
	fma.rn.f32 	%f60, %f58, %f59, %f57;
	ld.shared.f32 	%f61, [%r8+68];
	ld.shared.f32 	%f62, [%r9+68];
	fma.rn.f32 	%f63, %f61, %f62, %f60;
	ld.shared.f32 	%f64, [%r8+72];
	ld.shared.f32 	%f65, [%r9+72];
	fma.rn.f32 	%f66, %f64, %f65, %f63;
	ld.shared.f32 	%f67, [%r8+76];
	ld.shared.f32 	%f68, [%r9+76];
	fma.rn.f32 	%f69, %f67, %f68, %f66;
	ld.shared.f32 	%f70, [%r8+80];
	ld.shared.f32 	%f71, [%r9+80];
	fma.rn.f32 	%f72, %f70, %f71, %f69;
	ld.shared.f32 	%f73, [%r8+84];
	ld.shared.f32 	%f74, [%r9+84];
	fma.rn.f32 	%f75, %f73, %f74, %f72;
	ld.shared.f32 	%f76, [%r8+88];
	ld.shared.f32 	%f77, [%r9+88];
	fma.rn.f32 	%f78, %f76, %f77, %f75;
	ld.shared.f32 	%f79, [%r8+92];
	ld.shared.f32 	%f80, [%r9+92];
	fma.rn.f32 	%f81, %f79, %f80, %f78;
	ld.shared.f32 	%f82, [%r8+96];
	ld.shared.f32 	%f83, [%r9+96];
	fma.rn.f32 	%f84, %f82, %f83, %f81;
	ld.shared.f32 	%f85, [%r8+100];
	ld.shared.f32 	%f86, [%r9+100];
	fma.rn.f32 	%f87, %f85, %f86, %f84;
	ld.shared.f32 	%f88, [%r8+104];
	ld.shared.f32 	%f89, [%r9+104];
	fma.rn.f32 	%f90, %f88, %f89, %f87;
	ld.shared.f32 	%f91, [%r8+108];
	ld.shared.f32 	%f92, [%r9+108];
	fma.rn.f32 	%f93, %f91, %f92, %f90;
	ld.shared.f32 	%f94, [%r8+112];
	ld.shared.f32 	%f95, [%r9+112];
	fma.rn.f32 	%f96, %f94, %f95, %f93;
	ld.shared.f32 	%f97, [%r8+116];
	ld.shared.f32 	%f98, [%r9+116];
	fma.rn.f32 	%f99, %f97, %f98, %f96;
	ld.shared.f32 	%f100, [%r8+120];
	ld.shared.f32 	%f101, [%r9+120];
	fma.rn.f32 	%f102, %f100, %f101, %f99;
	ld.shared.f32 	%f103, [%r8+124];
	ld.shared.f32 	%f104, [%r9+124];
	fma.rn.f32 	%f109, %f103, %f104, %f102;
	bar.sync 	0;
	add.s32 	%r33, %r33, 32;
	add.s64 	%rd26, %rd26, %rd2;
	add.s64 	%rd25, %rd25, 128;
	setp.lt.s32 	%p2, %r33, %r13;
	@%p2 bra 	$L__BB2_2;
$L__BB2_3:
	mad.lo.s32 	%r31, %r12, %r5, %r4;
	cvt.s64.s32 	%rd19, %r31;
	cvta.to.global.u64 	%rd20, %rd10;
	mad.lo.s32 	%r32, %r12, %r3, %r2;
	cvt.s64.s32 	%rd21, %r32;
	add.s64 	%rd22, %rd19, %rd21;
	shl.b64 	%rd23, %rd22, 2;
	add.s64 	%rd24, %rd20, %rd23;
	ld.global.f32 	%f105, [%rd24];
	mul.f32 	%f106, %f5, %f105;
	fma.rn.f32 	%f107, %f4, %f109, %f106;
	st.global.f32 	[%rd24], %f107;
	ret;

}
	// .globl	_Z10mysgemm_v4iiifPfS_fS_
.visible .entry _Z10mysgemm_v4iiifPfS_fS_(
	.param .u32 _Z10mysgemm_v4iiifPfS_fS__param_0,
	.param .u32 _Z10mysgemm_v4iiifPfS_fS__param_1,
	.param .u32 _Z10mysgemm_v4iiifPfS_fS__param_2,
	.param .f32 _Z10mysgemm_v4iiifPfS_fS__param_3,
	.param .u64 .ptr .align 1 _Z10mysgemm_v4iiifPfS_fS__param_4,
	.param .u64 .ptr .align 1 _Z10mysgemm_v4iiifPfS_fS__param_5,
	.param .f32 _Z10mysgemm_v4iiifPfS_fS__param_6,
	.param .u64 .ptr .align 1 _Z10mysgemm_v4iiifPfS_fS__param_7
)
.maxntid 1024
{
	.reg .pred 	%p<3>;
	.reg .b32 	%r<33>;
	.reg .b32 	%f<110>;
	.reg .b64 	%rd<27>;
	// demoted variable
	.shared .align 4 .b8 _ZZ10mysgemm_v4iiifPfS_fS_E3sa4[4096];
	// demoted variable
	.shared .align 4 .b8 _ZZ10mysgemm_v4iiifPfS_fS_E3sb4[4096];
	ld.param.u32 	%r12, [_Z10mysgemm_v4iiifPfS_fS__param_0];
	ld.param.u32 	%r13, [_Z10mysgemm_v4iiifPfS_fS__param_2];
	ld.param.f32 	%f4, [_Z10mysgemm_v4iiifPfS_fS__param_3];
	ld.param.u64 	%rd8, [_Z10mysgemm_v4iiifPfS_fS__param_4];
	ld.param.u64 	%rd9, [_Z10mysgemm_v4iiifPfS_fS__param_5];
	ld.param.f32 	%f5, [_Z10mysgemm_v4iiifPfS_fS__param_6];
	ld.param.u64 	%rd10, [_Z10mysgemm_v4iiifPfS_fS__param_7];
	mov.u32 	%r1, %tid.x;
	mov.u32 	%r14, %ctaid.x;
	mov.u32 	%r15, %ctaid.y;
	and.b32  	%r2, %r1, 31;
	shr.u32 	%r3, %r1, 5;
	shl.b32 	%r4, %r14, 5;
	shl.b32 	%r5, %r15, 5;
	setp.lt.s32 	%p1, %r13, 1;
	mov.f32 	%f109, 0f00000000;
	@%p1 bra 	$L__BB3_3;
	mul.lo.s32 	%r17, %r13, %r5;
	mad.lo.s32 	%r18, %r12, %r3, %r2;
	and.b32  	%r19, %r1, 992;
	or.b32  	%r20, %r19, %r2;
	shl.b32 	%r21, %r20, 2;
	mov.u32 	%r22, _ZZ10mysgemm_v4iiifPfS_fS_E3sa4;
	add.s32 	%r6, %r22, %r21;
	mad.lo.s32 	%r23, %r13, %r3, %r2;
	shl.b32 	%r24, %r2, 7;
	shl.b32 	%r25, %r3, 2;
	or.b32  	%r26, %r24, %r25;
	mov.u32 	%r27, _ZZ10mysgemm_v4iiifPfS_fS_E3sb4;
	add.s32 	%r7, %r27, %r26;
	shl.b32 	%r28, %r12, 5;
	shl.b32 	%r29, %r2, 2;
	add.s32 	%r8, %r22, %r29;
	add.s32 	%r9, %r27, %r25;
	mul.wide.s32 	%rd11, %r4, 4;
	mul.wide.s32 	%rd12, %r18, 4;
	add.s64 	%rd13, %rd11, %rd12;
	cvta.to.global.u64 	%rd14, %rd8;
	add.s64 	%rd26, %rd14, %rd13;
	mul.wide.s32 	%rd2, %r28, 4;
	mul.wide.s32 	%rd15, %r17, 4;
	mul.wide.u32 	%rd16, %r23, 4;
	add.s64 	%rd17, %rd15, %rd16;
	cvta.to.global.u64 	%rd18, %rd9;
	add.s64 	%rd25, %rd18, %rd17;
	mov.f32 	%f109, 0f00000000;
	mov.b32 	%r32, 0;
$L__BB3_2:
	ld.global.f32 	%f8, [%rd26];
	st.shared.f32 	[%r6], %f8;
	ld.global.f32 	%f9, [%rd25];
	st.shared.f32 	[%r7], %f9;
	bar.sync 	0;
	ld.shared.f32 	%f10, [%r8];
	ld.shared.f32 	%f11, [%r9];
	fma.rn.f32 	%f12, %f10, %f11, %f109;
	ld.shared.f32 	%f13, [%r8+128];
	ld.shared.f32 	%f14, [%r9+128];
	fma.rn.f32 	%f15, %f13, %f14, %f12;
	ld.shared.f32 	%f16, [%r8+256];
	ld.shared.f32 	%f17, [%r9+256];
	fma.rn.f32 	%f18, %f16, %f17, %f15;
	ld.shared.f32 	%f19, [%r8+384];
	ld.shared.f32 	%f20, [%r9+384];
	fma.rn.f32 	%f21, %f19, %f20, %f18;
	ld.shared.f32 	%f22, [%r8+512];
	ld.shared.f32 	%f23, [%r9+512];
	fma.rn.f32 	%f24, %f22, %f23, %f21;
	ld.shared.f32 	%f25, [%r8+640];
	ld.shared.f32 	%f26, [%r9+640];
	fma.rn.f32 	%f27, %f25, %f26, %f24;
	ld.shared.f32 	%f28, [%r8+768];
	ld.shared.f32 	%f29, [%r9+768];
	fma.rn.f32 	%f30, %f28, %f29, %f27;
	ld.shared.f32 	%f31, [%r8+896];
	ld.shared.f32 	%f32, [%r9+896];
	fma.rn.f32 	%f33, %f31, %f32, %f30;
	ld.shared.f32 	%f34, [%r8+1024];
	ld.shared.f32 	%f35, [%r9+1024];
	fma.rn.f32 	%f36, %f34, %f35, %f33;
	ld.shared.f32 	%f37, [%r8+1152];
	ld.shared.f32 	%f38, [%r9+1152];
	fma.rn.f32 	%f39, %f37, %f38, %f36;
	ld.shared.f32 	%f40, [%r8+1280];
	ld.shared.f32 	%f41, [%r9+1280];
	fma.rn.f32 	%f42, %f40, %f41, %f39;
	ld.shared.f32 	%f43, [%r8+1408];
	ld.shared.f32 	%f44, [%r9+1408];
	fma.rn.f32 	%f45, %f43, %f44, %f42;
	ld.shared.f32 	%f46, [%r8+1536];
	ld.shared.f32 	%f47, [%r9+1536];
	fma.rn.f32 	%f48, %f46, %f47, %f45;
	ld.shared.f32 	%f49, [%r8+1664];
	ld.shared.f32 	%f50, [%r9+1664];
	fma.rn.f32 	%f51, %f49, %f50, %f48;
	ld.shared.f32 	%f52, [%r8+1792];
	ld.shared.f32 	%f53, [%r9+1792];
	fma.rn.f32 	%f54, %f52, %f53, %f51;
	ld.shared.f32 	%f55, [%r8+1920];
	ld.shared.f32 	%f56, [%r9+1920];
	fma.rn.f32 	%f57, %f55, %f56, %f54;
	ld.shared.f32 	%f58, [%r8+2048];
	ld.shared.f32 	%f59, [%r9+2048];
	fma.rn.f32 	%f60, %f58, %f59, %f57;
	ld.shared.f32 	%f61, [%r8+2176];
	ld.shared.f32 	%f62, [%r9+2176];
	fma.rn.f32 	%f63, %f61, %f62, %f60;
	ld.shared.f32 	%f64, [%r8+2304];
	ld.shared.f32 	%f65, [%r9+2304];
	fma.rn.f32 	%f66, %f64, %f65, %f63;
	ld.shared.f32 	%f67, [%r8+2432];
	ld.shared.f32 	%f68, [%r9+2432];
	fma.rn.f32 	%f69, %f67, %f68, %f66;
	ld.shared.f32 	%f70, [%r8+2560];
	ld.shared.f32 	%f71, [%r9+2560];
	fma.rn.f32 	%f72, %f70, %f71, %f69;
	ld.shared.f32 	%f73, [%r8+2688];
	ld.shared.f32 	%f74, [%r9+2688];
	fma.rn.f32 	%f75, %f73, %f74, %f72;
	ld.shared.f32 	%f76, [%r8+2816];
	ld.shared.f32 	%f77, [%r9+2816];
	fma.rn.f32 	%f78, %f76, %f77, %f75;
	ld.shared.f32 	%f79, [%r8+2944];
	ld.shared.f32 	%f80, [%r9+2944];
	fma.rn.f32 	%f81, %f79, %f80, %f78;
	ld.shared.f32 	%f82, [%r8+3072];
	ld.shared.f32 	%f83, [%r9+3072];
	fma.rn.f32 	%f84, %f82, %f83, %f81;
	ld.shared.f32 	%f85, [%r8+3200];
	ld.shared.f32 	%f86, [%r9+3200];
	fma.rn.f32 	%f87, %f85, %f86, %f84;
	ld.shared.f32 	%f88, [%r8+3328];
	ld.shared.f32 	%f89, [%r9+3328];
	fma.rn.f32 	%f90, %f88, %f89, %f87;
	ld.shared.f32 	%f91, [%r8+3456];
	ld.shared.f32 	%f92, [%r9+3456];
	fma.rn.f32 	%f93, %f91, %f92, %f90;
	ld.shared.f32 	%f94, [%r8+3584];
	ld.shared.f32 	%f95, [%r9+3584];
	fma.rn.f32 	%f96, %f94, %f95, %f93;
	ld.shared.f32 	%f97, [%r8+3712];
	ld.shared.f32 	%f98, [%r9+3712];
	fma.rn.f32 	%f99, %f97, %f98, %f96;
	ld.shared.f32 	%f100, [%r8+3840];
	ld.shared.f32 	%f101, [%r9+3840];
	fma.rn.f32 	%f102, %f100, %f101, %f99;
	ld.shared.f32 	%f103, [%r8+3968];
	ld.shared.f32 	%f104, [%r9+3968];
	fma.rn.f32 	%f109, %f103, %f104, %f102;
	bar.sync 	0;
	add.s32 	%r32, %r32, 32;
	add.s64 	%rd26, %rd26, %rd2;
	add.s64 	%rd25, %rd25, 128;
	setp.lt.s32 	%p2, %r32, %r13;
	@%p2 bra 	$L__BB3_2;
$L__BB3_3:
	mad.lo.s32 	%r30, %r12, %r5, %r4;
	cvt.s64.s32 	%rd19, %r30;
	cvta.to.global.u64 	%rd20, %rd10;
	mad.lo.s32 	%r31, %r12, %r3, %r2;
	cvt.s64.s32 	%rd21, %r31;
	add.s64 	%rd22, %rd19, %rd21;
	shl.b64 	%rd23, %rd22, 2;
	add.s64 	%rd24, %rd20, %rd23;
	ld.global.f32 	%f105, [%rd24];
	mul.f32 	%f106, %f5, %f105;
	fma.rn.f32 	%f107, %f4, %f109, %f106;
	st.global.f32 	[%rd24], %f107;
	ret;

}
	// .globl	_Z10mysgemm_v5iiifPfS_fS_
.visible .entry _Z10mysgemm_v5iiifPfS_fS_(
	.param .u32 _Z10mysgemm_v5iiifPfS_fS__param_0,
	.param .u32 _Z10mysgemm_v5iiifPfS_fS__param_1,
	.param .u32 _Z10mysgemm_v5iiifPfS_fS__param_2,
	.param .f32 _Z10mysgemm_v5iiifPfS_fS__param_3,
	.param .u64 .ptr .align 1 _Z10mysgemm_v5iiifPfS_fS__param_4,
	.param .u64 .ptr .align 1 _Z10mysgemm_v5iiifPfS_fS__param_5,
	.param .f32 _Z10mysgemm_v5iiifPfS_fS__param_6,
	.param .u64 .ptr .align 1 _Z10mysgemm_v5iiifPfS_fS__param_7
)
.maxntid 256
{
	.reg .pred 	%p<3>;
	.reg .b32 	%r<39>;
	.reg .b32 	%f<329>;
	.reg .b64 	%rd<33>;
	// demoted variable
	.shared .align 4 .b8 _ZZ10mysgemm_v5iiifPfS_fS_E3sa5[4096];
	// demoted variable
	.shared .align 4 .b8 _ZZ10mysgemm_v5iiifPfS_fS_E3sb5[4096];
	ld.param.u32 	%r10, [_Z10mysgemm_v5iiifPfS_fS__param_0];
	ld.param.u32 	%r11, [_Z10mysgemm_v5iiifPfS_fS__param_2];
	ld.param.f32 	%f13, [_Z10mysgemm_v5iiifPfS_fS__param_3];
	ld.param.u64 	%rd12, [_Z10mysgemm_v5iiifPfS_fS__param_4];
	ld.param.u64 	%rd10, [_Z10mysgemm_v5iiifPfS_fS__param_5];
	ld.param.f32 	%f14, [_Z10mysgemm_v5iiifPfS_fS__param_6];
	ld.param.u64 	%rd11, [_Z10mysgemm_v5iiifPfS_fS__param_7];
	cvta.to.global.u64 	%rd13, %rd12;
	mov.u32 	%r1, %tid.x;
	mov.u32 	%r12, %ctaid.x;
	mov.u32 	%r13, %ctaid.y;
	shl.b32 	%r14, %r1, 2;
	and.b32  	%r2, %r14, 28;
	shr.u32 	%r3, %r1, 3;
	shl.b32 	%r4, %r12, 5;
	mul.wide.s32 	%rd14, %r4, 4;
	add.s64 	%rd32, %rd13, %rd14;
	shl.b32 	%r5, %r13, 5;
	setp.lt.s32 	%p1, %r11, 1;
	mov.f32 	%f325, 0f00000000;
	mov.f32 	%f326, %f325;
	mov.f32 	%f327, %f325;
	mov.f32 	%f328, %f325;
	@%p1 bra 	$L__BB4_3;
	mul.lo.s32 	%r16, %r11, %r5;
	mul.lo.s32 	%r17, %r10, %r3;
	add.s32 	%r18, %r17, %r2;
	shl.b32 	%r19, %r2, 2;
	shl.b32 	%r20, %r3, 7;
	or.b32  	%r21, %r20, %r19;
	mov.u32 	%r22, _ZZ10mysgemm_v5iiifPfS_fS_E3sa5;
	add.s32 	%r6, %r22, %r21;
	mad.lo.s32 	%r23, %r11, %r3, %r2;
	shl.b32 	%r24, %r3, 2;
	shl.b32 	%r25, %r2, 7;
	or.b32  	%r26, %r25, %r24;
	mov.u32 	%r27, _ZZ10mysgemm_v5iiifPfS_fS_E3sb5;
	add.s32 	%r7, %r27, %r26;
	shl.b32 	%r28, %r10, 5;
	mul.wide.s32 	%rd2, %r18, 4;
	mul.wide.s32 	%rd3, %r28, 4;
	and.b32  	%r29, %r1, 7;
	mul.wide.u32 	%rd15, %r29, 16;
	mul.wide.s32 	%rd16, %r17, 4;
	add.s64 	%rd17, %rd15, %rd16;
	add.s64 	%rd4, %rd17, 8;
	mul.wide.s32 	%rd18, %r16, 4;
	mul.wide.u32 	%rd19, %r23, 4;
	add.s64 	%rd20, %rd18, %rd19;
	cvta.to.global.u64 	%rd21, %rd10;
	add.s64 	%rd22, %rd20, %rd21;
	add.s64 	%rd31, %rd22, 8;
	mov.f32 	%f328, 0f00000000;
	mov.b32 	%r38, 0;
	mov.f32 	%f327, %f328;
	mov.f32 	%f326, %f328;
	mov.f32 	%f325, %f328;
$L__BB4_2:
	add.s64 	%rd23, %rd32, %rd2;
	ld.global.f32 	%f17, [%rd23];
	st.shared.f32 	[%r6], %f17;
	add.s64 	%rd24, %rd32, %rd4;
	ld.global.f32 	%f18, [%rd24+-4];
	st.shared.f32 	[%r6+4], %f18;
	ld.global.f32 	%f19, [%rd24];
	st.shared.f32 	[%r6+8], %f19;
	ld.global.f32 	%f20, [%rd24+4];
	st.shared.f32 	[%r6+12], %f20;
	ld.global.f32 	%f21, [%rd31+-8];
	st.shared.f32 	[%r7], %f21;
	ld.global.f32 	%f22, [%rd31+-4];
	st.shared.f32 	[%r7+128], %f22;
	ld.global.f32 	%f23, [%rd31];
	st.shared.f32 	[%r7+256], %f23;
	ld.global.f32 	%f24, [%rd31+4];
	st.shared.f32 	[%r7+384], %f24;
	bar.sync 	0;
	shl.b32 	%r30, %r3, 2;
	mov.u32 	%r31, _ZZ10mysgemm_v5iiifPfS_fS_E3sb5;
	add.s32 	%r32, %r31, %r30;
	ld.shared.f32 	%f25, [%r32];
	shl.b32 	%r33, %r2, 2;
	mov.u32 	%r34, _ZZ10mysgemm_v5iiifPfS_fS_E3sa5;
	add.s32 	%r35, %r34, %r33;
	ld.shared.f32 	%f26, [%r35];
	fma.rn.f32 	%f27, %f25, %f26, %f328;
	ld.shared.f32 	%f28, [%r35+4];
	fma.rn.f32 	%f29, %f25, %f28, %f327;
	ld.shared.f32 	%f30, [%r35+8];
	fma.rn.f32 	%f31, %f25, %f30, %f326;
	ld.shared.f32 	%f32, [%r35+12];
	fma.rn.f32 	%f33, %f25, %f32, %f325;
	ld.shared.f32 	%f34, [%r32+128];
	ld.shared.f32 	%f35, [%r35+128];
	fma.rn.f32 	%f36, %f34, %f35, %f27;
	ld.shared.f32 	%f37, [%r35+132];
	fma.rn.f32 	%f38, %f34, %f37, %f29;
	ld.shared.f32 	%f39, [%r35+136];
	fma.rn.f32 	%f40, %f34, %f39, %f31;
	ld.shared.f32 	%f41, [%r35+140];
	fma.rn.f32 	%f42, %f34, %f41, %f33;
	ld.shared.f32 	%f43, [%r32+256];
	ld.shared.f32 	%f44, [%r35+256];
	fma.rn.f32 	%f45, %f43, %f44, %f36;
	ld.shared.f32 	%f46, [%r35+260];
	fma.rn.f32 	%f47, %f43, %f46, %f38;
	ld.shared.f32 	%f48, [%r35+264];
	fma.rn.f32 	%f49, %f43, %f48, %f40;
	ld.shared.f32 	%f50, [%r35+268];
	fma.rn.f32 	%f51, %f43, %f50, %f42;
	ld.shared.f32 	%f52, [%r32+384];
	ld.shared.f32 	%f53, [%r35+384];
	fma.rn.f32 	%f54, %f52, %f53, %f45;
	ld.shared.f32 	%f55, [%r35+388];
	fma.rn.f32 	%f56, %f52, %f55, %f47;
	ld.shared.f32 	%f57, [%r35+392];
	fma.rn.f32 	%f58, %f52, %f57, %f49;
	ld.shared.f32 	%f59, [%r35+396];
	fma.rn.f32 	%f60, %f52, %f59, %f51;
	ld.shared.f32 	%f61, [%r32+512];
	ld.shared.f32 	%f62, [%r35+512];
	fma.rn.f32 	%f63, %f61, %f62, %f54;
	ld.shared.f32 	%f64, [%r35+516];
	fma.rn.f32 	%f65, %f61, %f64, %f56;
	ld.shared.f32 	%f66, [%r35+520];
	fma.rn.f32 	%f67, %f61, %f66, %f58;
	ld.shared.f32 	%f68, [%r35+524];
	fma.rn.f32 	%f69, %f61, %f68, %f60;
	ld.shared.f32 	%f70, [%r32+640];
	ld.shared.f32 	%f71, [%r35+640];
	fma.rn.f32 	%f72, %f70, %f71, %f63;
	ld.shared.f32 	%f73, [%r35+644];
	fma.rn.f32 	%f74, %f70, %f73, %f65;
	ld.shared.f32 	%f75, [%r35+648];
	fma.rn.f32 	%f76, %f70, %f75, %f67;
	ld.shared.f32 	%f77, [%r35+652];
	fma.rn.f32 	%f78, %f70, %f77, %f69;
	ld.shared.f32 	%f79, [%r32+768];
	ld.shared.f32 	%f80, [%r35+768];
	fma.rn.f32 	%f81, %f79, %f80, %f72;
	ld.shared.f32 	%f82, [%r35+772];
	fma.rn.f32 	%f83, %f79, %f82, %f74;
	ld.shared.f32 	%f84, [%r35+776];
	fma.rn.f32 	%f85, %f79, %f84, %f76;
	ld.shared.f32 	%f86, [%r35+780];
	fma.rn.f32 	%f87, %f79, %f86, %f78;
	ld.shared.f32 	%f88, [%r32+896];
	ld.shared.f32 	%f89, [%r35+896];
	fma.rn.f32 	%f90, %f88, %f89, %f81;
	ld.shared.f32 	%f91, [%r35+900];
	fma.rn.f32 	%f92, %f88, %f91, %f83;
	ld.shared.f32 	%f93, [%r35+904];
	fma.rn.f32 	%f94, %f88, %f93, %f85;
	ld.shared.f32 	%f95, [%r35+908];
	fma.rn.f32 	%f96, %f88, %f95, %f87;
	ld.shared.f32 	%f97, [%r32+1024];
	ld.shared.f32 	%f98, [%r35+1024];
	fma.rn.f32 	%f99, %f97, %f98, %f90;
	ld.shared.f32 	%f100, [%r35+1028];
	fma.rn.f32 	%f101, %f97, %f100, %f92;
	ld.shared.f32 	%f102, [%r35+1032];
	fma.rn.f32 	%f103, %f97, %f102, %f94;
	ld.shared.f32 	%f104, [%r35+1036];
	fma.rn.f32 	%f105, %f97, %f104, %f96;
	ld.shared.f32 	%f106, [%r32+1152];
	ld.shared.f32 	%f107, [%r35+1152];
	fma.rn.f32 	%f108, %f106, %f107, %f99;
	ld.shared.f32 	%f109, [%r35+1156];
	fma.rn.f32 	%f110, %f106, %f109, %f101;
	ld.shared.f32 	%f111, [%r35+1160];
	fma.rn.f32 	%f112, %f106, %f111, %f103;
	ld.shared.f32 	%f113, [%r35+1164];
	fma.rn.f32 	%f114, %f106, %f113, %f105;
	ld.shared.f32 	%f115, [%r32+1280];
	ld.shared.f32 	%f116, [%r35+1280];
	fma.rn.f32 	%f117, %f115, %f116, %f108;
	ld.shared.f32 	%f118, [%r35+1284];
	fma.rn.f32 	%f119, %f115, %f118, %f110;
	ld.shared.f32 	%f120, [%r35+1288];
	fma.rn.f32 	%f121, %f115, %f120, %f112;
	ld.shared.f32 	%f122, [%r35+1292];
	fma.rn.f32 	%f123, %f115, %f122, %f114;
	ld.shared.f32 	%f124, [%r32+1408];
	ld.shared.f32 	%f125, [%r35+1408];
	fma.rn.f32 	%f126, %f124, %f125, %f117;
	ld.shared.f32 	%f127, [%r35+1412];
	fma.rn.f32 	%f128, %f124, %f127, %f119;
	ld.shared.f32 	%f129, [%r35+1416];
	fma.rn.f32 	%f130, %f124, %f129, %f121;
	ld.shared.f32 	%f131, [%r35+1420];
	fma.rn.f32 	%f132, %f124, %f131, %f123;
	ld.shared.f32 	%f133, [%r32+1536];
	ld.shared.f32 	%f134, [%r35+1536];
	fma.rn.f32 	%f135, %f133, %f134, %f126;
	ld.shared.f32 	%f136, [%r35+1540];
	fma.rn.f32 	%f137, %f133, %f136, %f128;
	ld.shared.f32 	%f138, [%r35+1544];
	fma.rn.f32 	%f139, %f133, %f138, %f130;
	ld.shared.f32 	%f140, [%r35+1548];
	fma.rn.f32 	%f141, %f133, %f140, %f132;
	ld.shared.f32 	%f142, [%r32+1664];
	ld.shared.f32 	%f143, [%r35+1664];
	fma.rn.f32 	%f144, %f142, %f143, %f135;
	ld.shared.f32 	%f145, [%r35+1668];
	fma.rn.f32 	%f146, %f142, %f145, %f137;
	ld.shared.f32 	%f147, [%r35+1672];
	fma.rn.f32 	%f148, %f142, %f147, %f139;
	ld.shared.f32 	%f149, [%r35+1676];
	fma.rn.f32 	%f150, %f142, %f149, %f141;
	ld.shared.f32 	%f151, [%r32+1792];
	ld.shared.f32 	%f152, [%r35+1792];
	fma.rn.f32 	%f153, %f151, %f152, %f144;
	ld.shared.f32 	%f154, [%r35+1796];
	fma.rn.f32 	%f155, %f151, %f154, %f146;
	ld.shared.f32 	%f156, [%r35+1800];
	fma.rn.f32 	%f157, %f151, %f156, %f148;
	ld.shared.f32 	%f158, [%r35+1804];
	fma.rn.f32 	%f159, %f151, %f158, %f150;
	ld.shared.f32 	%f160, [%r32+1920];
	ld.shared.f32 	%f161, [%r35+1920];
	fma.rn.f32 	%f162, %f160, %f161, %f153;
	ld.shared.f32 	%f163, [%r35+1924];
	fma.rn.f32 	%f164, %f160, %f163, %f155;
	ld.shared.f32 	%f165, [%r35+1928];
	fma.rn.f32 	%f166, %f160, %f165, %f157;
	ld.shared.f32 	%f167, [%r35+1932];
	fma.rn.f32 	%f168, %f160, %f167, %f159;
	ld.shared.f32 	%f169, [%r32+2048];
	ld.shared.f32 	%f170, [%r35+2048];
	fma.rn.f32 	%f171, %f169, %f170, %f162;
	ld.shared.f32 	%f172, [%r35+2052];
	fma.rn.f32 	%f173, %f169, %f172, %f164;
	ld.shared.f32 	%f174, [%r35+2056];
	fma.rn.f32 	%f175, %f169, %f174, %f166;
	ld.shared.f32 	%f176, [%r35+2060];
	fma.rn.f32 	%f177, %f169, %f176, %f168;
	ld.shared.f32 	%f178, [%r32+2176];
	ld.shared.f32 	%f179, [%r35+2176];
	fma.rn.f32 	%f180, %f178, %f179, %f171;
	ld.shared.f32 	%f181, [%r35+2180];
	fma.rn.f32 	%f182, %f178, %f181, %f173;
	ld.shared.f32 	%f183, [%r35+2184];
	fma.rn.f32 	%f184, %f178, %f183, %f175;
	ld.shared.f32 	%f185, [%r35+2188];
	fma.rn.f32 	%f186, %f178, %f185, %f177;
	ld.shared.f32 	%f187, [%r32+2304];
	ld.shared.f32 	%f188, [%r35+2304];
	fma.rn.f32 	%f189, %f187, %f188, %f180;
	ld.shared.f32 	%f190, [%r35+2308];
	fma.rn.f32 	%f191, %f187, %f190, %f182;
	ld.shared.f32 	%f192, [%r35+2312];
	fma.rn.f32 	%f193, %f187, %f192, %f184;
	ld.shared.f32 	%f194, [%r35+2316];
	fma.rn.f32 	%f195, %f187, %f194, %f186;
	ld.shared.f32 	%f196, [%r32+2432];
	ld.shared.f32 	%f197, [%r35+2432];
	fma.rn.f32 	%f198, %f196, %f197, %f189;
	ld.shared.f32 	%f199, [%r35+2436];
	fma.rn.f32 	%f200, %f196, %f199, %f191;
	ld.shared.f32 	%f201, [%r35+2440];
	fma.rn.f32 	%f202, %f196, %f201, %f193;
	ld.shared.f32 	%f203, [%r35+2444];
	fma.rn.f32 	%f204, %f196, %f203, %f195;
	ld.shared.f32 	%f205, [%r32+2560];
	ld.shared.f32 	%f206, [%r35+2560];
	fma.rn.f32 	%f207, %f205, %f206, %f198;
	ld.shared.f32 	%f208, [%r35+2564];
	fma.rn.f32 	%f209, %f205, %f208, %f200;
	ld.shared.f32 	%f210, [%r35+2568];
	fma.rn.f32 	%f211, %f205, %f210, %f202;
	ld.shared.f32 	%f212, [%r35+2572];
	fma.rn.f32 	%f213, %f205, %f212, %f204;
	ld.shared.f32 	%f214, [%r32+2688];
	ld.shared.f32 	%f215, [%r35+2688];
	fma.rn.f32 	%f216, %f214, %f215, %f207;
	ld.shared.f32 	%f217, [%r35+2692];
	fma.rn.f32 	%f218, %f214, %f217, %f209;
	ld.shared.f32 	%f219, [%r35+2696];
	fma.rn.f32 	%f220, %f214, %f219, %f211;
	ld.shared.f32 	%f221, [%r35+2700];
	fma.rn.f32 	%f222, %f214, %f221, %f213;
	ld.shared.f32 	%f223, [%r32+2816];
	ld.shared.f32 	%f224, [%r35+2816];
	fma.rn.f32 	%f225, %f223, %f224, %f216;
	ld.shared.f32 	%f226, [%r35+2820];
	fma.rn.f32 	%f227, %f223, %f226, %f218;
	ld.shared.f32 	%f228, [%r35+2824];
	fma.rn.f32 	%f229, %f223, %f228, %f220;
	ld.shared.f32 	%f230, [%r35+2828];
	fma.rn.f32 	%f231, %f223, %f230, %f222;
	ld.shared.f32 	%f232, [%r32+2944];
	ld.shared.f32 	%f233, [%r35+2944];
	fma.rn.f32 	%f234, %f232, %f233, %f225;
	ld.shared.f32 	%f235, [%r35+2948];
	fma.rn.f32 	%f236, %f232, %f235, %f227;
	ld.shared.f32 	%f237, [%r35+2952];
	fma.rn.f32 	%f238, %f232, %f237, %f229;
	ld.shared.f32 	%f239, [%r35+2956];
	fma.rn.f32 	%f240, %f232, %f239, %f231;
	ld.shared.f32 	%f241, [%r32+3072];
	ld.shared.f32 	%f242, [%r35+3072];
	fma.rn.f32 	%f243, %f241, %f242, %f234;
	ld.shared.f32 	%f244, [%r35+3076];
	fma.rn.f32 	%f245, %f241, %f244, %f236;
	ld.shared.f32 	%f246, [%r35+3080];
	fma.rn.f32 	%f247, %f241, %f246, %f238;
	ld.shared.f32 	%f248, [%r35+3084];
	fma.rn.f32 	%f249, %f241, %f248, %f240;
	ld.shared.f32 	%f250, [%r32+3200];
	ld.shared.f32 	%f251, [%r35+3200];
	fma.rn.f32 	%f252, %f250, %f251, %f243;
	ld.shared.f32 	%f253, [%r35+3204];
	fma.rn.f32 	%f254, %f250, %f253, %f245;
	ld.shared.f32 	%f255, [%r35+3208];
	fma.rn.f32 	%f256, %f250, %f255, %f247;
	ld.shared.f32 	%f257, [%r35+3212];
	fma.rn.f32 	%f258, %f250, %f257, %f249;
	ld.shared.f32 	%f259, [%r32+3328];
	ld.shared.f32 	%f260, [%r35+3328];
	fma.rn.f32 	%f261, %f259, %f260, %f252;
	ld.shared.f32 	%f262, [%r35+3332];
	fma.rn.f32 	%f263, %f259, %f262, %f254;
	ld.shared.f32 	%f264, [%r35+3336];
	fma.rn.f32 	%f265, %f259, %f264, %f256;
	ld.shared.f32 	%f266, [%r35+3340];
	fma.rn.f32 	%f267, %f259, %f266, %f258;
	ld.shared.f32 	%f268, [%r32+3456];
	ld.shared.f32 	%f269, [%r35+3456];
	fma.rn.f32 	%f270, %f268, %f269, %f261;
	ld.shared.f32 	%f271, [%r35+3460];
	fma.rn.f32 	%f272, %f268, %f271, %f263;
	ld.shared.f32 	%f273, [%r35+3464];
	fma.rn.f32 	%f274, %f268, %f273, %f265;
	ld.shared.f32 	%f275, [%r35+3468];
	fma.rn.f32 	%f276, %f268, %f275, %f267;
	ld.shared.f32 	%f277, [%r32+3584];
	ld.shared.f32 	%f278, [%r35+3584];
	fma.rn.f32 	%f279, %f277, %f278, %f270;
	ld.shared.f32 	%f280, [%r35+3588];
	fma.rn.f32 	%f281, %f277, %f280, %f272;
	ld.shared.f32 	%f282, [%r35+3592];
	fma.rn.f32 	%f283, %f277, %f282, %f274;
	ld.shared.f32 	%f284, [%r35+3596];
	fma.rn.f32 	%f285, %f277, %f284, %f276;
	ld.shared.f32 	%f286, [%r32+3712];
	ld.shared.f32 	%f287, [%r35+3712];
	fma.rn.f32 	%f288, %f286, %f287, %f279;
	ld.shared.f32 	%f289, [%r35+3716];
	fma.rn.f32 	%f290, %f286, %f289, %f281;
	ld.shared.f32 	%f291, [%r35+3720];
	fma.rn.f32 	%f292, %f286, %f291, %f283;
	ld.shared.f32 	%f293, [%r35+3724];
	fma.rn.f32 	%f294, %f286, %f293, %f285;
	ld.shared.f32 	%f295, [%r32+3840];
	ld.shared.f32 	%f296, [%r35+3840];
	fma.rn.f32 	%f297, %f295, %f296, %f288;
	ld.shared.f32 	%f298, [%r35+3844];
	fma.rn.f32 	%f299, %f295, %f298, %f290;
	ld.shared.f32 	%f300, [%r35+3848];
	fma.rn.f32 	%f301, %f295, %f300, %f292;
	ld.shared.f32 	%f302, [%r35+3852];
	fma.rn.f32 	%f303, %f295, %f302, %f294;
	ld.shared.f32 	%f304, [%r32+3968];
	ld.shared.f32 	%f305, [%r35+3968];
	fma.rn.f32 	%f328, %f304, %f305, %f297;
	ld.shared.f32 	%f306, [%r35+3972];
	fma.rn.f32 	%f327, %f304, %f306, %f299;
	ld.shared.f32 	%f307, [%r35+3976];
	fma.rn.f32 	%f326, %f304, %f307, %f301;
	ld.shared.f32 	%f308, [%r35+3980];
	fma.rn.f32 	%f325, %f304, %f308, %f303;
	bar.sync 	0;
	add.s32 	%r38, %r38, 32;
	add.s64 	%rd32, %rd32, %rd3;
	add.s64 	%rd31, %rd31, 128;
	setp.lt.s32 	%p2, %r38, %r11;
	@%p2 bra 	$L__BB4_2;
$L__BB4_3:
	mad.lo.s32 	%r36, %r10, %r5, %r4;
	cvt.s64.s32 	%rd25, %r36;
	cvta.to.global.u64 	%rd26, %rd11;
	mad.lo.s32 	%r37, %r10, %r3, %r2;
	cvt.s64.s32 	%rd27, %r37;
	add.s64 	%rd28, %rd25, %rd27;
	shl.b64 	%rd29, %rd28, 2;
	add.s64 	%rd30, %rd26, %rd29;
	ld.global.f32 	%f309, [%rd30];
	mul.f32 	%f310, %f14, %f309;
	fma.rn.f32 	%f311, %f13, %f328, %f310;
	st.global.f32 	[%rd30], %f311;
	ld.global.f32 	%f312, [%rd30+4];
	mul.f32 	%f313, %f14, %f312;
	fma.rn.f32 	%f314, %f13, %f327, %f313;
	st.global.f32 	[%rd30+4], %f314;
	ld.global.f32 	%f315, [%rd30+8];
	mul.f32 	%f316, %f14, %f315;
	fma.rn.f32 	%f317, %f13, %f326, %f316;
	st.global.f32 	[%rd30+8], %f317;
	ld.global.f32 	%f318, [%rd30+12];
	mul.f32 	%f319, %f14, %f318;
	fma.rn.f32 	%f320, %f13, %f325, %f319;
	st.global.f32 	[%rd30+12], %f320;
	ret;

}
	// .globl	_Z10mysgemm_v7iiifPfS_fS_
.visible .entry _Z10mysgemm_v7iiifPfS_fS_(
	.param .u32 _Z10mysgemm_v7iiifPfS_fS__param_0,
	.param .u32 _Z10mysgemm_v7iiifPfS_fS__param_1,
	.param .u32 _Z10mysgemm_v7iiifPfS_fS__param_2,
	.param .f32 _Z10mysgemm_v7iiifPfS_fS__param_3,
	.param .u64 .ptr .align 1 _Z10mysgemm_v7iiifPfS_fS__param_4,
	.param .u64 .ptr .align 1 _Z10mysgemm_v7iiifPfS_fS__param_5,
	.param .f32 _Z10mysgemm_v7iiifPfS_fS__param_6,
	.param .u64 .ptr .align 1 _Z10mysgemm_v7iiifPfS_fS__param_7
)
.maxntid 256
{
	.reg .pred 	%p<3>;
	.reg .b32 	%r<43>;
	.reg .b32 	%f<511>;
	.reg .b64 	%rd<32>;
	// demoted variable
	.shared .align 4 .b8 _ZZ10mysgemm_v7iiifPfS_fS_E3sa7[4096];
	// demoted variable
	.shared .align 4 .b8 _ZZ10mysgemm_v7iiifPfS_fS_E3sb7[4096];
	ld.param.u32 	%r10, [_Z10mysgemm_v7iiifPfS_fS__param_0];
	ld.param.u32 	%r11, [_Z10mysgemm_v7iiifPfS_fS__param_2];
	ld.param.u64 	%rd7, [_Z10mysgemm_v7iiifPfS_fS__param_4];
	ld.param.u64 	%rd8, [_Z10mysgemm_v7iiifPfS_fS__param_5];
	mov.u32 	%r1, %tid.x;
	mov.u32 	%r12, %ctaid.x;
	mov.u32 	%r13, %ctaid.y;
	shl.b32 	%r2, %r1, 2;
	and.b32  	%r3, %r2, 60;
	shr.u32 	%r4, %r1, 4;
	shl.b32 	%r5, %r12, 6;
	shl.b32 	%r6, %r13, 6;
	setp.lt.s32 	%p1, %r11, 1;
	mov.f32 	%f495, 0f00000000;
	mov.f32 	%f496, %f495;
	mov.f32 	%f497, %f495;
	mov.f32 	%f498, %f495;
	mov.f32 	%f499, %f495;
	mov.f32 	%f500, %f495;
	mov.f32 	%f501, %f495;
	mov.f32 	%f502, %f495;
	mov.f32 	%f503, %f495;
	mov.f32 	%f504, %f495;
	mov.f32 	%f505, %f495;
	mov.f32 	%f506, %f495;
	mov.f32 	%f507, %f495;
	mov.f32 	%f508, %f495;
	mov.f32 	%f509, %f495;
	mov.f32 	%f510, %f495;
	@%p1 bra 	$L__BB5_3;
	mul.lo.s32 	%r15, %r11, %r6;
	shr.u32 	%r16, %r1, 2;
	and.b32  	%r17, %r2, 12;
	mad.lo.s32 	%r18, %r10, %r4, %r3;
	mad.lo.s32 	%r19, %r11, %r16, %r17;
	shl.b32 	%r20, %r2, 8;
	or.b32  	%r21, %r20, %r1;
	and.b32  	%r22, %r21, 3324;
	mov.u32 	%r23, _ZZ10mysgemm_v7iiifPfS_fS_E3sb7;
	add.s32 	%r7, %r23, %r22;
	mul.wide.s32 	%rd10, %r15, 4;
	mul.wide.u32 	%rd11, %r19, 4;
	add.s64 	%rd12, %rd10, %rd11;
	cvta.to.global.u64 	%rd13, %rd8;
	add.s64 	%rd31, %rd13, %rd12;
	mul.wide.s32 	%rd14, %r5, 4;
	mul.wide.s32 	%rd15, %r18, 4;
	add.s64 	%rd16, %rd14, %rd15;
	cvta.to.global.u64 	%rd17, %rd7;
	add.s64 	%rd30, %rd17, %rd16;
	mov.f32 	%f510, 0f00000000;
	mov.b32 	%r42, 0;
	mov.f32 	%f509, %f510;
	mov.f32 	%f508, %f510;
	mov.f32 	%f507, %f510;
	mov.f32 	%f506, %f510;
	mov.f32 	%f505, %f510;
	mov.f32 	%f504, %f510;
	mov.f32 	%f503, %f510;
	mov.f32 	%f502, %f510;
	mov.f32 	%f501, %f510;
	mov.f32 	%f500, %f510;
	mov.f32 	%f499, %f510;
	mov.f32 	%f498, %f510;
	mov.f32 	%f497, %f510;
	mov.f32 	%f496, %f510;
	mov.f32 	%f495, %f510;
$L__BB5_2:
	ld.global.v4.f32 	{%f53, %f54, %f55, %f56}, [%rd30];
	ld.global.v4.f32 	{%f57, %f58, %f59, %f60}, [%rd31];
	shl.b32 	%r25, %r1, 4;
	mov.u32 	%r26, _ZZ10mysgemm_v7iiifPfS_fS_E3sa7;
	add.s32 	%r27, %r26, %r25;
	st.shared.v4.f32 	[%r27], {%f53, %f54, %f55, %f56};
	st.shared.f32 	[%r7], %f57;
	st.shared.f32 	[%r7+256], %f58;
	st.shared.f32 	[%r7+512], %f59;
	st.shared.f32 	[%r7+768], %f60;
	bar.sync 	0;
	and.b32  	%r28, %r25, 240;
	add.s32 	%r29, %r26, %r28;
	ld.shared.v4.f32 	{%f61, %f62, %f63, %f64}, [%r29];
	and.b32  	%r30, %r1, 240;
	add.s32 	%r32, %r23, %r30;
	ld.shared.v4.f32 	{%f65, %f66, %f67, %f68}, [%r32];
	fma.rn.f32 	%f69, %f61, %f65, %f495;
	fma.rn.f32 	%f70, %f62, %f65, %f496;
	fma.rn.f32 	%f71, %f63, %f65, %f497;
	fma.rn.f32 	%f72, %f64, %f65, %f498;
	fma.rn.f32 	%f73, %f61, %f66, %f499;
	fma.rn.f32 	%f74, %f62, %f66, %f500;
	fma.rn.f32 	%f75, %f63, %f66, %f501;
	fma.rn.f32 	%f76, %f64, %f66, %f502;
	fma.rn.f32 	%f77, %f61, %f67, %f503;
	fma.rn.f32 	%f78, %f62, %f67, %f504;
	fma.rn.f32 	%f79, %f63, %f67, %f505;
	fma.rn.f32 	%f80, %f64, %f67, %f506;
	fma.rn.f32 	%f81, %f61, %f68, %f507;
	fma.rn.f32 	%f82, %f62, %f68, %f508;
	fma.rn.f32 	%f83, %f63, %f68, %f509;
	fma.rn.f32 	%f84, %f64, %f68, %f510;
	ld.shared.v4.f32 	{%f85, %f86, %f87, %f88}, [%r29+256];
	ld.shared.v4.f32 	{%f89, %f90, %f91, %f92}, [%r32+256];
	fma.rn.f32 	%f93, %f85, %f89, %f69;
	fma.rn.f32 	%f94, %f86, %f89, %f70;
	fma.rn.f32 	%f95, %f87, %f89, %f71;
	fma.rn.f32 	%f96, %f88, %f89, %f72;
	fma.rn.f32 	%f97, %f85, %f90, %f73;
	fma.rn.f32 	%f98, %f86, %f90, %f74;
	fma.rn.f32 	%f99, %f87, %f90, %f75;
	fma.rn.f32 	%f100, %f88, %f90, %f76;
	fma.rn.f32 	%f101, %f85, %f91, %f77;
	fma.rn.f32 	%f102, %f86, %f91, %f78;
	fma.rn.f32 	%f103, %f87, %f91, %f79;
	fma.rn.f32 	%f104, %f88, %f91, %f80;
	fma.rn.f32 	%f105, %f85, %f92, %f81;
	fma.rn.f32 	%f106, %f86, %f92, %f82;
	fma.rn.f32 	%f107, %f87, %f92, %f83;
	fma.rn.f32 	%f108, %f88, %f92, %f84;
	ld.shared.v4.f32 	{%f109, %f110, %f111, %f112}, [%r29+512];
	ld.shared.v4.f32 	{%f113, %f114, %f115, %f116}, [%r32+512];
	fma.rn.f32 	%f117, %f109, %f113, %f93;
	fma.rn.f32 	%f118, %f110, %f113, %f94;
	fma.rn.f32 	%f119, %f111, %f113, %f95;
	fma.rn.f32 	%f120, %f112, %f113, %f96;
	fma.rn.f32 	%f121, %f109, %f114, %f97;
	fma.rn.f32 	%f122, %f110, %f114, %f98;
	fma.rn.f32 	%f123, %f111, %f114, %f99;
	fma.rn.f32 	%f124, %f112, %f114, %f100;
	fma.rn.f32 	%f125, %f109, %f115, %f101;
	fma.rn.f32 	%f126, %f110, %f115, %f102;
	fma.rn.f32 	%f127, %f111, %f115, %f103;
	fma.rn.f32 	%f128, %f112, %f115, %f104;
	fma.rn.f32 	%f129, %f109, %f116, %f105;
	fma.rn.f32 	%f130, %f110, %f116, %f106;
	fma.rn.f32 	%f131, %f111, %f116, %f107;
	fma.rn.f32 	%f132, %f112, %f116, %f108;
	ld.shared.v4.f32 	{%f133, %f134, %f135, %f136}, [%r29+768];
	ld.shared.v4.f32 	{%f137, %f138, %f139, %f140}, [%r32+768];
	fma.rn.f32 	%f141, %f133, %f137, %f117;
	fma.rn.f32 	%f142, %f134, %f137, %f118;
	fma.rn.f32 	%f143, %f135, %f137, %f119;
	fma.rn.f32 	%f144, %f136, %f137, %f120;
	fma.rn.f32 	%f145, %f133, %f138, %f121;
	fma.rn.f32 	%f146, %f134, %f138, %f122;
	fma.rn.f32 	%f147, %f135, %f138, %f123;
	fma.rn.f32 	%f148, %f136, %f138, %f124;
	fma.rn.f32 	%f149, %f133, %f139, %f125;
	fma.rn.f32 	%f150, %f134, %f139, %f126;
	fma.rn.f32 	%f151, %f135, %f139, %f127;
	fma.rn.f32 	%f152, %f136, %f139, %f128;
	fma.rn.f32 	%f153, %f133, %f140, %f129;
	fma.rn.f32 	%f154, %f134, %f140, %f130;
	fma.rn.f32 	%f155, %f135, %f140, %f131;
	fma.rn.f32 	%f156, %f136, %f140, %f132;
	ld.shared.v4.f32 	{%f157, %f158, %f159, %f160}, [%r29+1024];
	ld.shared.v4.f32 	{%f161, %f162, %f163, %f164}, [%r32+1024];
	fma.rn.f32 	%f165, %f157, %f161, %f141;
	fma.rn.f32 	%f166, %f158, %f161, %f142;
	fma.rn.f32 	%f167, %f159, %f161, %f143;
	fma.rn.f32 	%f168, %f160, %f161, %f144;
	fma.rn.f32 	%f169, %f157, %f162, %f145;
	fma.rn.f32 	%f170, %f158, %f162, %f146;
	fma.rn.f32 	%f171, %f159, %f162, %f147;
	fma.rn.f32 	%f172, %f160, %f162, %f148;
	fma.rn.f32 	%f173, %f157, %f163, %f149;
	fma.rn.f32 	%f174, %f158, %f163, %f150;
	fma.rn.f32 	%f175, %f159, %f163, %f151;
	fma.rn.f32 	%f176, %f160, %f163, %f152;
	fma.rn.f32 	%f177, %f157, %f164, %f153;
	fma.rn.f32 	%f178, %f158, %f164, %f154;
	fma.rn.f32 	%f179, %f159, %f164, %f155;
	fma.rn.f32 	%f180, %f160, %f164, %f156;
	ld.shared.v4.f32 	{%f181, %f182, %f183, %f184}, [%r29+1280];
	ld.shared.v4.f32 	{%f185, %f186, %f187, %f188}, [%r32+1280];
	fma.rn.f32 	%f189, %f181, %f185, %f165;
	fma.rn.f32 	%f190, %f182, %f185, %f166;
	fma.rn.f32 	%f191, %f183, %f185, %f167;
	fma.rn.f32 	%f192, %f184, %f185, %f168;
	fma.rn.f32 	%f193, %f181, %f186, %f169;
	fma.rn.f32 	%f194, %f182, %f186, %f170;
	fma.rn.f32 	%f195, %f183, %f186, %f171;
	fma.rn.f32 	%f196, %f184, %f186, %f172;
	fma.rn.f32 	%f197, %f181, %f187, %f173;
	fma.rn.f32 	%f198, %f182, %f187, %f174;
	fma.rn.f32 	%f199, %f183, %f187, %f175;
	fma.rn.f32 	%f200, %f184, %f187, %f176;
	fma.rn.f32 	%f201, %f181, %f188, %f177;
	fma.rn.f32 	%f202, %f182, %f188, %f178;
	fma.rn.f32 	%f203, %f183, %f188, %f179;
	fma.rn.f32 	%f204, %f184, %f188, %f180;
	ld.shared.v4.f32 	{%f205, %f206, %f207, %f208}, [%r29+1536];
	ld.shared.v4.f32 	{%f209, %f210, %f211, %f212}, [%r32+1536];
	fma.rn.f32 	%f213, %f205, %f209, %f189;
	fma.rn.f32 	%f214, %f206, %f209, %f190;
	fma.rn.f32 	%f215, %f207, %f209, %f191;
	fma.rn.f32 	%f216, %f208, %f209, %f192;
	fma.rn.f32 	%f217, %f205, %f210, %f193;
	fma.rn.f32 	%f218, %f206, %f210, %f194;
	fma.rn.f32 	%f219, %f207, %f210, %f195;
	fma.rn.f32 	%f220, %f208, %f210, %f196;
	fma.rn.f32 	%f221, %f205, %f211, %f197;
	fma.rn.f32 	%f222, %f206, %f211, %f198;
	fma.rn.f32 	%f223, %f207, %f211, %f199;
	fma.rn.f32 	%f224, %f208, %f211, %f200;
	fma.rn.f32 	%f225, %f205, %f212, %f201;
	fma.rn.f32 	%f226, %f206, %f212, %f202;
	fma.rn.f32 	%f227, %f207, %f212, %f203;
	fma.rn.f32 	%f228, %f208, %f212, %f204;
	ld.shared.v4.f32 	{%f229, %f230, %f231, %f232}, [%r29+1792];
	ld.shared.v4.f32 	{%f233, %f234, %f235, %f236}, [%r32+1792];
	fma.rn.f32 	%f237, %f229, %f233, %f213;
	fma.rn.f32 	%f238, %f230, %f233, %f214;
	fma.rn.f32 	%f239, %f231, %f233, %f215;
	fma.rn.f32 	%f240, %f232, %f233, %f216;
	fma.rn.f32 	%f241, %f229, %f234, %f217;
	fma.rn.f32 	%f242, %f230, %f234, %f218;
	fma.rn.f32 	%f243, %f231, %f234, %f219;
	fma.rn.f32 	%f244, %f232, %f234, %f220;
	fma.rn.f32 	%f245, %f229, %f235, %f221;
	fma.rn.f32 	%f246, %f230, %f235, %f222;
	fma.rn.f32 	%f247, %f231, %f235, %f223;
	fma.rn.f32 	%f248, %f232, %f235, %f224;
	fma.rn.f32 	%f249, %f229, %f236, %f225;
	fma.rn.f32 	%f250, %f230, %f236, %f226;
	fma.rn.f32 	%f251, %f231, %f236, %f227;
	fma.rn.f32 	%f252, %f232, %f236, %f228;
	ld.shared.v4.f32 	{%f253, %f254, %f255, %f256}, [%r29+2048];
	ld.shared.v4.f32 	{%f257, %f258, %f259, %f260}, [%r32+2048];
	fma.rn.f32 	%f261, %f253, %f257, %f237;
	fma.rn.f32 	%f262, %f254, %f257, %f238;
	fma.rn.f32 	%f263, %f255, %f257, %f239;
	fma.rn.f32 	%f264, %f256, %f257, %f240;
	fma.rn.f32 	%f265, %f253, %f258, %f241;
	fma.rn.f32 	%f266, %f254, %f258, %f242;
	fma.rn.f32 	%f267, %f255, %f258, %f243;
	fma.rn.f32 	%f268, %f256, %f258, %f244;
	fma.rn.f32 	%f269, %f253, %f259, %f245;
	fma.rn.f32 	%f270, %f254, %f259, %f246;
	fma.rn.f32 	%f271, %f255, %f259, %f247;
	fma.rn.f32 	%f272, %f256, %f259, %f248;
	fma.rn.f32 	%f273, %f253, %f260, %f249;
	fma.rn.f32 	%f274, %f254, %f260, %f250;
	fma.rn.f32 	%f275, %f255, %f260, %f251;
	fma.rn.f32 	%f276, %f256, %f260, %f252;
	ld.shared.v4.f32 	{%f277, %f278, %f279, %f280}, [%r29+2304];
	ld.shared.v4.f32 	{%f281, %f282, %f283, %f284}, [%r32+2304];
	fma.rn.f32 	%f285, %f277, %f281, %f261;
	fma.rn.f32 	%f286, %f278, %f281, %f262;
	fma.rn.f32 	%f287, %f279, %f281, %f263;
	fma.rn.f32 	%f288, %f280, %f281, %f264;
	fma.rn.f32 	%f289, %f277, %f282, %f265;
	fma.rn.f32 	%f290, %f278, %f282, %f266;
	fma.rn.f32 	%f291, %f279, %f282, %f267;
	fma.rn.f32 	%f292, %f280, %f282, %f268;
	fma.rn.f32 	%f293, %f277, %f283, %f269;
	fma.rn.f32 	%f294, %f278, %f283, %f270;
	fma.rn.f32 	%f295, %f279, %f283, %f271;
	fma.rn.f32 	%f296, %f280, %f283, %f272;
	fma.rn.f32 	%f297, %f277, %f284, %f273;
	fma.rn.f32 	%f298, %f278, %f284, %f274;
	fma.rn.f32 	%f299, %f279, %f284, %f275;
	fma.rn.f32 	%f300, %f280, %f284, %f276;
	ld.shared.v4.f32 	{%f301, %f302, %f303, %f304}, [%r29+2560];
	ld.shared.v4.f32 	{%f305, %f306, %f307, %f308}, [%r32+2560];
	fma.rn.f32 	%f309, %f301, %f305, %f285;
	fma.rn.f32 	%f310, %f302, %f305, %f286;
	fma.rn.f32 	%f311, %f303, %f305, %f287;
	fma.rn.f32 	%f312, %f304, %f305, %f288;
	fma.rn.f32 	%f313, %f301, %f306, %f289;
	fma.rn.f32 	%f314, %f302, %f306, %f290;
	fma.rn.f32 	%f315, %f303, %f306, %f291;
	fma.rn.f32 	%f316, %f304, %f306, %f292;
	fma.rn.f32 	%f317, %f301, %f307, %f293;
	fma.rn.f32 	%f318, %f302, %f307, %f294;
	fma.rn.f32 	%f319, %f303, %f307, %f295;
	fma.rn.f32 	%f320, %f304, %f307, %f296;
	fma.rn.f32 	%f321, %f301, %f308, %f297;
	fma.rn.f32 	%f322, %f302, %f308, %f298;
	fma.rn.f32 	%f323, %f303, %f308, %f299;
	fma.rn.f32 	%f324, %f304, %f308, %f300;
	ld.shared.v4.f32 	{%f325, %f326, %f327, %f328}, [%r29+2816];
	ld.shared.v4.f32 	{%f329, %f330, %f331, %f332}, [%r32+2816];
	fma.rn.f32 	%f333, %f325, %f329, %f309;
	fma.rn.f32 	%f334, %f326, %f329, %f310;
	fma.rn.f32 	%f335, %f327, %f329, %f311;
	fma.rn.f32 	%f336, %f328, %f329, %f312;
	fma.rn.f32 	%f337, %f325, %f330, %f313;
	fma.rn.f32 	%f338, %f326, %f330, %f314;
	fma.rn.f32 	%f339, %f327, %f330, %f315;
	fma.rn.f32 	%f340, %f328, %f330, %f316;
	fma.rn.f32 	%f341, %f325, %f331, %f317;
	fma.rn.f32 	%f342, %f326, %f331, %f318;
	fma.rn.f32 	%f343, %f327, %f331, %f319;
	fma.rn.f32 	%f344, %f328, %f331, %f320;
	fma.rn.f32 	%f345, %f325, %f332, %f321;
	fma.rn.f32 	%f346, %f326, %f332, %f322;
	fma.rn.f32 	%f347, %f327, %f332, %f323;
	fma.rn.f32 	%f348, %f328, %f332, %f324;
	ld.shared.v4.f32 	{%f349, %f350, %f351, %f352}, [%r29+3072];
	ld.shared.v4.f32 	{%f353, %f354, %f355, %f356}, [%r32+3072];
	fma.rn.f32 	%f357, %f349, %f353, %f333;
	fma.rn.f32 	%f358, %f350, %f353, %f334;
	fma.rn.f32 	%f359, %f351, %f353, %f335;
	fma.rn.f32 	%f360, %f352, %f353, %f336;
	fma.rn.f32 	%f361, %f349, %f354, %f337;
	fma.rn.f32 	%f362, %f350, %f354, %f338;
	fma.rn.f32 	%f363, %f351, %f354, %f339;
	fma.rn.f32 	%f364, %f352, %f354, %f340;
	fma.rn.f32 	%f365, %f349, %f355, %f341;
	fma.rn.f32 	%f366, %f350, %f355, %f342;
	fma.rn.f32 	%f367, %f351, %f355, %f343;
	fma.rn.f32 	%f368, %f352, %f355, %f344;
	fma.rn.f32 	%f369, %f349, %f356, %f345;
	fma.rn.f32 	%f370, %f350, %f356, %f346;
	fma.rn.f32 	%f371, %f351, %f356, %f347;
	fma.rn.f32 	%f372, %f352, %f356, %f348;
	ld.shared.v4.f32 	{%f373, %f374, %f375, %f376}, [%r29+3328];
	ld.shared.v4.f32 	{%f377, %f378, %f379, %f380}, [%r32+3328];
	fma.rn.f32 	%f381, %f373, %f377, %f357;
	fma.rn.f32 	%f382, %f374, %f377, %f358;
	fma.rn.f32 	%f383, %f375, %f377, %f359;
	fma.rn.f32 	%f384, %f376, %f377, %f360;
	fma.rn.f32 	%f385, %f373, %f378, %f361;
	fma.rn.f32 	%f386, %f374, %f378, %f362;
	fma.rn.f32 	%f387, %f375, %f378, %f363;
	fma.rn.f32 	%f388, %f376, %f378, %f364;
	fma.rn.f32 	%f389, %f373, %f379, %f365;
	fma.rn.f32 	%f390, %f374, %f379, %f366;
	fma.rn.f32 	%f391, %f375, %f379, %f367;
	fma.rn.f32 	%f392, %f376, %f379, %f368;
	fma.rn.f32 	%f393, %f373, %f380, %f369;
	fma.rn.f32 	%f394, %f374, %f380, %f370;
	fma.rn.f32 	%f395, %f375, %f380, %f371;
	fma.rn.f32 	%f396, %f376, %f380, %f372;
	ld.shared.v4.f32 	{%f397, %f398, %f399, %f400}, [%r29+3584];
	ld.shared.v4.f32 	{%f401, %f402, %f403, %f404}, [%r32+3584];
	fma.rn.f32 	%f405, %f397, %f401, %f381;
	fma.rn.f32 	%f406, %f398, %f401, %f382;
	fma.rn.f32 	%f407, %f399, %f401, %f383;
	fma.rn.f32 	%f408, %f400, %f401, %f384;
	fma.rn.f32 	%f409, %f397, %f402, %f385;
	fma.rn.f32 	%f410, %f398, %f402, %f386;
	fma.rn.f32 	%f411, %f399, %f402, %f387;
	fma.rn.f32 	%f412, %f400, %f402, %f388;
	fma.rn.f32 	%f413, %f397, %f403, %f389;
	fma.rn.f32 	%f414, %f398, %f403, %f390;
	fma.rn.f32 	%f415, %f399, %f403, %f391;
	fma.rn.f32 	%f416, %f400, %f403, %f392;
	fma.rn.f32 	%f417, %f397, %f404, %f393;
	fma.rn.f32 	%f418, %f398, %f404, %f394;
	fma.rn.f32 	%f419, %f399, %f404, %f395;
	fma.rn.f32 	%f420, %f400, %f404, %f396;
	ld.shared.v4.f32 	{%f421, %f422, %f423, %f424}, [%r29+3840];
	ld.shared.v4.f32 	{%f425, %f426, %f427, %f428}, [%r32+3840];
	fma.rn.f32 	%f495, %f421, %f425, %f405;
	fma.rn.f32 	%f496, %f422, %f425, %f406;
	fma.rn.f32 	%f497, %f423, %f425, %f407;
	fma.rn.f32 	%f498, %f424, %f425, %f408;
	fma.rn.f32 	%f499, %f421, %f426, %f409;
	fma.rn.f32 	%f500, %f422, %f426, %f410;
	fma.rn.f32 	%f501, %f423, %f426, %f411;
	fma.rn.f32 	%f502, %f424, %f426, %f412;
	fma.rn.f32 	%f503, %f421, %f427, %f413;
	fma.rn.f32 	%f504, %f422, %f427, %f414;
	fma.rn.f32 	%f505, %f423, %f427, %f415;
	fma.rn.f32 	%f506, %f424, %f427, %f416;
	fma.rn.f32 	%f507, %f421, %f428, %f417;
	fma.rn.f32 	%f508, %f422, %f428, %f418;
	fma.rn.f32 	%f509, %f423, %f428, %f419;
	fma.rn.f32 	%f510, %f424, %f428, %f420;
	bar.sync 	0;
	add.s32 	%r42, %r42, 16;
	add.s64 	%rd31, %rd31, 64;
	shl.b32 	%r33, %r10, 4;
	mul.wide.s32 	%rd18, %r33, 4;
	add.s64 	%rd30, %rd30, %rd18;
	setp.lt.s32 	%p2, %r42, %r11;
	@%p2 bra 	$L__BB5_2;
$L__BB5_3:
	ld.param.u64 	%rd29, [_Z10mysgemm_v7iiifPfS_fS__param_7];
	ld.param.f32 	%f478, [_Z10mysgemm_v7iiifPfS_fS__param_6];
	ld.param.f32 	%f477, [_Z10mysgemm_v7iiifPfS_fS__param_3];
	mad.lo.s32 	%r34, %r10, %r6, %r5;
	cvt.s64.s32 	%rd19, %r34;
	cvta.to.global.u64 	%rd20, %rd29;
	mov.u32 	%r35, %tid.x;
	shr.u32 	%r36, %r35, 4;
	mul.lo.s32 	%r37, %r36, %r10;
	shl.b32 	%r38, %r37, 2;
	shl.b32 	%r39, %r35, 2;
	and.b32  	%r40, %r39, 60;
	add.s32 	%r41, %r38, %r40;
	cvt.s64.s32 	%rd21, %r41;
	add.s64 	%rd22, %rd19, %rd21;
	shl.b64 	%rd23, %rd22, 2;
	add.s64 	%rd24, %rd20, %rd23;
	ld.global.v4.f32 	{%f429, %f430, %f431, %f432}, [%rd24];
	mul.wide.s32 	%rd25, %r10, 4;
	add.s64 	%rd26, %rd24, %rd25;
	ld.global.v4.f32 	{%f433, %f434, %f435, %f436}, [%rd26];
	add.s64 	%rd27, %rd26, %rd25;
	ld.global.v4.f32 	{%f437, %f438, %f439, %f440}, [%rd27];
	add.s64 	%rd28, %rd27, %rd25;
	ld.global.v4.f32 	{%f441, %f442, %f443, %f444}, [%rd28];
	mul.f32 	%f445, %f478, %f429;
	fma.rn.f32 	%f446, %f477, %f495, %f445;
	mul.f32 	%f447, %f478, %f430;
	fma.rn.f32 	%f448, %f477, %f496, %f447;
	mul.f32 	%f449, %f478, %f431;
	fma.rn.f32 	%f450, %f477, %f497, %f449;
	mul.f32 	%f451, %f478, %f432;
	fma.rn.f32 	%f452, %f477, %f498, %f451;
	mul.f32 	%f453, %f478, %f433;
	fma.rn.f32 	%f454, %f477, %f499, %f453;
	mul.f32 	%f455, %f478, %f434;
	fma.rn.f32 	%f456, %f477, %f500, %f455;
	mul.f32 	%f457, %f478, %f435;
	fma.rn.f32 	%f458, %f477, %f501, %f457;
	mul.f32 	%f459, %f478, %f436;
	fma.rn.f32 	%f460, %f477, %f502, %f459;
	mul.f32 	%f461, %f478, %f437;
	fma.rn.f32 	%f462, %f477, %f503, %f461;
	mul.f32 	%f463, %f478, %f438;
	fma.rn.f32 	%f464, %f477, %f504, %f463;
	mul.f32 	%f465, %f478, %f439;
	fma.rn.f32 	%f466, %f477, %f505, %f465;
	mul.f32 	%f467, %f478, %f440;
	fma.rn.f32 	%f468, %f477, %f506, %f467;
	mul.f32 	%f469, %f478, %f441;
	fma.rn.f32 	%f470, %f477, %f507, %f469;
	mul.f32 	%f471, %f478, %f442;
	fma.rn.f32 	%f472, %f477, %f508, %f471;
	mul.f32 	%f473, %f478, %f443;
	fma.rn.f32 	%f474, %f477, %f509, %f473;
	mul.f32 	%f475, %f478, %f444;
	fma.rn.f32 	%f476, %f477, %f510, %f475;
	st.global.v4.f32 	[%rd24], {%f446, %f448, %f450, %f452};
	st.global.v4.f32 	[%rd26], {%f454, %f456, %f458, %f460};
	st.global.v4.f32 	[%rd27], {%f462, %f464, %f466, %f468};
	st.global.v4.f32 	[%rd28], {%f470, %f472, %f474, %f476};
	ret;

}
	// .globl	_Z10mysgemm_v8iiifPfS_fS_
.visible .entry _Z10mysgemm_v8iiifPfS_fS_(
	.param .u32 _Z10mysgemm_v8iiifPfS_fS__param_0,
	.param .u32 _Z10mysgemm_v8iiifPfS_fS__param_1,
	.param .u32 _Z10mysgemm_v8iiifPfS_fS__param_2,
	.param .f32 _Z10mysgemm_v8iiifPfS_fS__param_3,
	.param .u64 .ptr .align 1 _Z10mysgemm_v8iiifPfS_fS__param_4,
	.param .u64 .ptr .align 1 _Z10mysgemm_v8iiifPfS_fS__param_5,
	.param .f32 _Z10mysgemm_v8iiifPfS_fS__param_6,
	.param .u64 .ptr .align 1 _Z10mysgemm_v8iiifPfS_fS__param_7
)
.maxntid 256
{
	.reg .pred 	%p<3>;
	.reg .b32 	%r<51>;
	.reg .b32 	%f<1103>;
	.reg .b64 	%rd<36>;
	// demoted variable
	.shared .align 4 .b8 _ZZ10mysgemm_v8iiifPfS_fS_E3sa8[4096];
	// demoted variable
	.shared .align 4 .b8 _ZZ10mysgemm_v8iiifPfS_fS_E3sb8[4096];
	ld.param.u32 	%r14, [_Z10mysgemm_v8iiifPfS_fS__param_2];
	ld.param.u64 	%rd8, [_Z10mysgemm_v8iiifPfS_fS__param_4];
	ld.param.u64 	%rd9, [_Z10mysgemm_v8iiifPfS_fS__param_5];
	mov.u32 	%r1, %tid.x;
	mov.u32 	%r15, %ctaid.x;
	mov.u32 	%r16, %ctaid.y;
	shr.u32 	%r2, %r1, 1;
	shl.b32 	%r17, %r1, 3;
	and.b32  	%r3, %r17, 120;
	and.b32  	%r4, %r2, 120;
	shl.b32 	%r5, %r15, 7;
	shl.b32 	%r6, %r16, 7;
	setp.lt.s32 	%p1, %r14, 1;
	mov.f32 	%f1039, 0f00000000;
	mov.f32 	%f1040, %f1039;
	mov.f32 	%f1041, %f1039;
	mov.f32 	%f1042, %f1039;
	mov.f32 	%f1043, %f1039;
	mov.f32 	%f1044, %f1039;
	mov.f32 	%f1045, %f1039;
	mov.f32 	%f1046, %f1039;
	mov.f32 	%f1047, %f1039;
	mov.f32 	%f1048, %f1039;
	mov.f32 	%f1049, %f1039;
	mov.f32 	%f1050, %f1039;
	mov.f32 	%f1051, %f1039;
	mov.f32 	%f1052, %f1039;
	mov.f32 	%f1053, %f1039;
	mov.f32 	%f1054, %f1039;
	mov.f32 	%f1055, %f1039;
	mov.f32 	%f1056, %f1039;
	mov.f32 	%f1057, %f1039;
	mov.f32 	%f1058, %f1039;
	mov.f32 	%f1059, %f1039;
	mov.f32 	%f1060, %f1039;
	mov.f32 	%f1061, %f1039;
	mov.f32 	%f1062, %f1039;
	mov.f32 	%f1063, %f1039;
	mov.f32 	%f1064, %f1039;
	mov.f32 	%f1065, %f1039;
	mov.f32 	%f1066, %f1039;
	mov.f32 	%f1067, %f1039;
	mov.f32 	%f1068, %f1039;
	mov.f32 	%f1069, %f1039;
	mov.f32 	%f1070, %f1039;
	mov.f32 	%f1071, %f1039;
	mov.f32 	%f1072, %f1039;
	mov.f32 	%f1073, %f1039;
	mov.f32 	%f1074, %f1039;
	mov.f32 	%f1075, %f1039;
	mov.f32 	%f1076, %f1039;
	mov.f32 	%f1077, %f1039;
	mov.f32 	%f1078, %f1039;
	mov.f32 	%f1079, %f1039;
	mov.f32 	%f1080, %f1039;
	mov.f32 	%f1081, %f1039;
	mov.f32 	%f1082, %f1039;
	mov.f32 	%f1083, %f1039;
	mov.f32 	%f1084, %f1039;
	mov.f32 	%f1085, %f1039;
	mov.f32 	%f1086, %f1039;
	mov.f32 	%f1087, %f1039;
	mov.f32 	%f1088, %f1039;
	mov.f32 	%f1089, %f1039;
	mov.f32 	%f1090, %f1039;
	mov.f32 	%f1091, %f1039;
	mov.f32 	%f1092, %f1039;
	mov.f32 	%f1093, %f1039;
	mov.f32 	%f1094, %f1039;
	mov.f32 	%f1095, %f1039;
	mov.f32 	%f1096, %f1039;
	mov.f32 	%f1097, %f1039;
	mov.f32 	%f1098, %f1039;
	mov.f32 	%f1099, %f1039;
	mov.f32 	%f1100, %f1039;
	mov.f32 	%f1101, %f1039;
	mov.f32 	%f1102, %f1039;
	@%p1 bra 	$L__BB6_3;
	ld.param.u32 	%r48, [_Z10mysgemm_v8iiifPfS_fS__param_0];
	mul.lo.s32 	%r19, %r14, %r6;
	shl.b32 	%r20, %r48, 3;
	shl.b32 	%r21, %r1, 2;
	and.b32  	%r22, %r21, 4;
	shr.u32 	%r23, %r1, 5;
	and.b32  	%r24, %r21, 124;
	mad.lo.s32 	%r25, %r48, %r23, %r24;
	mad.lo.s32 	%r26, %r14, %r2, %r22;
	shl.b32 	%r27, %r1, 4;
	mov.u32 	%r28, _ZZ10mysgemm_v8iiifPfS_fS_E3sa8;
	add.s32 	%r7, %r28, %r27;
	shl.b32 	%r29, %r2, 2;
	shl.b32 	%r30, %r1, 11;
	and.b32  	%r31, %r30, 2048;
	or.b32  	%r32, %r31, %r29;
	mov.u32 	%r33, _ZZ10mysgemm_v8iiifPfS_fS_E3sb8;
	add.s32 	%r8, %r33, %r32;
	shl.b32 	%r34, %r3, 2;
	add.s32 	%r9, %r28, %r34;
	shl.b32 	%r35, %r4, 2;
	add.s32 	%r10, %r33, %r35;
	mul.wide.s32 	%rd11, %r19, 4;
	mul.wide.u32 	%rd12, %r26, 4;
	add.s64 	%rd13, %rd11, %rd12;
	cvta.to.global.u64 	%rd14, %rd9;
	add.s64 	%rd35, %rd14, %rd13;
	mul.wide.s32 	%rd15, %r5, 4;
	mul.wide.s32 	%rd16, %r25, 4;
	add.s64 	%rd17, %rd15, %rd16;
	cvta.to.global.u64 	%rd18, %rd8;
	add.s64 	%rd34, %rd18, %rd17;
	mul.wide.s32 	%rd3, %r20, 4;
	mov.f32 	%f1102, 0f00000000;
	mov.b32 	%r50, 0;
	mov.f32 	%f1101, %f1102;
	mov.f32 	%f1100, %f1102;
	mov.f32 	%f1099, %f1102;
	mov.f32 	%f1098, %f1102;
	mov.f32 	%f1097, %f1102;
	mov.f32 	%f1096, %f1102;
	mov.f32 	%f1095, %f1102;
	mov.f32 	%f1094, %f1102;
	mov.f32 	%f1093, %f1102;
	mov.f32 	%f1092, %f1102;
	mov.f32 	%f1091, %f1102;
	mov.f32 	%f1090, %f1102;
	mov.f32 	%f1089, %f1102;
	mov.f32 	%f1088, %f1102;
	mov.f32 	%f1087, %f1102;
	mov.f32 	%f1086, %f1102;
	mov.f32 	%f1085, %f1102;
	mov.f32 	%f1084, %f1102;
	mov.f32 	%f1083, %f1102;
	mov.f32 	%f1082, %f1102;
	mov.f32 	%f1081, %f1102;
	mov.f32 	%f1080, %f1102;
	mov.f32 	%f1079, %f1102;
	mov.f32 	%f1078, %f1102;
	mov.f32 	%f1077, %f1102;
	mov.f32 	%f1076, %f1102;
	mov.f32 	%f1075, %f1102;
	mov.f32 	%f1074, %f1102;
	mov.f32 	%f1073, %f1102;
	mov.f32 	%f1072, %f1102;
	mov.f32 	%f1071, %f1102;
	mov.f32 	%f1070, %f1102;
	mov.f32 	%f1069, %f1102;
	mov.f32 	%f1068, %f1102;
	mov.f32 	%f1067, %f1102;
	mov.f32 	%f1066, %f1102;
	mov.f32 	%f1065, %f1102;
	mov.f32 	%f1064, %f1102;
	mov.f32 	%f1063, %f1102;
	mov.f32 	%f1062, %f1102;
	mov.f32 	%f1061, %f1102;
	mov.f32 	%f1060, %f1102;
	mov.f32 	%f1059, %f1102;
	mov.f32 	%f1058, %f1102;
	mov.f32 	%f1057, %f1102;
	mov.f32 	%f1056, %f1102;
	mov.f32 	%f1055, %f1102;
	mov.f32 	%f1054, %f1102;
	mov.f32 	%f1053, %f1102;
	mov.f32 	%f1052, %f1102;
	mov.f32 	%f1051, %f1102;
	mov.f32 	%f1050, %f1102;
	mov.f32 	%f1049, %f1102;
	mov.f32 	%f1048, %f1102;
	mov.f32 	%f1047, %f1102;
	mov.f32 	%f1046, %f1102;
	mov.f32 	%f1045, %f1102;
	mov.f32 	%f1044, %f1102;
	mov.f32 	%f1043, %f1102;
	mov.f32 	%f1042, %f1102;
	mov.f32 	%f1041, %f1102;
	mov.f32 	%f1040, %f1102;
	mov.f32 	%f1039, %f1102;
$L__BB6_2:
	ld.global.v4.f32 	{%f197, %f198, %f199, %f200}, [%rd34];
	ld.global.v4.f32 	{%f201, %f202, %f203, %f204}, [%rd35];
	st.shared.v4.f32 	[%r7], {%f197, %f198, %f199, %f200};
	st.shared.f32 	[%r8], %f201;
	st.shared.f32 	[%r8+512], %f202;
	st.shared.f32 	[%r8+1024], %f203;
	st.shared.f32 	[%r8+1536], %f204;
	bar.sync 	0;
	ld.shared.v4.f32 	{%f205, %f206, %f207, %f208}, [%r9];
	ld.shared.v4.f32 	{%f209, %f210, %f211, %f212}, [%r9+16];
	ld.shared.v4.f32 	{%f213, %f214, %f215, %f216}, [%r10];
	ld.shared.v4.f32 	{%f217, %f218, %f219, %f220}, [%r10+16];
	fma.rn.f32 	%f221, %f205, %f213, %f1039;
	fma.rn.f32 	%f222, %f206, %f213, %f1040;
	fma.rn.f32 	%f223, %f207, %f213, %f1041;
	fma.rn.f32 	%f224, %f208, %f213, %f1042;
	fma.rn.f32 	%f225, %f209, %f213, %f1043;
	fma.rn.f32 	%f226, %f210, %f213, %f1044;
	fma.rn.f32 	%f227, %f211, %f213, %f1045;
	fma.rn.f32 	%f228, %f212, %f213, %f1046;
	fma.rn.f32 	%f229, %f205, %f214, %f1047;
	fma.rn.f32 	%f230, %f206, %f214, %f1048;
	fma.rn.f32 	%f231, %f207, %f214, %f1049;
	fma.rn.f32 	%f232, %f208, %f214, %f1050;
	fma.rn.f32 	%f233, %f209, %f214, %f1051;
	fma.rn.f32 	%f234, %f210, %f214, %f1052;
	fma.rn.f32 	%f235, %f211, %f214, %f1053;
	fma.rn.f32 	%f236, %f212, %f214, %f1054;
	fma.rn.f32 	%f237, %f205, %f215, %f1055;
	fma.rn.f32 	%f238, %f206, %f215, %f1056;
	fma.rn.f32 	%f239, %f207, %f215, %f1057;
	fma.rn.f32 	%f240, %f208, %f215, %f1058;
	fma.rn.f32 	%f241, %f209, %f215, %f1059;
	fma.rn.f32 	%f242, %f210, %f215, %f1060;
	fma.rn.f32 	%f243, %f211, %f215, %f1061;
	fma.rn.f32 	%f244, %f212, %f215, %f1062;
	fma.rn.f32 	%f245, %f205, %f216, %f1063;
	fma.rn.f32 	%f246, %f206, %f216, %f1064;
	fma.rn.f32 	%f247, %f207, %f216, %f1065;
	fma.rn.f32 	%f248, %f208, %f216, %f1066;
	fma.rn.f32 	%f249, %f209, %f216, %f1067;
	fma.rn.f32 	%f250, %f210, %f216, %f1068;
	fma.rn.f32 	%f251, %f211, %f216, %f1069;
	fma.rn.f32 	%f252, %f212, %f216, %f1070;
	fma.rn.f32 	%f253, %f205, %f217, %f1071;
	fma.rn.f32 	%f254, %f206, %f217, %f1072;
	fma.rn.f32 	%f255, %f207, %f217, %f1073;
	fma.rn.f32 	%f256, %f208, %f217, %f1074;
	fma.rn.f32 	%f257, %f209, %f217, %f1075;
	fma.rn.f32 	%f258, %f210, %f217, %f1076;
	fma.rn.f32 	%f259, %f211, %f217, %f1077;
	fma.rn.f32 	%f260, %f212, %f217, %f1078;
	fma.rn.f32 	%f261, %f205, %f218, %f1079;
	fma.rn.f32 	%f262, %f206, %f218, %f1080;
	fma.rn.f32 	%f263, %f207, %f218, %f1081;
	fma.rn.f32 	%f264, %f208, %f218, %f1082;
	fma.rn.f32 	%f265, %f209, %f218, %f1083;
	fma.rn.f32 	%f266, %f210, %f218, %f1084;
	fma.rn.f32 	%f267, %f211, %f218, %f1085;
	fma.rn.f32 	%f268, %f212, %f218, %f1086;
	fma.rn.f32 	%f269, %f205, %f219, %f1087;
	fma.rn.f32 	%f270, %f206, %f219, %f1088;
	fma.rn.f32 	%f271, %f207, %f219, %f1089;
	fma.rn.f32 	%f272, %f208, %f219, %f1090;
	fma.rn.f32 	%f273, %f209, %f219, %f1091;
	fma.rn.f32 	%f274, %f210, %f219, %f1092;
	fma.rn.f32 	%f275, %f211, %f219, %f1093;
	fma.rn.f32 	%f276, %f212, %f219, %f1094;
	fma.rn.f32 	%f277, %f205, %f220, %f1095;
	fma.rn.f32 	%f278, %f206, %f220, %f1096;
	fma.rn.f32 	%f279, %f207, %f220, %f1097;
	fma.rn.f32 	%f280, %f208, %f220, %f1098;
	fma.rn.f32 	%f281, %f209, %f220, %f1099;
	fma.rn.f32 	%f282, %f210, %f220, %f1100;
	fma.rn.f32 	%f283, %f211, %f220, %f1101;
	fma.rn.f32 	%f284, %f212, %f220, %f1102;
	ld.shared.v4.f32 	{%f285, %f286, %f287, %f288}, [%r9+512];
	ld.shared.v4.f32 	{%f289, %f290, %f291, %f292}, [%r9+528];
	ld.shared.v4.f32 	{%f293, %f294, %f295, %f296}, [%r10+512];
	ld.shared.v4.f32 	{%f297, %f298, %f299, %f300}, [%r10+528];
	fma.rn.f32 	%f301, %f285, %f293, %f221;
	fma.rn.f32 	%f302, %f286, %f293, %f222;
	fma.rn.f32 	%f303, %f287, %f293, %f223;
	fma.rn.f32 	%f304, %f288, %f293, %f224;
	fma.rn.f32 	%f305, %f289, %f293, %f225;
	fma.rn.f32 	%f306, %f290, %f293, %f226;
	fma.rn.f32 	%f307, %f291, %f293, %f227;
	fma.rn.f32 	%f308, %f292, %f293, %f228;
	fma.rn.f32 	%f309, %f285, %f294, %f229;
	fma.rn.f32 	%f310, %f286, %f294, %f230;
	fma.rn.f32 	%f311, %f287, %f294, %f231;
	fma.rn.f32 	%f312, %f288, %f294, %f232;
	fma.rn.f32 	%f313, %f289, %f294, %f233;
	fma.rn.f32 	%f314, %f290, %f294, %f234;
	fma.rn.f32 	%f315, %f291, %f294, %f235;
	fma.rn.f32 	%f316, %f292, %f294, %f236;
	fma.rn.f32 	%f317, %f285, %f295, %f237;
	fma.rn.f32 	%f318, %f286, %f295, %f238;
	fma.rn.f32 	%f319, %f287, %f295, %f239;
	fma.rn.f32 	%f320, %f288, %f295, %f240;
	fma.rn.f32 	%f321, %f289, %f295, %f241;
	fma.rn.f32 	%f322, %f290, %f295, %f242;
	fma.rn.f32 	%f323, %f291, %f295, %f243;
	fma.rn.f32 	%f324, %f292, %f295, %f244;
	fma.rn.f32 	%f325, %f285, %f296, %f245;
	fma.rn.f32 	%f326, %f286, %f296, %f246;
	fma.rn.f32 	%f327, %f287, %f296, %f247;
	fma.rn.f32 	%f328, %f288, %f296, %f248;
	fma.rn.f32 	%f329, %f289, %f296, %f249;
	fma.rn.f32 	%f330, %f290, %f296, %f250;
	fma.rn.f32 	%f331, %f291, %f296, %f251;
	fma.rn.f32 	%f332, %f292, %f296, %f252;
	fma.rn.f32 	%f333, %f285, %f297, %f253;
	fma.rn.f32 	%f334, %f286, %f297, %f254;
	fma.rn.f32 	%f335, %f287, %f297, %f255;
	fma.rn.f32 	%f336, %f288, %f297, %f256;
	fma.rn.f32 	%f337, %f289, %f297, %f257;
	fma.rn.f32 	%f338, %f290, %f297, %f258;
	fma.rn.f32 	%f339, %f291, %f297, %f259;
	fma.rn.f32 	%f340, %f292, %f297, %f260;
	fma.rn.f32 	%f341, %f285, %f298, %f261;
	fma.rn.f32 	%f342, %f286, %f298, %f262;
	fma.rn.f32 	%f343, %f287, %f298, %f263;
	fma.rn.f32 	%f344, %f288, %f298, %f264;
	fma.rn.f32 	%f345, %f289, %f298, %f265;
	fma.rn.f32 	%f346, %f290, %f298, %f266;
	fma.rn.f32 	%f347, %f291, %f298, %f267;
	fma.rn.f32 	%f348, %f292, %f298, %f268;
	fma.rn.f32 	%f349, %f285, %f299, %f269;
	fma.rn.f32 	%f350, %f286, %f299, %f270;
	fma.rn.f32 	%f351, %f287, %f299, %f271;
	fma.rn.f32 	%f352, %f288, %f299, %f272;
	fma.rn.f32 	%f353, %f289, %f299, %f273;
	fma.rn.f32 	%f354, %f290, %f299, %f274;
	fma.rn.f32 	%f355, %f291, %f299, %f275;
	fma.rn.f32 	%f356, %f292, %f299, %f276;
	fma.rn.f32 	%f357, %f285, %f300, %f277;
	fma.rn.f32 	%f358, %f286, %f300, %f278;
	fma.rn.f32 	%f359, %f287, %f300, %f279;
	fma.rn.f32 	%f360, %f288, %f300, %f280;
	fma.rn.f32 	%f361, %f289, %f300, %f281;
	fma.rn.f32 	%f362, %f290, %f300, %f282;
	fma.rn.f32 	%f363, %f291, %f300, %f283;
	fma.rn.f32 	%f364, %f292, %f300, %f284;
	ld.shared.v4.f32 	{%f365, %f366, %f367, %f368}, [%r9+1024];
	ld.shared.v4.f32 	{%f369, %f370, %f371, %f372}, [%r9+1040];
	ld.shared.v4.f32 	{%f373, %f374, %f375, %f376}, [%r10+1024];
	ld.shared.v4.f32 	{%f377, %f378, %f379, %f380}, [%r10+1040];
	fma.rn.f32 	%f381, %f365, %f373, %f301;
	fma.rn.f32 	%f382, %f366, %f373, %f302;
	fma.rn.f32 	%f383, %f367, %f373, %f303;
	fma.rn.f32 	%f384, %f368, %f373, %f304;
	fma.rn.f32 	%f385, %f369, %f373, %f305;
	fma.rn.f32 	%f386, %f370, %f373, %f306;
	fma.rn.f32 	%f387, %f371, %f373, %f307;
	fma.rn.f32 	%f388, %f372, %f373, %f308;
	fma.rn.f32 	%f389, %f365, %f374, %f309;
	fma.rn.f32 	%f390, %f366, %f374, %f310;
	fma.rn.f32 	%f391, %f367, %f374, %f311;
	fma.rn.f32 	%f392, %f368, %f374, %f312;
	fma.rn.f32 	%f393, %f369, %f374, %f313;
	fma.rn.f32 	%f394, %f370, %f374, %f314;
	fma.rn.f32 	%f395, %f371, %f374, %f315;
	fma.rn.f32 	%f396, %f372, %f374, %f316;
	fma.rn.f32 	%f397, %f365, %f375, %f317;
	fma.rn.f32 	%f398, %f366, %f375, %f318;
	fma.rn.f32 	%f399, %f367, %f375, %f319;
	fma.rn.f32 	%f400, %f368, %f375, %f320;
	fma.rn.f32 	%f401, %f369, %f375, %f321;
	fma.rn.f32 	%f402, %f370, %f375, %f322;
	fma.rn.f32 	%f403, %f371, %f375, %f323;
	fma.rn.f32 	%f404, %f372, %f375, %f324;
	fma.rn.f32 	%f405, %f365, %f376, %f325;
	fma.rn.f32 	%f406, %f366, %f376, %f326;
	fma.rn.f32 	%f407, %f367, %f376, %f327;
	fma.rn.f32 	%f408, %f368, %f376, %f328;
	fma.rn.f32 	%f409, %f369, %f376, %f329;
	fma.rn.f32 	%f410, %f370, %f376, %f330;
	fma.rn.f32 	%f411, %f371, %f376, %f331;
	fma.rn.f32 	%f412, %f372, %f376, %f332;
	fma.rn.f32 	%f413, %f365, %f377, %f333;
	fma.rn.f32 	%f414, %f366, %f377, %f334;
	fma.rn.f32 	%f415, %f367, %f377, %f335;
	fma.rn.f32 	%f416, %f368, %f377, %f336;
	fma.rn.f32 	%f417, %f369, %f377, %f337;
	fma.rn.f32 	%f418, %f370, %f377, %f338;
	fma.rn.f32 	%f419, %f371, %f377, %f339;
	fma.rn.f32 	%f420, %f372, %f377, %f340;
	fma.rn.f32 	%f421, %f365, %f378, %f341;
	fma.rn.f32 	%f422, %f366, %f378, %f342;
	fma.rn.f32 	%f423, %f367, %f378, %f343;
	fma.rn.f32 	%f424, %f368, %f378, %f344;
	fma.rn.f32 	%f425, %f369, %f378, %f345;
	fma.rn.f32 	%f426, %f370, %f378, %f346;
	fma.rn.f32 	%f427, %f371, %f378, %f347;
	fma.rn.f32 	%f428, %f372, %f378, %f348;
	fma.rn.f32 	%f429, %f365, %f379, %f349;
	fma.rn.f32 	%f430, %f366, %f379, %f350;
	fma.rn.f32 	%f431, %f367, %f379, %f351;
	fma.rn.f32 	%f432, %f368, %f379, %f352;
	fma.rn.f32 	%f433, %f369, %f379, %f353;
	fma.rn.f32 	%f434, %f370, %f379, %f354;
	fma.rn.f32 	%f435, %f371, %f379, %f355;
	fma.rn.f32 	%f436, %f372, %f379, %f356;
	fma.rn.f32 	%f437, %f365, %f380, %f357;
	fma.rn.f32 	%f438, %f366, %f380, %f358;
	fma.rn.f32 	%f439, %f367, %f380, %f359;
	fma.rn.f32 	%f440, %f368, %f380, %f360;
	fma.rn.f32 	%f441, %f369, %f380, %f361;
	fma.rn.f32 	%f442, %f370, %f380, %f362;
	fma.rn.f32 	%f443, %f371, %f380, %f363;
	fma.rn.f32 	%f444, %f372, %f380, %f364;
	ld.shared.v4.f32 	{%f445, %f446, %f447, %f448}, [%r9+1536];
	ld.shared.v4.f32 	{%f449, %f450, %f451, %f452}, [%r9+1552];
	ld.shared.v4.f32 	{%f453, %f454, %f455, %f456}, [%r10+1536];
	ld.shared.v4.f32 	{%f457, %f458, %f459, %f460}, [%r10+1552];
	fma.rn.f32 	%f461, %f445, %f453, %f381;
	fma.rn.f32 	%f462, %f446, %f453, %f382;
	fma.rn.f32 	%f463, %f447, %f453, %f383;
	fma.rn.f32 	%f464, %f448, %f453, %f384;
	fma.rn.f32 	%f465, %f449, %f453, %f385;
	fma.rn.f32 	%f466, %f450, %f453, %f386;
	fma.rn.f32 	%f467, %f451, %f453, %f387;
	fma.rn.f32 	%f468, %f452, %f453, %f388;
	fma.rn.f32 	%f469, %f445, %f454, %f389;
	fma.rn.f32 	%f470, %f446, %f454, %f390;
	fma.rn.f32 	%f471, %f447, %f454, %f391;
	fma.rn.f32 	%f472, %f448, %f454, %f392;
	fma.rn.f32 	%f473, %f449, %f454, %f393;
	fma.rn.f32 	%f474, %f450, %f454, %f394;
	fma.rn.f32 	%f475, %f451, %f454, %f395;
	fma.rn.f32 	%f476, %f452, %f454, %f396;
	fma.rn.f32 	%f477, %f445, %f455, %f397;
	fma.rn.f32 	%f478, %f446, %f455, %f398;
	fma.rn.f32 	%f479, %f447, %f455, %f399;
	fma.rn.f32 	%f480, %f448, %f455, %f400;
	fma.rn.f32 	%f481, %f449, %f455, %f401;
	fma.rn.f32 	%f482, %f450, %f455, %f402;
	fma.rn.f32 	%f483, %f451, %f455, %f403;
	fma.rn.f32 	%f484, %f452, %f455, %f404;
	fma.rn.f32 	%f485, %f445, %f456, %f405;
	fma.rn.f32 	%f486, %f446, %f456, %f406;
	fma.rn.f32 	%f487, %f447, %f456, %f407;
	fma.rn.f32 	%f488, %f448, %f456, %f408;
	fma.rn.f32 	%f489, %f449, %f456, %f409;
	fma.rn.f32 	%f490, %f450, %f456, %f410;
	fma.rn.f32 	%f491, %f451, %f456, %f411;
	fma.rn.f32 	%f492, %f452, %f456, %f412;
	fma.rn.f32 	%f493, %f445, %f457, %f413;
	fma.rn.f32 	%f494, %f446, %f457, %f414;
	fma.rn.f32 	%f495, %f447, %f457, %f415;
	fma.rn.f32 	%f496, %f448, %f457, %f416;
	fma.rn.f32 	%f497, %f449, %f457, %f417;
	fma.rn.f32 	%f498, %f450, %f457, %f418;
	fma.rn.f32 	%f499, %f451, %f457, %f419;
	fma.rn.f32 	%f500, %f452, %f457, %f420;
	fma.rn.f32 	%f501, %f445, %f458, %f421;
	fma.rn.f32 	%f502, %f446, %f458, %f422;
	fma.rn.f32 	%f503, %f447, %f458, %f423;
	fma.rn.f32 	%f504, %f448, %f458, %f424;
	fma.rn.f32 	%f505, %f449, %f458, %f425;
	fma.rn.f32 	%f506, %f450, %f458, %f426;
	fma.rn.f32 	%f507, %f451, %f458, %f427;
	fma.rn.f32 	%f508, %f452, %f458, %f428;
	fma.rn.f32 	%f509, %f445, %f459, %f429;
	fma.rn.f32 	%f510, %f446, %f459, %f430;
	fma.rn.f32 	%f511, %f447, %f459, %f431;
	fma.rn.f32 	%f512, %f448, %f459, %f432;
	fma.rn.f32 	%f513, %f449, %f459, %f433;
	fma.rn.f32 	%f514, %f450, %f459, %f434;
	fma.rn.f32 	%f515, %f451, %f459, %f435;
	fma.rn.f32 	%f516, %f452, %f459, %f436;
	fma.rn.f32 	%f517, %f445, %f460, %f437;
	fma.rn.f32 	%f518, %f446, %f460, %f438;
	fma.rn.f32 	%f519, %f447, %f460, %f439;
	fma.rn.f32 	%f520, %f448, %f460, %f440;
	fma.rn.f32 	%f521, %f449, %f460, %f441;
	fma.rn.f32 	%f522, %f450, %f460, %f442;
	fma.rn.f32 	%f523, %f451, %f460, %f443;
	fma.rn.f32 	%f524, %f452, %f460, %f444;
	ld.shared.v4.f32 	{%f525, %f526, %f527, %f528}, [%r9+2048];
	ld.shared.v4.f32 	{%f529, %f530, %f531, %f532}, [%r9+2064];
	ld.shared.v4.f32 	{%f533, %f534, %f535, %f536}, [%r10+2048];
	ld.shared.v4.f32 	{%f537, %f538, %f539, %f540}, [%r10+2064];
	fma.rn.f32 	%f541, %f525, %f533, %f461;
	fma.rn.f32 	%f542, %f526, %f533, %f462;
	fma.rn.f32 	%f543, %f527, %f533, %f463;
	fma.rn.f32 	%f544, %f528, %f533, %f464;
	fma.rn.f32 	%f545, %f529, %f533, %f465;
	fma.rn.f32 	%f546, %f530, %f533, %f466;
	fma.rn.f32 	%f547, %f531, %f533, %f467;
	fma.rn.f32 	%f548, %f532, %f533, %f468;
	fma.rn.f32 	%f549, %f525, %f534, %f469;
	fma.rn.f32 	%f550, %f526, %f534, %f470;
	fma.rn.f32 	%f551, %f527, %f534, %f471;
	fma.rn.f32 	%f552, %f528, %f534, %f472;
	fma.rn.f32 	%f553, %f529, %f534, %f473;
	fma.rn.f32 	%f554, %f530, %f534, %f474;
	fma.rn.f32 	%f555, %f531, %f534, %f475;
	fma.rn.f32 	%f556, %f532, %f534, %f476;
	fma.rn.f32 	%f557, %f525, %f535, %f477;
	fma.rn.f32 	%f558, %f526, %f535, %f478;
	fma.rn.f32 	%f559, %f527, %f535, %f479;
	fma.rn.f32 	%f560, %f528, %f535, %f480;
	fma.rn.f32 	%f561, %f529, %f535, %f481;
	fma.rn.f32 	%f562, %f530, %f535, %f482;
	fma.rn.f32 	%f563, %f531, %f535, %f483;
	fma.rn.f32 	%f564, %f532, %f535, %f484;
	fma.rn.f32 	%f565, %f525, %f536, %f485;
	fma.rn.f32 	%f566, %f526, %f536, %f486;
	fma.rn.f32 	%f567, %f527, %f536, %f487;
	fma.rn.f32 	%f568, %f528, %f536, %f488;
	fma.rn.f32 	%f569, %f529, %f536, %f489;
	fma.rn.f32 	%f570, %f530, %f536, %f490;
	fma.rn.f32 	%f571, %f531, %f536, %f491;
	fma.rn.f32 	%f572, %f532, %f536, %f492;
	fma.rn.f32 	%f573, %f525, %f537, %f493;
	fma.rn.f32 	%f574, %f526, %f537, %f494;
	fma.rn.f32 	%f575, %f527, %f537, %f495;
	fma.rn.f32 	%f576, %f528, %f537, %f496;
	fma.rn.f32 	%f577, %f529, %f537, %f497;
	fma.rn.f32 	%f578, %f530, %f537, %f498;
	fma.rn.f32 	%f579, %f531, %f537, %f499;
	fma.rn.f32 	%f580, %f532, %f537, %f500;
	fma.rn.f32 	%f581, %f525, %f538, %f501;
	fma.rn.f32 	%f582, %f526, %f538, %f502;
	fma.rn.f32 	%f583, %f527, %f538, %f503;
	fma.rn.f32 	%f584, %f528, %f538, %f504;
	fma.rn.f32 	%f585, %f529, %f538, %f505;
	fma.rn.f32 	%f586, %f530, %f538, %f506;
	fma.rn.f32 	%f587, %f531, %f538, %f507;
	fma.rn.f32 	%f588, %f532, %f538, %f508;
	fma.rn.f32 	%f589, %f525, %f539, %f509;
	fma.rn.f32 	%f590, %f526, %f539, %f510;
	fma.rn.f32 	%f591, %f527, %f539, %f511;
	fma.rn.f32 	%f592, %f528, %f539, %f512;
	fma.rn.f32 	%f593, %f529, %f539, %f513;
	fma.rn.f32 	%f594, %f530, %f539, %f514;
	fma.rn.f32 	%f595, %f531, %f539, %f515;
	fma.rn.f32 	%f596, %f532, %f539, %f516;
	fma.rn.f32 	%f597, %f525, %f540, %f517;
	fma.rn.f32 	%f598, %f526, %f540, %f518;
	fma.rn.f32 	%f599, %f527, %f540, %f519;
	fma.rn.f32 	%f600, %f528, %f540, %f520;
	fma.rn.f32 	%f601, %f529, %f540, %f521;
	fma.rn.f32 	%f602, %f530, %f540, %f522;
	fma.rn.f32 	%f603, %f531, %f540, %f523;
	fma.rn.f32 	%f604, %f532, %f540, %f524;
	ld.shared.v4.f32 	{%f605, %f606, %f607, %f608}, [%r9+2560];
	ld.shared.v4.f32 	{%f609, %f610, %f611, %f612}, [%r9+2576];
	ld.shared.v4.f32 	{%f613, %f614, %f615, %f616}, [%r10+2560];
	ld.shared.v4.f32 	{%f617, %f618, %f619, %f620}, [%r10+2576];
	fma.rn.f32 	%f621, %f605, %f613, %f541;
	fma.rn.f32 	%f622, %f606, %f613, %f542;
	fma.rn.f32 	%f623, %f607, %f613, %f543;
	fma.rn.f32 	%f624, %f608, %f613, %f544;
	fma.rn.f32 	%f625, %f609, %f613, %f545;
	fma.rn.f32 	%f626, %f610, %f613, %f546;
	fma.rn.f32 	%f627, %f611, %f613, %f547;
	fma.rn.f32 	%f628, %f612, %f613, %f548;
	fma.rn.f32 	%f629, %f605, %f614, %f549;
	fma.rn.f32 	%f630, %f606, %f614, %f550;
	fma.rn.f32 	%f631, %f607, %f614, %f551;
	fma.rn.f32 	%f632, %f608, %f614, %f552;
	fma.rn.f32 	%f633, %f609, %f614, %f553;
	fma.rn.f32 	%f634, %f610, %f614, %f554;
	fma.rn.f32 	%f635, %f611, %f614, %f555;
	fma.rn.f32 	%f636, %f612, %f614, %f556;
	fma.rn.f32 	%f637, %f605, %f615, %f557;
	fma.rn.f32 	%f638, %f606, %f615, %f558;
	fma.rn.f32 	%f639, %f607, %f615, %f559;
	fma.rn.f32 	%f640, %f608, %f615, %f560;
	fma.rn.f32 	%f641, %f609, %f615, %f561;
	fma.rn.f32 	%f642, %f610, %f615, %f562;
	fma.rn.f32 	%f643, %f611, %f615, %f563;
	fma.rn.f32 	%f644, %f612, %f615, %f564;
	fma.rn.f32 	%f645, %f605, %f616, %f565;
	fma.rn.f32 	%f646, %f606, %f616, %f566;
	fma.rn.f32 	%f647, %f607, %f616, %f567;
	fma.rn.f32 	%f648, %f608, %f616, %f568;
	fma.rn.f32 	%f649, %f609, %f616, %f569;
	fma.rn.f32 	%f650, %f610, %f616, %f570;
	fma.rn.f32 	%f651, %f611, %f616, %f571;
	fma.rn.f32 	%f652, %f612, %f616, %f572;
	fma.rn.f32 	%f653, %f605, %f617, %f573;
	fma.rn.f32 	%f654, %f606, %f617, %f574;
	fma.rn.f32 	%f655, %f607, %f617, %f575;
	fma.rn.f32 	%f656, %f608, %f617, %f576;
	fma.rn.f32 	%f657, %f609, %f617, %f577;
	fma.rn.f32 	%f658, %f610, %f617, %f578;
	fma.rn.f32 	%f659, %f611, %f617, %f579;
	fma.rn.f32 	%f660, %f612, %f617, %f580;
	fma.rn.f32 	%f661, %f605, %f618, %f581;
	fma.rn.f32 	%f662, %f606, %f618, %f582;
	fma.rn.f32 	%f663, %f607, %f618, %f583;
	fma.rn.f32 	%f664, %f608, %f618, %f584;
	fma.rn.f32 	%f665, %f609, %f618, %f585;
	fma.rn.f32 	%f666, %f610, %f618, %f586;
	fma.rn.f32 	%f667, %f611, %f618, %f587;
	fma.rn.f32 	%f668, %f612, %f618, %f588;
	fma.rn.f32 	%f669, %f605, %f619, %f589;
	fma.rn.f32 	%f670, %f606, %f619, %f590;
	fma.rn.f32 	%f671, %f607, %f619, %f591;
	fma.rn.f32 	%f672, %f608, %f619, %f592;
	fma.rn.f32 	%f673, %f609, %f619, %f593;
	fma.rn.f32 	%f674, %f610, %f619, %f594;
	fma.rn.f32 	%f675, %f611, %f619, %f595;
	fma.rn.f32 	%f676, %f612, %f619, %f596;
	fma.rn.f32 	%f677, %f605, %f620, %f597;
	fma.rn.f32 	%f678, %f606, %f620, %f598;
	fma.rn.f32 	%f679, %f607, %f620, %f599;
	fma.rn.f32 	%f680, %f608, %f620, %f600;
	fma.rn.f32 	%f681, %f609, %f620, %f601;
	fma.rn.f32 	%f682, %f610, %f620, %f602;
	fma.rn.f32 	%f683, %f611, %f620, %f603;
	fma.rn.f32 	%f684, %f612, %f620, %f604;
	ld.shared.v4.f32 	{%f685, %f686, %f687, %f688}, [%r9+3072];
	ld.shared.v4.f32 	{%f689, %f690, %f691, %f692}, [%r9+3088];
	ld.shared.v4.f32 	{%f693, %f694, %f695, %f696}, [%r10+3072];
	ld.shared.v4.f32 	{%f697, %f698, %f699, %f700}, [%r10+3088];
	fma.rn.f32 	%f701, %f685, %f693, %f621;
	fma.rn.f32 	%f702, %f686, %f693, %f622;
	fma.rn.f32 	%f703, %f687, %f693, %f623;
	fma.rn.f32 	%f704, %f688, %f693, %f624;
	fma.rn.f32 	%f705, %f689, %f693, %f625;
	fma.rn.f32 	%f706, %f690, %f693, %f626;
	fma.rn.f32 	%f707, %f691, %f693, %f627;
	fma.rn.f32 	%f708, %f692, %f693, %f628;
	fma.rn.f32 	%f709, %f685, %f694, %f629;
	fma.rn.f32 	%f710, %f686, %f694, %f630;
	fma.rn.f32 	%f711, %f687, %f694, %f631;
	fma.rn.f32 	%f712, %f688, %f694, %f632;
	fma.rn.f32 	%f713, %f689, %f694, %f633;
	fma.rn.f32 	%f714, %f690, %f694, %f634;
	fma.rn.f32 	%f715, %f691, %f694, %f635;
	fma.rn.f32 	%f716, %f692, %f694, %f636;
	fma.rn.f32 	%f717, %f685, %f695, %f637;
	fma.rn.f32 	%f718, %f686, %f695, %f638;
	fma.rn.f32 	%f719, %f687, %f695, %f639;
	fma.rn.f32 	%f720, %f688, %f695, %f640;
	fma.rn.f32 	%f721, %f689, %f695, %f641;
	fma.rn.f32 	%f722, %f690, %f695, %f642;
	fma.rn.f32 	%f723, %f691, %f695, %f643;
	fma.rn.f32 	%f724, %f692, %f695, %f644;
	fma.rn.f32 	%f725, %f685, %f696, %f645;
	fma.rn.f32 	%f726, %f686, %f696, %f646;
	fma.rn.f32 	%f727, %f687, %f696, %f647;
	fma.rn.f32 	%f728, %f688, %f696, %f648;
	fma.rn.f32 	%f729, %f689, %f696, %f649;
	fma.rn.f32 	%f730, %f690, %f696, %f650;
	fma.rn.f32 	%f731, %f691, %f696, %f651;
	fma.rn.f32 	%f732, %f692, %f696, %f652;
	fma.rn.f32 	%f733, %f685, %f697, %f653;
	fma.rn.f32 	%f734, %f686, %f697, %f654;
	fma.rn.f32 	%f735, %f687, %f697, %f655;
	fma.rn.f32 	%f736, %f688, %f697, %f656;
	fma.rn.f32 	%f737, %f689, %f697, %f657;
	fma.rn.f32 	%f738, %f690, %f697, %f658;
	fma.rn.f32 	%f739, %f691, %f697, %f659;
	fma.rn.f32 	%f740, %f692, %f697, %f660;
	fma.rn.f32 	%f741, %f685, %f698, %f661;
	fma.rn.f32 	%f742, %f686, %f698, %f662;
	fma.rn.f32 	%f743, %f687, %f698, %f663;
	fma.rn.f32 	%f744, %f688, %f698, %f664;
	fma.rn.f32 	%f745, %f689, %f698, %f665;
	fma.rn.f32 	%f746, %f690, %f698, %f666;
	fma.rn.f32 	%f747, %f691, %f698, %f667;
	fma.rn.f32 	%f748, %f692, %f698, %f668;
	fma.rn.f32 	%f749, %f685, %f699, %f669;
	fma.rn.f32 	%f750, %f686, %f699, %f670;
	fma.rn.f32 	%f751, %f687, %f699, %f671;
	fma.rn.f32 	%f752, %f688, %f699, %f672;
	fma.rn.f32 	%f753, %f689, %f699, %f673;
	fma.rn.f32 	%f754, %f690, %f699, %f674;
	fma.rn.f32 	%f755, %f691, %f699, %f675;
	fma.rn.f32 	%f756, %f692, %f699, %f676;
	fma.rn.f32 	%f757, %f685, %f700, %f677;
	fma.rn.f32 	%f758, %f686, %f700, %f678;
	fma.rn.f32 	%f759, %f687, %f700, %f679;
	fma.rn.f32 	%f760, %f688, %f700, %f680;
	fma.rn.f32 	%f761, %f689, %f700, %f681;
	fma.rn.f32 	%f762, %f690, %f700, %f682;
	fma.rn.f32 	%f763, %f691, %f700, %f683;
	fma.rn.f32 	%f764, %f692, %f700, %f684;
	ld.shared.v4.f32 	{%f765, %f766, %f767, %f768}, [%r9+3584];
	ld.shared.v4.f32 	{%f769, %f770, %f771, %f772}, [%r9+3600];
	ld.shared.v4.f32 	{%f773, %f774, %f775, %f776}, [%r10+3584];
	ld.shared.v4.f32 	{%f777, %f778, %f779, %f780}, [%r10+3600];
	fma.rn.f32 	%f1039, %f765, %f773, %f701;
	fma.rn.f32 	%f1040, %f766, %f773, %f702;
	fma.rn.f32 	%f1041, %f767, %f773, %f703;
	fma.rn.f32 	%f1042, %f768, %f773, %f704;
	fma.rn.f32 	%f1043, %f769, %f773, %f705;
	fma.rn.f32 	%f1044, %f770, %f773, %f706;
	fma.rn.f32 	%f1045, %f771, %f773, %f707;
	fma.rn.f32 	%f1046, %f772, %f773, %f708;
	fma.rn.f32 	%f1047, %f765, %f774, %f709;
	fma.rn.f32 	%f1048, %f766, %f774, %f710;
	fma.rn.f32 	%f1049, %f767, %f774, %f711;
	fma.rn.f32 	%f1050, %f768, %f774, %f712;
	fma.rn.f32 	%f1051, %f769, %f774, %f713;
	fma.rn.f32 	%f1052, %f770, %f774, %f714;
	fma.rn.f32 	%f1053, %f771, %f774, %f715;
	fma.rn.f32 	%f1054, %f772, %f774, %f716;
	fma.rn.f32 	%f1055, %f765, %f775, %f717;
	fma.rn.f32 	%f1056, %f766, %f775, %f718;
	fma.rn.f32 	%f1057, %f767, %f775, %f719;
	fma.rn.f32 	%f1058, %f768, %f775, %f720;
	fma.rn.f32 	%f1059, %f769, %f775, %f721;
	fma.rn.f32 	%f1060, %f770, %f775, %f722;
	fma.rn.f32 	%f1061, %f771, %f775, %f723;
	fma.rn.f32 	%f1062, %f772, %f775, %f724;
	fma.rn.f32 	%f1063, %f765, %f776, %f725;
	fma.rn.f32 	%f1064, %f766, %f776, %f726;
	fma.rn.f32 	%f1065, %f767, %f776, %f727;
	fma.rn.f32 	%f1066, %f768, %f776, %f728;
	fma.rn.f32 	%f1067, %f769, %f776, %f729;
	fma.rn.f32 	%f1068, %f770, %f776, %f730;
	fma.rn.f32 	%f1069, %f771, %f776, %f731;
	fma.rn.f32 	%f1070, %f772, %f776, %f732;
	fma.rn.f32 	%f1071, %f765, %f777, %f733;
	fma.rn.f32 	%f1072, %f766, %f777, %f734;
	fma.rn.f32 	%f1073, %f767, %f777, %f735;
	fma.rn.f32 	%f1074, %f768, %f777, %f736;
	fma.rn.f32 	%f1075, %f769, %f777, %f737;
	fma.rn.f32 	%f1076, %f770, %f777, %f738;
	fma.rn.f32 	%f1077, %f771, %f777, %f739;
	fma.rn.f32 	%f1078, %f772, %f777, %f740;
	fma.rn.f32 	%f1079, %f765, %f778, %f741;
	fma.rn.f32 	%f1080, %f766, %f778, %f742;
	fma.rn.f32 	%f1081, %f767, %f778, %f743;
	fma.rn.f32 	%f1082, %f768, %f778, %f744;
	fma.rn.f32 	%f1083, %f769, %f778, %f745;
	fma.rn.f32 	%f1084, %f770, %f778, %f746;
	fma.rn.f32 	%f1085, %f771, %f778, %f747;
	fma.rn.f32 	%f1086, %f772, %f778, %f748;
	fma.rn.f32 	%f1087, %f765, %f779, %f749;
	fma.rn.f32 	%f1088, %f766, %f779, %f750;
	fma.rn.f32 	%f1089, %f767, %f779, %f751;
	fma.rn.f32 	%f1090, %f768, %f779, %f752;
	fma.rn.f32 	%f1091, %f769, %f779, %f753;
	fma.rn.f32 	%f1092, %f770, %f779, %f754;
	fma.rn.f32 	%f1093, %f771, %f779, %f755;
	fma.rn.f32 	%f1094, %f772, %f779, %f756;
	fma.rn.f32 	%f1095, %f765, %f780, %f757;
	fma.rn.f32 	%f1096, %f766, %f780, %f758;
	fma.rn.f32 	%f1097, %f767, %f780, %f759;
	fma.rn.f32 	%f1098, %f768, %f780, %f760;
	fma.rn.f32 	%f1099, %f769, %f780, %f761;
	fma.rn.f32 	%f1100, %f770, %f780, %f762;
	fma.rn.f32 	%f1101, %f771, %f780, %f763;
	fma.rn.f32 	%f1102, %f772, %f780, %f764;
	bar.sync 	0;
	add.s32 	%r50, %r50, 8;
	add.s64 	%rd35, %rd35, 32;
	add.s64 	%rd34, %rd34, %rd3;
	setp.lt.s32 	%p2, %r50, %r14;
	@%p2 bra 	$L__BB6_2;
$L__BB6_3:
	ld.param.u64 	%rd33, [_Z10mysgemm_v8iiifPfS_fS__param_7];
	ld.param.f32 	%f974, [_Z10mysgemm_v8iiifPfS_fS__param_6];
	ld.param.f32 	%f973, [_Z10mysgemm_v8iiifPfS_fS__param_3];
	ld.param.u32 	%r49, [_Z10mysgemm_v8iiifPfS_fS__param_0];
	mov.u32 	%r36, %ctaid.y;
	mul.lo.s32 	%r37, %r36, %r49;
	shl.b32 	%r38, %r37, 7;
	mov.u32 	%r39, %ctaid.x;
	shl.b32 	%r40, %r39, 7;
	add.s32 	%r41, %r40, %r38;
	cvt.s64.s32 	%rd19, %r41;
	cvta.to.global.u64 	%rd20, %rd33;
	mov.u32 	%r42, %tid.x;
	shr.u32 	%r43, %r42, 1;
	and.b32  	%r44, %r43, 120;
	shl.b32 	%r45, %r42, 3;
	and.b32  	%r46, %r45, 120;
	mad.lo.s32 	%r47, %r44, %r49, %r46;
	cvt.s64.s32 	%rd21, %r47;
	add.s64 	%rd22, %rd19, %rd21;
	shl.b64 	%rd23, %rd22, 2;
	add.s64 	%rd24, %rd20, %rd23;
	ld.global.v4.f32 	{%f781, %f782, %f783, %f784}, [%rd24];
	ld.global.v4.f32 	{%f785, %f786, %f787, %f788}, [%rd24+16];
	mul.wide.s32 	%rd25, %r49, 4;
	add.s64 	%rd26, %rd24, %rd25;
	ld.global.v4.f32 	{%f789, %f790, %f791, %f792}, [%rd26];
	ld.global.v4.f32 	{%f793, %f794, %f795, %f796}, [%rd26+16];
	add.s64 	%rd27, %rd26, %rd25;
	ld.global.v4.f32 	{%f797, %f798, %f799, %f800}, [%rd27];
	ld.global.v4.f32 	{%f801, %f802, %f803, %f804}, [%rd27+16];
	add.s64 	%rd28, %rd27, %rd25;
	ld.global.v4.f32 	{%f805, %f806, %f807, %f808}, [%rd28];
	ld.global.v4.f32 	{%f809, %f810, %f811, %f812}, [%rd28+16];
	add.s64 	%rd29, %rd28, %rd25;
	ld.global.v4.f32 	{%f813, %f814, %f815, %f816}, [%rd29];
	ld.global.v4.f32 	{%f817, %f818, %f819, %f820}, [%rd29+16];
	add.s64 	%rd30, %rd29, %rd25;
	ld.global.v4.f32 	{%f821, %f822, %f823, %f824}, [%rd30];
	ld.global.v4.f32 	{%f825, %f826, %f827, %f828}, [%rd30+16];
	add.s64 	%rd31, %rd30, %rd25;
	ld.global.v4.f32 	{%f829, %f830, %f831, %f832}, [%rd31];
	ld.global.v4.f32 	{%f833, %f834, %f835, %f836}, [%rd31+16];
	add.s64 	%rd32, %rd31, %rd25;
	ld.global.v4.f32 	{%f837, %f838, %f839, %f840}, [%rd32];
	ld.global.v4.f32 	{%f841, %f842, %f843, %f844}, [%rd32+16];
	mul.f32 	%f845, %f974, %f781;
	fma.rn.f32 	%f846, %f973, %f1039, %f845;
	mul.f32 	%f847, %f974, %f782;
	fma.rn.f32 	%f848, %f973, %f1040, %f847;
	mul.f32 	%f849, %f974, %f783;
	fma.rn.f32 	%f850, %f973, %f1041, %f849;
	mul.f32 	%f851, %f974, %f784;
	fma.rn.f32 	%f852, %f973, %f1042, %f851;
	mul.f32 	%f853, %f974, %f785;
	fma.rn.f32 	%f854, %f973, %f1043, %f853;
	mul.f32 	%f855, %f974, %f786;
	fma.rn.f32 	%f856, %f973, %f1044, %f855;
	mul.f32 	%f857, %f974, %f787;
	fma.rn.f32 	%f858, %f973, %f1045, %f857;
	mul.f32 	%f859, %f974, %f788;
	fma.rn.f32 	%f860, %f973, %f1046, %f859;
	mul.f32 	%f861, %f974, %f789;
	fma.rn.f32 	%f862, %f973, %f1047, %f861;
	mul.f32 	%f863, %f974, %f790;
	fma.rn.f32 	%f864, %f973, %f1048, %f863;
	mul.f32 	%f865, %f974, %f791;
	fma.rn.f32 	%f866, %f973, %f1049, %f865;
	mul.f32 	%f867, %f974, %f792;
	fma.rn.f32 	%f868, %f973, %f1050, %f867;
	mul.f32 	%f869, %f974, %f793;
	fma.rn.f32 	%f870, %f973, %f1051, %f869;
	mul.f32 	%f871, %f974, %f794;
	fma.rn.f32 	%f872, %f973, %f1052, %f871;
	mul.f32 	%f873, %f974, %f795;
	fma.rn.f32 	%f874, %f973, %f1053, %f873;
	mul.f32 	%f875, %f974, %f796;
	fma.rn.f32 	%f876, %f973, %f1054, %f875;
	mul.f32 	%f877, %f974, %f797;
	fma.rn.f32 	%f878, %f973, %f1055, %f877;
	mul.f32 	%f879, %f974, %f798;
	fma.rn.f32 	%f880, %f973, %f1056, %f879;
	mul.f32 	%f881, %f974, %f799;
	fma.rn.f32 	%f882, %f973, %f1057, %f881;
	mul.f32 	%f883, %f974, %f800;
	fma.rn.f32 	%f884, %f973, %f1058, %f883;
	mul.f32 	%f885, %f974, %f801;
	fma.rn.f32 	%f886, %f973, %f1059, %f885;
	mul.f32 	%f887, %f974, %f802;
	fma.rn.f32 	%f888, %f973, %f1060, %f887;
	mul.f32 	%f889, %f974, %f803;
	fma.rn.f32 	%f890, %f973, %f1061, %f889;
	mul.f32 	%f891, %f974, %f804;
	fma.rn.f32 	%f892, %f973, %f1062, %f891;
	mul.f32 	%f893, %f974, %f805;
	fma.rn.f32 	%f894, %f973, %f1063, %f893;
	mul.f32 	%f895, %f974, %f806;
	fma.rn.f32 	%f896, %f973, %f1064, %f895;
	mul.f32 	%f897, %f974, %f807;
	fma.rn.f32 	%f898, %f973, %f1065, %f897;
	mul.f32 	%f899, %f974, %f808;
	fma.rn.f32 	%f900, %f973, %f1066, %f899;
	mul.f32 	%f901, %f974, %f809;
	fma.rn.f32 	%f902, %f973, %f1067, %f901;
	mul.f32 	%f903, %f974, %f810;
	fma.rn.f32 	%f904, %f973, %f1068, %f903;
	mul.f32 	%f905, %f974, %f811;
	fma.rn.f32 	%f906, %f973, %f1069, %f905;
	mul.f32 	%f907, %f974, %f812;
	fma.rn.f32 	%f908, %f973, %f1070, %f907;
	mul.f32 	%f909, %f974, %f813;
	fma.rn.f32 	%f910, %f973, %f1071, %f909;
	mul.f32 	%f911, %f974, %f814;
	fma.rn.f32 	%f912, %f973, %f1072, %f911;
	mul.f32 	%f913, %f974, %f815;
	fma.rn.f32 	%f914, %f973, %f1073, %f913;
	mul.f32 	%f915, %f974, %f816;
	fma.rn.f32 	%f916, %f973, %f1074, %f915;
	mul.f32 	%f917, %f974, %f817;
	fma.rn.f32 	%f918, %f973, %f1075, %f917;
	mul.f32 	%f919, %f974, %f818;
	fma.rn.f32 	%f920, %f973, %f1076, %f919;
	mul.f32 	%f921, %f974, %f819;
	fma.rn.f32 	%f922, %f973, %f1077, %f921;
	mul.f32 	%f923, %f974, %f820;
	fma.rn.f32 	%f924, %f973, %f1078, %f923;
	mul.f32 	%f925, %f974, %f821;
	fma.rn.f32 	%f926, %f973, %f1079, %f925;
	mul.f32 	%f927, %f974, %f822;
	fma.rn.f32 	%f928, %f973, %f1080, %f927;
	mul.f32 	%f929, %f974, %f823;
	fma.rn.f32 	%f930, %f973, %f1081, %f929;
	mul.f32 	%f931, %f974, %f824;
	fma.rn.f32 	%f932, %f973, %f1082, %f931;
	mul.f32 	%f933, %f974, %f825;
	fma.rn.f32 	%f934, %f973, %f1083, %f933;
	mul.f32 	%f935, %f974, %f826;
	fma.rn.f32 	%f936, %f973, %f1084, %f935;
	mul.f32 	%f937, %f974, %f827;
	fma.rn.f32 	%f938, %f973, %f1085, %f937;
	mul.f32 	%f939, %f974, %f828;
	fma.rn.f32 	%f940, %f973, %f1086, %f939;
	mul.f32 	%f941, %f974, %f829;
	fma.rn.f32 	%f942, %f973, %f1087, %f941;
	mul.f32 	%f943, %f974, %f830;
	fma.rn.f32 	%f944, %f973, %f1088, %f943;
	mul.f32 	%f945, %f974, %f831;
	fma.rn.f32 	%f946, %f973, %f1089, %f945;
	mul.f32 	%f947, %f974, %f832;
	fma.rn.f32 	%f948, %f973, %f1090, %f947;
	mul.f32 	%f949, %f974, %f833;
	fma.rn.f32 	%f950, %f973, %f1091, %f949;
	mul.f32 	%f951, %f974, %f834;
	fma.rn.f32 	%f952, %f973, %f1092, %f951;
	mul.f32 	%f953, %f974, %f835;
	fma.rn.f32 	%f954, %f973, %f1093, %f953;
	mul.f32 	%f955, %f974, %f836;
	fma.rn.f32 	%f956, %f973, %f1094, %f955;
	mul.f32 	%f957, %f974, %f837;
	fma.rn.f32 	%f958, %f973, %f1095, %f957;
	mul.f32 	%f959, %f974, %f838;
	fma.rn.f32 	%f960, %f973, %f1096, %f959;
	mul.f32 	%f961, %f974, %f839;
	fma.rn.f32 	%f962, %f973, %f1097, %f961;
	mul.f32 	%f963, %f974, %f840;
	fma.rn.f32 	%f964, %f973, %f1098, %f963;
	mul.f32 	%f965, %f974, %f841;
	fma.rn.f32 	%f966, %f973, %f1099, %f965;
	mul.f32 	%f967, %f974, %f842;
	fma.rn.f32 	%f968, %f973, %f1100, %f967;
	mul.f32 	%f969, %f974, %f843;
	fma.rn.f32 	%f970, %f973, %f1101, %f969;
	mul.f32 	%f971, %f974, %f844;
	fma.rn.f32 	%f972, %f973, %f1102, %f971;
	st.global.v4.f32 	[%rd24], {%f846, %f848, %f850, %f852};
	st.global.v4.f32 	[%rd24+16], {%f854, %f856, %f858, %f860};
	st.global.v4.f32 	[%rd26], {%f862, %f864, %f866, %f868};
	st.global.v4.f32 	[%rd26+16], {%f870, %f872, %f874, %f876};
	st.global.v4.f32 	[%rd27], {%f878, %f880, %f882, %f884};
	st.global.v4.f32 	[%rd27+16], {%f886, %f888, %f890, %f892};
	st.global.v4.f32 	[%rd28], {%f894, %f896, %f898, %f900};
	st.global.v4.f32 	[%rd28+16], {%f902, %f904, %f906, %f908};
	st.global.v4.f32 	[%rd29], {%f910, %f912, %f914, %f916};
	st.global.v4.f32 	[%rd29+16], {%f918, %f920, %f922, %f924};
	st.global.v4.f32 	[%rd30], {%f926, %f928, %f930, %f932};
	st.global.v4.f32 	[%rd30+16], {%f934, %f936, %f938, %f940};
	st.global.v4.f32 	[%rd31], {%f942, %f944, %f946, %f948};
	st.global.v4.f32 	[%rd31+16], {%f950, %f952, %f954, %f956};
	st.global.v4.f32 	[%rd32], {%f958, %f960, %f962, %f964};
	st.global.v4.f32 	[%rd32+16], {%f966, %f968, %f970, %f972};
	ret;

}
	// .globl	_Z10mysgemm_v9iiifPfS_fS_
.visible .entry _Z10mysgemm_v9iiifPfS_fS_(
	.param .u32 _Z10mysgemm_v9iiifPfS_fS__param_0,
	.param .u32 _Z10mysgemm_v9iiifPfS_fS__param_1,
	.param .u32 _Z10mysgemm_v9iiifPfS_fS__param_2,
	.param .f32 _Z10mysgemm_v9iiifPfS_fS__param_3,
	.param .u64 .ptr .align 1 _Z10mysgemm_v9iiifPfS_fS__param_4,
	.param .u64 .ptr .align 1 _Z10mysgemm_v9iiifPfS_fS__param_5,
	.param .f32 _Z10mysgemm_v9iiifPfS_fS__param_6,
	.param .u64 .ptr .align 1 _Z10mysgemm_v9iiifPfS_fS__param_7
)
.maxntid 256
{
	.reg .pred 	%p<3>;
	.reg .b32 	%r<61>;
	.reg .b32 	%f<1103>;
	.reg .b64 	%rd<36>;
	// demoted variable
	.shared .align 4 .b8 _ZZ10mysgemm_v9iiifPfS_fS_E3sa9[4096];
	// demoted variable
	.shared .align 4 .b8 _ZZ10mysgemm_v9iiifPfS_fS_E3sb9[4096];
	ld.param.u32 	%r14, [_Z10mysgemm_v9iiifPfS_fS__param_2];
	ld.param.u64 	%rd8, [_Z10mysgemm_v9iiifPfS_fS__param_4];
	ld.param.u64 	%rd9, [_Z10mysgemm_v9iiifPfS_fS__param_5];
	mov.u32 	%r1, %tid.x;
	mov.u32 	%r15, %ctaid.x;
	mov.u32 	%r16, %ctaid.y;
	and.b32  	%r17, %r1, 96;
	shr.u32 	%r2, %r1, 1;
	shl.b32 	%r18, %r1, 3;
	and.b32  	%r19, %r18, 24;
	or.b32  	%r3, %r19, %r17;
	and.b32  	%r20, %r2, 64;
	shl.b32 	%r21, %r1, 1;
	and.b32  	%r22, %r21, 56;
	or.b32  	%r4, %r22, %r20;
	shl.b32 	%r5, %r15, 7;
	shl.b32 	%r6, %r16, 7;
	setp.lt.s32 	%p1, %r14, 1;
	mov.f32 	%f1039, 0f00000000;
	mov.f32 	%f1040, %f1039;
	mov.f32 	%f1041, %f1039;
	mov.f32 	%f1042, %f1039;
	mov.f32 	%f1043, %f1039;
	mov.f32 	%f1044, %f1039;
	mov.f32 	%f1045, %f1039;
	mov.f32 	%f1046, %f1039;
	mov.f32 	%f1047, %f1039;
	mov.f32 	%f1048, %f1039;
	mov.f32 	%f1049, %f1039;
	mov.f32 	%f1050, %f1039;
	mov.f32 	%f1051, %f1039;
	mov.f32 	%f1052, %f1039;
	mov.f32 	%f1053, %f1039;
	mov.f32 	%f1054, %f1039;
	mov.f32 	%f1055, %f1039;
	mov.f32 	%f1056, %f1039;
	mov.f32 	%f1057, %f1039;
	mov.f32 	%f1058, %f1039;
	mov.f32 	%f1059, %f1039;
	mov.f32 	%f1060, %f1039;
	mov.f32 	%f1061, %f1039;
	mov.f32 	%f1062, %f1039;
	mov.f32 	%f1063, %f1039;
	mov.f32 	%f1064, %f1039;
	mov.f32 	%f1065, %f1039;
	mov.f32 	%f1066, %f1039;
	mov.f32 	%f1067, %f1039;
	mov.f32 	%f1068, %f1039;
	mov.f32 	%f1069, %f1039;
	mov.f32 	%f1070, %f1039;
	mov.f32 	%f1071, %f1039;
	mov.f32 	%f1072, %f1039;
	mov.f32 	%f1073, %f1039;
	mov.f32 	%f1074, %f1039;
	mov.f32 	%f1075, %f1039;
	mov.f32 	%f1076, %f1039;
	mov.f32 	%f1077, %f1039;
	mov.f32 	%f1078, %f1039;
	mov.f32 	%f1079, %f1039;
	mov.f32 	%f1080, %f1039;
	mov.f32 	%f1081, %f1039;
	mov.f32 	%f1082, %f1039;
	mov.f32 	%f1083, %f1039;
	mov.f32 	%f1084, %f1039;
	mov.f32 	%f1085, %f1039;
	mov.f32 	%f1086, %f1039;
	mov.f32 	%f1087, %f1039;
	mov.f32 	%f1088, %f1039;
	mov.f32 	%f1089, %f1039;
	mov.f32 	%f1090, %f1039;
	mov.f32 	%f1091, %f1039;
	mov.f32 	%f1092, %f1039;
	mov.f32 	%f1093, %f1039;
	mov.f32 	%f1094, %f1039;
	mov.f32 	%f1095, %f1039;
	mov.f32 	%f1096, %f1039;
	mov.f32 	%f1097, %f1039;
	mov.f32 	%f1098, %f1039;
	mov.f32 	%f1099, %f1039;
	mov.f32 	%f1100, %f1039;
	mov.f32 	%f1101, %f1039;
	mov.f32 	%f1102, %f1039;
	@%p1 bra 	$L__BB7_3;
	ld.param.u32 	%r58, [_Z10mysgemm_v9iiifPfS_fS__param_0];
	mul.lo.s32 	%r24, %r14, %r6;
	shr.u32 	%r25, %r1, 5;
	shl.b32 	%r26, %r1, 2;
	and.b32  	%r27, %r26, 124;
	shl.b32 	%r28, %r58, 3;
	and.b32  	%r29, %r26, 4;
	mad.lo.s32 	%r30, %r58, %r25, %r27;
	mad.lo.s32 	%r31, %r14, %r2, %r29;
	shl.b32 	%r32, %r1, 4;
	mov.u32 	%r33, _ZZ10mysgemm_v9iiifPfS_fS_E3sa9;
	add.s32 	%r7, %r33, %r32;
	shl.b32 	%r34, %r2, 2;
	shl.b32 	%r35, %r1, 11;
	and.b32  	%r36, %r35, 2048;
	or.b32  	%r37, %r36, %r34;
	mov.u32 	%r38, _ZZ10mysgemm_v9iiifPfS_fS_E3sb9;
	add.s32 	%r8, %r38, %r37;
	shl.b32 	%r39, %r3, 2;
	add.s32 	%r9, %r33, %r39;
	shl.b32 	%r40, %r4, 2;
	add.s32 	%r10, %r38, %r40;
	mul.wide.s32 	%rd11, %r24, 4;
	mul.wide.u32 	%rd12, %r31, 4;
	add.s64 	%rd13, %rd11, %rd12;
	cvta.to.global.u64 	%rd14, %rd9;
	add.s64 	%rd35, %rd14, %rd13;
	mul.wide.s32 	%rd15, %r5, 4;
	mul.wide.s32 	%rd16, %r30, 4;
	add.s64 	%rd17, %rd15, %rd16;
	cvta.to.global.u64 	%rd18, %rd8;
	add.s64 	%rd34, %rd18, %rd17;
	mul.wide.s32 	%rd3, %r28, 4;
	mov.f32 	%f1102, 0f00000000;
	mov.b32 	%r60, 0;
	mov.f32 	%f1101, %f1102;
	mov.f32 	%f1100, %f1102;
	mov.f32 	%f1099, %f1102;
	mov.f32 	%f1098, %f1102;
	mov.f32 	%f1097, %f1102;
	mov.f32 	%f1096, %f1102;
	mov.f32 	%f1095, %f1102;
	mov.f32 	%f1094, %f1102;
	mov.f32 	%f1093, %f1102;
	mov.f32 	%f1092, %f1102;
	mov.f32 	%f1091, %f1102;
	mov.f32 	%f1090, %f1102;
	mov.f32 	%f1089, %f1102;
	mov.f32 	%f1088, %f1102;
	mov.f32 	%f1087, %f1102;
	mov.f32 	%f1086, %f1102;
	mov.f32 	%f1085, %f1102;
	mov.f32 	%f1084, %f1102;
	mov.f32 	%f1083, %f1102;
	mov.f32 	%f1082, %f1102;
	mov.f32 	%f1081, %f1102;
	mov.f32 	%f1080, %f1102;
	mov.f32 	%f1079, %f1102;
	mov.f32 	%f1078, %f1102;
	mov.f32 	%f1077, %f1102;
	mov.f32 	%f1076, %f1102;
	mov.f32 	%f1075, %f1102;
	mov.f32 	%f1074, %f1102;
	mov.f32 	%f1073, %f1102;
	mov.f32 	%f1072, %f1102;
	mov.f32 	%f1071, %f1102;
	mov.f32 	%f1070, %f1102;
	mov.f32 	%f1069, %f1102;
	mov.f32 	%f1068, %f1102;
	mov.f32 	%f1067, %f1102;
	mov.f32 	%f1066, %f1102;
	mov.f32 	%f1065, %f1102;
	mov.f32 	%f1064, %f1102;
	mov.f32 	%f1063, %f1102;
	mov.f32 	%f1062, %f1102;
	mov.f32 	%f1061, %f1102;
	mov.f32 	%f1060, %f1102;
	mov.f32 	%f1059, %f1102;
	mov.f32 	%f1058, %f1102;
	mov.f32 	%f1057, %f1102;
	mov.f32 	%f1056, %f1102;
	mov.f32 	%f1055, %f1102;
	mov.f32 	%f1054, %f1102;
	mov.f32 	%f1053, %f1102;
	mov.f32 	%f1052, %f1102;
	mov.f32 	%f1051, %f1102;
	mov.f32 	%f1050, %f1102;
	mov.f32 	%f1049, %f1102;
	mov.f32 	%f1048, %f1102;
	mov.f32 	%f1047, %f1102;
	mov.f32 	%f1046, %f1102;
	mov.f32 	%f1045, %f1102;
	mov.f32 	%f1044, %f1102;
	mov.f32 	%f1043, %f1102;
	mov.f32 	%f1042, %f1102;
	mov.f32 	%f1041, %f1102;
	mov.f32 	%f1040, %f1102;
	mov.f32 	%f1039, %f1102;
$L__BB7_2:
	ld.global.v4.f32 	{%f197, %f198, %f199, %f200}, [%rd34];
	ld.global.v4.f32 	{%f201, %f202, %f203, %f204}, [%rd35];
	st.shared.v4.f32 	[%r7], {%f197, %f198, %f199, %f200};
	st.shared.f32 	[%r8], %f201;
	st.shared.f32 	[%r8+512], %f202;
	st.shared.f32 	[%r8+1024], %f203;
	st.shared.f32 	[%r8+1536], %f204;
	bar.sync 	0;
	ld.shared.v4.f32 	{%f205, %f206, %f207, %f208}, [%r9];
	ld.shared.v4.f32 	{%f209, %f210, %f211, %f212}, [%r9+16];
	ld.shared.v4.f32 	{%f213, %f214, %f215, %f216}, [%r10];
	ld.shared.v4.f32 	{%f217, %f218, %f219, %f220}, [%r10+16];
	fma.rn.f32 	%f221, %f205, %f213, %f1039;
	fma.rn.f32 	%f222, %f206, %f213, %f1040;
	fma.rn.f32 	%f223, %f207, %f213, %f1041;
	fma.rn.f32 	%f224, %f208, %f213, %f1042;
	fma.rn.f32 	%f225, %f209, %f213, %f1043;
	fma.rn.f32 	%f226, %f210, %f213, %f1044;
	fma.rn.f32 	%f227, %f211, %f213, %f1045;
	fma.rn.f32 	%f228, %f212, %f213, %f1046;
	fma.rn.f32 	%f229, %f205, %f214, %f1047;
	fma.rn.f32 	%f230, %f206, %f214, %f1048;
	fma.rn.f32 	%f231, %f207, %f214, %f1049;
	fma.rn.f32 	%f232, %f208, %f214, %f1050;
	fma.rn.f32 	%f233, %f209, %f214, %f1051;
	fma.rn.f32 	%f234, %f210, %f214, %f1052;
	fma.rn.f32 	%f235, %f211, %f214, %f1053;
	fma.rn.f32 	%f236, %f212, %f214, %f1054;
	fma.rn.f32 	%f237, %f205, %f215, %f1055;
	fma.rn.f32 	%f238, %f206, %f215, %f1056;
	fma.rn.f32 	%f239, %f207, %f215, %f1057;
	fma.rn.f32 	%f240, %f208, %f215, %f1058;
	fma.rn.f32 	%f241, %f209, %f215, %f1059;
	fma.rn.f32 	%f242, %f210, %f215, %f1060;
	fma.rn.f32 	%f243, %f211, %f215, %f1061;
	fma.rn.f32 	%f244, %f212, %f215, %f1062;
	fma.rn.f32 	%f245, %f205, %f216, %f1063;
	fma.rn.f32 	%f246, %f206, %f216, %f1064;
	fma.rn.f32 	%f247, %f207, %f216, %f1065;
	fma.rn.f32 	%f248, %f208, %f216, %f1066;
	fma.rn.f32 	%f249, %f209, %f216, %f1067;
	fma.rn.f32 	%f250, %f210, %f216, %f1068;
	fma.rn.f32 	%f251, %f211, %f216, %f1069;
	fma.rn.f32 	%f252, %f212, %f216, %f1070;
	fma.rn.f32 	%f253, %f205, %f217, %f1071;
	fma.rn.f32 	%f254, %f206, %f217, %f1072;
	fma.rn.f32 	%f255, %f207, %f217, %f1073;
	fma.rn.f32 	%f256, %f208, %f217, %f1074;
	fma.rn.f32 	%f257, %f209, %f217, %f1075;
	fma.rn.f32 	%f258, %f210, %f217, %f1076;
	fma.rn.f32 	%f259, %f211, %f217, %f1077;
	fma.rn.f32 	%f260, %f212, %f217, %f1078;
	fma.rn.f32 	%f261, %f205, %f218, %f1079;
	fma.rn.f32 	%f262, %f206, %f218, %f1080;
	fma.rn.f32 	%f263, %f207, %f218, %f1081;
	fma.rn.f32 	%f264, %f208, %f218, %f1082;
	fma.rn.f32 	%f265, %f209, %f218, %f1083;
	fma.rn.f32 	%f266, %f210, %f218, %f1084;
	fma.rn.f32 	%f267, %f211, %f218, %f1085;
	fma.rn.f32 	%f268, %f212, %f218, %f1086;
	fma.rn.f32 	%f269, %f205, %f219, %f1087;
	fma.rn.f32 	%f270, %f206, %f219, %f1088;
	fma.rn.f32 	%f271, %f207, %f219, %f1089;
	fma.rn.f32 	%f272, %f208, %f219, %f1090;
	fma.rn.f32 	%f273, %f209, %f219, %f1091;
	fma.rn.f32 	%f274, %f210, %f219, %f1092;
	fma.rn.f32 	%f275, %f211, %f219, %f1093;
	fma.rn.f32 	%f276, %f212, %f219, %f1094;
	fma.rn.f32 	%f277, %f205, %f220, %f1095;
	fma.rn.f32 	%f278, %f206, %f220, %f1096;
	fma.rn.f32 	%f279, %f207, %f220, %f1097;
	fma.rn.f32 	%f280, %f208, %f220, %f1098;
	fma.rn.f32 	%f281, %f209, %f220, %f1099;
	fma.rn.f32 	%f282, %f210, %f220, %f1100;
	fma.rn.f32 	%f283, %f211, %f220, %f1101;
	fma.rn.f32 	%f284, %f212, %f220, %f1102;
	ld.shared.v4.f32 	{%f285, %f286, %f287, %f288}, [%r9+512];
	ld.shared.v4.f32 	{%f289, %f290, %f291, %f292}, [%r9+528];
	ld.shared.v4.f32 	{%f293, %f294, %f295, %f296}, [%r10+512];
	ld.shared.v4.f32 	{%f297, %f298, %f299, %f300}, [%r10+528];
	fma.rn.f32 	%f301, %f285, %f293, %f221;
	fma.rn.f32 	%f302, %f286, %f293, %f222;
	fma.rn.f32 	%f303, %f287, %f293, %f223;
	fma.rn.f32 	%f304, %f288, %f293, %f224;
	fma.rn.f32 	%f305, %f289, %f293, %f225;
	fma.rn.f32 	%f306, %f290, %f293, %f226;
	fma.rn.f32 	%f307, %f291, %f293, %f227;
	fma.rn.f32 	%f308, %f292, %f293, %f228;
	fma.rn.f32 	%f309, %f285, %f294, %f229;
	fma.rn.f32 	%f310, %f286, %f294, %f230;
	fma.rn.f32 	%f311, %f287, %f294, %f231;
	fma.rn.f32 	%f312, %f288, %f294, %f232;
	fma.rn.f32 	%f313, %f289, %f294, %f233;
	fma.rn.f32 	%f314, %f290, %f294, %f234;
	fma.rn.f32 	%f315, %f291, %f294, %f235;
	fma.rn.f32 	%f316, %f292, %f294, %f236;
	fma.rn.f32 	%f317, %f285, %f295, %f237;
	fma.rn.f32 	%f318, %f286, %f295, %f238;
	fma.rn.f32 	%f319, %f287, %f295, %f239;
	fma.rn.f32 	%f320, %f288, %f295, %f240;
	fma.rn.f32 	%f321, %f289, %f295, %f241;
	fma.rn.f32 	%f322, %f290, %f295, %f242;
	fma.rn.f32 	%f323, %f291, %f295, %f243;
	fma.rn.f32 	%f324, %f292, %f295, %f244;
	fma.rn.f32 	%f325, %f285, %f296, %f245;
	fma.rn.f32 	%f326, %f286, %f296, %f246;
	fma.rn.f32 	%f327, %f287, %f296, %f247;
	fma.rn.f32 	%f328, %f288, %f296, %f248;
	fma.rn.f32 	%f329, %f289, %f296, %f249;
	fma.rn.f32 	%f330, %f290, %f296, %f250;
	fma.rn.f32 	%f331, %f291, %f296, %f251;
	fma.rn.f32 	%f332, %f292, %f296, %f252;
	fma.rn.f32 	%f333, %f285, %f297, %f253;
	fma.rn.f32 	%f334, %f286, %f297, %f254;
	fma.rn.f32 	%f335, %f287, %f297, %f255;
	fma.rn.f32 	%f336, %f288, %f297, %f256;
	fma.rn.f32 	%f337, %f289, %f297, %f257;
	fma.rn.f32 	%f338, %f290, %f297, %f258;
	fma.rn.f32 	%f339, %f291, %f297, %f259;
	fma.rn.f32 	%f340, %f292, %f297, %f260;
	fma.rn.f32 	%f341, %f285, %f298, %f261;
	fma.rn.f32 	%f342, %f286, %f298, %f262;
	fma.rn.f32 	%f343, %f287, %f298, %f263;
	fma.rn.f32 	%f344, %f288, %f298, %f264;
	fma.rn.f32 	%f345, %f289, %f298, %f265;
	fma.rn.f32 	%f346, %f290, %f298, %f266;
	fma.rn.f32 	%f347, %f291, %f298, %f267;
	fma.rn.f32 	%f348, %f292, %f298, %f268;
	fma.rn.f32 	%f349, %f285, %f299, %f269;
	fma.rn.f32 	%f350, %f286, %f299, %f270;
	fma.rn.f32 	%f351, %f287, %f299, %f271;
	fma.rn.f32 	%f352, %f288, %f299, %f272;
	fma.rn.f32 	%f353, %f289, %f299, %f273;
	fma.rn.f32 	%f354, %f290, %f299, %f274;
	fma.rn.f32 	%f355, %f291, %f299, %f275;
	fma.rn.f32 	%f356, %f292, %f299, %f276;
	fma.rn.f32 	%f357, %f285, %f300, %f277;
	fma.rn.f32 	%f358, %f286, %f300, %f278;
	fma.rn.f32 	%f359, %f287, %f300, %f279;
	fma.rn.f32 	%f360, %f288, %f300, %f280;
	fma.rn.f32 	%f361, %f289, %f300, %f281;
	fma.rn.f32 	%f362, %f290, %f300, %f282;
	fma.rn.f32 	%f363, %f291, %f300, %f283;
	fma.rn.f32 	%f364, %f292, %f300, %f284;
	ld.shared.v4.f32 	{%f365, %f366, %f367, %f368}, [%r9+1024];
	ld.shared.v4.f32 	{%f369, %f370, %f371, %f372}, [%r9+1040];
	ld.shared.v4.f32 	{%f373, %f374, %f375, %f376}, [%r10+1024];
	ld.shared.v4.f32 	{%f377, %f378, %f379, %f380}, [%r10+1040];
	fma.rn.f32 	%f381, %f365, %f373, %f301;
	fma.rn.f32 	%f382, %f366, %f373, %f302;
	fma.rn.f32 	%f383, %f367, %f373, %f303;
	fma.rn.f32 	%f384, %f368, %f373, %f304;
	fma.rn.f32 	%f385, %f369, %f373, %f305;
	fma.rn.f32 	%f386, %f370, %f373, %f306;
	fma.rn.f32 	%f387, %f371, %f373, %f307;
	fma.rn.f32 	%f388, %f372, %f373, %f308;
	fma.rn.f32 	%f389, %f365, %f374, %f309;
	fma.rn.f32 	%f390, %f366, %f374, %f310;
	fma.rn.f32 	%f391, %f367, %f374, %f311;
	fma.rn.f32 	%f392, %f368, %f374, %f312;
	fma.rn.f32 	%f393, %f369, %f374, %f313;
	fma.rn.f32 	%f394, %f370, %f374, %f314;
	fma.rn.f32 	%f395, %f371, %f374, %f315;
	fma.rn.f32 	%f396, %f372, %f374, %f316;
	fma.rn.f32 	%f397, %f365, %f375, %f317;
	fma.rn.f32 	%f398, %f366, %f375, %f318;
	fma.rn.f32 	%f399, %f367, %f375, %f319;
	fma.rn.f32 	%f400, %f368, %f375, %f320;
	fma.rn.f32 	%f401, %f369, %f375, %f321;
	fma.rn.f32 	%f402, %f370, %f375, %f322;
	fma.rn.f32 	%f403, %f371, %f375, %f323;
	fma.rn.f32 	%f404, %f372, %f375, %f324;
	fma.rn.f32 	%f405, %f365, %f376, %f325;
	fma.rn.f32 	%f406, %f366, %f376, %f326;
	fma.rn.f32 	%f407, %f367, %f376, %f327;
	fma.rn.f32 	%f408, %f368, %f376, %f328;
	fma.rn.f32 	%f409, %f369, %f376, %f329;
	fma.rn.f32 	%f410, %f370, %f376, %f330;
	fma.rn.f32 	%f411, %f371, %f376, %f331;
	fma.rn.f32 	%f412, %f372, %f376, %f332;
	fma.rn.f32 	%f413, %f365, %f377, %f333;
	fma.rn.f32 	%f414, %f366, %f377, %f334;
	fma.rn.f32 	%f415, %f367, %f377, %f335;
	fma.rn.f32 	%f416, %f368, %f377, %f336;
	fma.rn.f32 	%f417, %f369, %f377, %f337;
	fma.rn.f32 	%f418, %f370, %f377, %f338;
	fma.rn.f32 	%f419, %f371, %f377, %f339;
	fma.rn.f32 	%f420, %f372, %f377, %f340;
	fma.rn.f32 	%f421, %f365, %f378, %f341;
	fma.rn.f32 	%f422, %f366, %f378, %f342;
	fma.rn.f32 	%f423, %f367, %f378, %f343;
	fma.rn.f32 	%f424, %f368, %f378, %f344;
	fma.rn.f32 	%f425, %f369, %f378, %f345;
	fma.rn.f32 	%f426, %f370, %f378, %f346;
	fma.rn.f32 	%f427, %f371, %f378, %f347;
	fma.rn.f32 	%f428, %f372, %f378, %f348;
	fma.rn.f32 	%f429, %f365, %f379, %f349;
	fma.rn.f32 	%f430, %f366, %f379, %f350;
	fma.rn.f32 	%f431, %f367, %f379, %f351;
	fma.rn.f32 	%f432, %f368, %f379, %f352;
	fma.rn.f32 	%f433, %f369, %f379, %f353;
	fma.rn.f32 	%f434, %f370, %f379, %f354;
	fma.rn.f32 	%f435, %f371, %f379, %f355;
	fma.rn.f32 	%f436, %f372, %f379, %f356;
	fma.rn.f32 	%f437, %f365, %f380, %f357;
	fma.rn.f32 	%f438, %f366, %f380, %f358;
	fma.rn.f32 	%f439, %f367, %f380, %f359;
	fma.rn.f32 	%f440, %f368, %f380, %f360;
	fma.rn.f32 	%f441, %f369, %f380, %f361;
	fma.rn.f32 	%f442, %f370, %f380, %f362;
	fma.rn.f32 	%f443, %f371, %f380, %f363;
	fma.rn.f32 	%f444, %f372, %f380, %f364;
	ld.shared.v4.f32 	{%f445, %f446, %f447, %f448}, [%r9+1536];
	ld.shared.v4.f32 	{%f449, %f450, %f451, %f452}, [%r9+1552];
	ld.shared.v4.f32 	{%f453, %f454, %f455, %f456}, [%r10+1536];
	ld.shared.v4.f32 	{%f457, %f458, %f459, %f460}, [%r10+1552];
	fma.rn.f32 	%f461, %f445, %f453, %f381;
	fma.rn.f32 	%f462, %f446, %f453, %f382;
	fma.rn.f32 	%f463, %f447, %f453, %f383;
	fma.rn.f32 	%f464, %f448, %f453, %f384;
	fma.rn.f32 	%f465, %f449, %f453, %f385;
	fma.rn.f32 	%f466, %f450, %f453, %f386;
	fma.rn.f32 	%f467, %f451, %f453, %f387;
	fma.rn.f32 	%f468, %f452, %f453, %f388;
	fma.rn.f32 	%f469, %f445, %f454, %f389;
	fma.rn.f32 	%f470, %f446, %f454, %f390;
	fma.rn.f32 	%f471, %f447, %f454, %f391;
	fma.rn.f32 	%f472, %f448, %f454, %f392;
	fma.rn.f32 	%f473, %f449, %f454, %f393;
	fma.rn.f32 	%f474, %f450, %f454, %f394;
	fma.rn.f32 	%f475, %f451, %f454, %f395;
	fma.rn.f32 	%f476, %f452, %f454, %f396;
	fma.rn.f32 	%f477, %f445, %f455, %f397;
	fma.rn.f32 	%f478, %f446, %f455, %f398;
	fma.rn.f32 	%f479, %f447, %f455, %f399;
	fma.rn.f32 	%f480, %f448, %f455, %f400;
	fma.rn.f32 	%f481, %f449, %f455, %f401;
	fma.rn.f32 	%f482, %f450, %f455, %f402;
	fma.rn.f32 	%f483, %f451, %f455, %f403;
	fma.rn.f32 	%f484, %f452, %f455, %f404;
	fma.rn.f32 	%f485, %f445, %f456, %f405;
	fma.rn.f32 	%f486, %f446, %f456, %f406;
	fma.rn.f32 	%f487, %f447, %f456, %f407;
	fma.rn.f32 	%f488, %f448, %f456, %f408;
	fma.rn.f32 	%f489, %f449, %f456, %f409;
	fma.rn.f32 	%f490, %f450, %f456, %f410;
	fma.rn.f32 	%f491, %f451, %f456, %f411;
	fma.rn.f32 	%f492, %f452, %f456, %f412;
	fma.rn.f32 	%f493, %f445, %f457, %f413;
	fma.rn.f32 	%f494, %f446, %f457, %f414;
	fma.rn.f32 	%f495, %f447, %f457, %f415;
	fma.rn.f32 	%f496, %f448, %f457, %f416;
	fma.rn.f32 	%f497, %f449, %f457, %f417;
	fma.rn.f32 	%f498, %f450, %f457, %f418;
	fma.rn.f32 	%f499, %f451, %f457, %f419;
	fma.rn.f32 	%f500, %f452, %f457, %f420;
	fma.rn.f32 	%f501, %f445, %f458, %f421;
	fma.rn.f32 	%f502, %f446, %f458, %f422;
	fma.rn.f32 	%f503, %f447, %f458, %f423;
	fma.rn.f32 	%f504, %f448, %f458, %f424;
	fma.rn.f32 	%f505, %f449, %f458, %f425;
	fma.rn.f32 	%f506, %f450, %f458, %f426;
	fma.rn.f32 	%f507, %f451, %f458, %f427;
	fma.rn.f32 	%f508, %f452, %f458, %f428;
	fma.rn.f32 	%f509, %f445, %f459, %f429;
	fma.rn.f32 	%f510, %f446, %f459, %f430;
	fma.rn.f32 	%f511, %f447, %f459, %f431;
	fma.rn.f32 	%f512, %f448, %f459, %f432;
	fma.rn.f32 	%f513, %f449, %f459, %f433;
	fma.rn.f32 	%f514, %f450, %f459, %f434;
	fma.rn.f32 	%f515, %f451, %f459, %f435;
	fma.rn.f32 	%f516, %f452, %f459, %f436;
	fma.rn.f32 	%f517, %f445, %f460, %f437;
	fma.rn.f32 	%f518, %f446, %f460, %f438;
	fma.rn.f32 	%f519, %f447, %f460, %f439;
	fma.rn.f32 	%f520, %f448, %f460, %f440;
	fma.rn.f32 	%f521, %f449, %f460, %f441;
	fma.rn.f32 	%f522, %f450, %f460, %f442;
	fma.rn.f32 	%f523, %f451, %f460, %f443;
	fma.rn.f32 	%f524, %f452, %f460, %f444;
	ld.shared.v4.f32 	{%f525, %f526, %f527, %f528}, [%r9+2048];
	ld.shared.v4.f32 	{%f529, %f530, %f531, %f532}, [%r9+2064];
	ld.shared.v4.f32 	{%f533, %f534, %f535, %f536}, [%r10+2048];
	ld.shared.v4.f32 	{%f537, %f538, %f539, %f540}, [%r10+2064];
	fma.rn.f32 	%f541, %f525, %f533, %f461;
	fma.rn.f32 	%f542, %f526, %f533, %f462;
	fma.rn.f32 	%f543, %f527, %f533, %f463;
	fma.rn.f32 	%f544, %f528, %f533, %f464;
	fma.rn.f32 	%f545, %f529, %f533, %f465;
	fma.rn.f32 	%f546, %f530, %f533, %f466;
	fma.rn.f32 	%f547, %f531, %f533, %f467;
	fma.rn.f32 	%f548, %f532, %f533, %f468;
	fma.rn.f32 	%f549, %f525, %f534, %f469;
	fma.rn.f32 	%f550, %f526, %f534, %f470;
	fma.rn.f32 	%f551, %f527, %f534, %f471;
	fma.rn.f32 	%f552, %f528, %f534, %f472;
	fma.rn.f32 	%f553, %f529, %f534, %f473;
	fma.rn.f32 	%f554, %f530, %f534, %f474;
	fma.rn.f32 	%f555, %f531, %f534, %f475;
	fma.rn.f32 	%f556, %f532, %f534, %f476;
	fma.rn.f32 	%f557, %f525, %f535, %f477;
	fma.rn.f32 	%f558, %f526, %f535, %f478;
	fma.rn.f32 	%f559, %f527, %f535, %f479;
	fma.rn.f32 	%f560, %f528, %f535, %f480;
	fma.rn.f32 	%f561, %f529, %f535, %f481;
	fma.rn.f32 	%f562, %f530, %f535, %f482;
	fma.rn.f32 	%f563, %f531, %f535, %f483;
	fma.rn.f32 	%f564, %f532, %f535, %f484;
	fma.rn.f32 	%f565, %f525, %f536, %f485;
	fma.rn.f32 	%f566, %f526, %f536, %f486;
	fma.rn.f32 	%f567, %f527, %f536, %f487;
	fma.rn.f32 	%f568, %f528, %f536, %f488;
	fma.rn.f32 	%f569, %f529, %f536, %f489;
	fma.rn.f32 	%f570, %f530, %f536, %f490;
	fma.rn.f32 	%f571, %f531, %f536, %f491;
	fma.rn.f32 	%f572, %f532, %f536, %f492;
	fma.rn.f32 	%f573, %f525, %f537, %f493;
	fma.rn.f32 	%f574, %f526, %f537, %f494;
	fma.rn.f32 	%f575, %f527, %f537, %f495;
	fma.rn.f32 	%f576, %f528, %f537, %f496;
	fma.rn.f32 	%f577, %f529, %f537, %f497;
	fma.rn.f32 	%f578, %f530, %f537, %f498;
	fma.rn.f32 	%f579, %f531, %f537, %f499;
	fma.rn.f32 	%f580, %f532, %f537, %f500;
	fma.rn.f32 	%f581, %f525, %f538, %f501;
	fma.rn.f32 	%f582, %f526, %f538, %f502;
	fma.rn.f32 	%f583, %f527, %f538, %f503;
	fma.rn.f32 	%f584, %f528, %f538, %f504;
	fma.rn.f32 	%f585, %f529, %f538, %f505;
	fma.rn.f32 	%f586, %f530, %f538, %f506;
	fma.rn.f32 	%f587, %f531, %f538, %f507;
	fma.rn.f32 	%f588, %f532, %f538, %f508;
	fma.rn.f32 	%f589, %f525, %f539, %f509;
	fma.rn.f32 	%f590, %f526, %f539, %f510;
	fma.rn.f32 	%f591, %f527, %f539, %f511;
	fma.rn.f32 	%f592, %f528, %f539, %f512;
	fma.rn.f32 	%f593, %f529, %f539, %f513;
	fma.rn.f32 	%f594, %f530, %f539, %f514;
	fma.rn.f32 	%f595, %f531, %f539, %f515;
	fma.rn.f32 	%f596, %f532, %f539, %f516;
	fma.rn.f32 	%f597, %f525, %f540, %f517;
	fma.rn.f32 	%f598, %f526, %f540, %f518;
	fma.rn.f32 	%f599, %f527, %f540, %f519;
	fma.rn.f32 	%f600, %f528, %f540, %f520;
	fma.rn.f32 	%f601, %f529, %f540, %f521;
	fma.rn.f32 	%f602, %f530, %f540, %f522;
	fma.rn.f32 	%f603, %f531, %f540, %f523;
	fma.rn.f32 	%f604, %f532, %f540, %f524;
	ld.shared.v4.f32 	{%f605, %f606, %f607, %f608}, [%r9+2560];
	ld.shared.v4.f32 	{%f609, %f610, %f611, %f612}, [%r9+2576];
	ld.shared.v4.f32 	{%f613, %f614, %f615, %f616}, [%r10+2560];
	ld.shared.v4.f32 	{%f617, %f618, %f619, %f620}, [%r10+2576];
	fma.rn.f32 	%f621, %f605, %f613, %f541;
	fma.rn.f32 	%f622, %f606, %f613, %f542;
	fma.rn.f32 	%f623, %f607, %f613, %f543;
	fma.rn.f32 	%f624, %f608, %f613, %f544;
	fma.rn.f32 	%f625, %f609, %f613, %f545;
	fma.rn.f32 	%f626, %f610, %f613, %f546;
	fma.rn.f32 	%f627, %f611, %f613, %f547;
	fma.rn.f32 	%f628, %f612, %f613, %f548;
	fma.rn.f32 	%f629, %f605, %f614, %f549;
	fma.rn.f32 	%f630, %f606, %f614, %f550;
	fma.rn.f32 	%f631, %f607, %f614, %f551;
	fma.rn.f32 	%f632, %f608, %f614, %f552;
	fma.rn.f32 	%f633, %f609, %f614, %f553;
	fma.rn.f32 	%f634, %f610, %f614, %f554;
	fma.rn.f32 	%f635, %f611, %f614, %f555;
	fma.rn.f32 	%f636, %f612, %f614, %f556;
	fma.rn.f32 	%f637, %f605, %f615, %f557;
	fma.rn.f32 	%f638, %f606, %f615, %f558;
	fma.rn.f32 	%f639, %f607, %f615, %f559;
	fma.rn.f32 	%f640, %f608, %f615, %f560;
	fma.rn.f32 	%f641, %f609, %f615, %f561;
	fma.rn.f32 	%f642, %f610, %f615, %f562;
	fma.rn.f32 	%f643, %f611, %f615, %f563;
	fma.rn.f32 	%f644, %f612, %f615, %f564;
	fma.rn.f32 	%f645, %f605, %f616, %f565;
	fma.rn.f32 	%f646, %f606, %f616, %f566;
	fma.rn.f32 	%f647, %f607, %f616, %f567;
	fma.rn.f32 	%f648, %f608, %f616, %f568;
	fma.rn.f32 	%f649, %f609, %f616, %f569;
	fma.rn.f32 	%f650, %f610, %f616, %f570;
	fma.rn.f32 	%f651, %f611, %f616, %f571;
	fma.rn.f32 	%f652, %f612, %f616, %f572;
	fma.rn.f32 	%f653, %f605, %f617, %f573;
	fma.rn.f32 	%f654, %f606, %f617, %f574;
	fma.rn.f32 	%f655, %f607, %f617, %f575;
	fma.rn.f32 	%f656, %f608, %f617, %f576;
	fma.rn.f32 	%f657, %f609, %f617, %f577;
	fma.rn.f32 	%f658, %f610, %f617, %f578;
	fma.rn.f32 	%f659, %f611, %f617, %f579;
	fma.rn.f32 	%f660, %f612, %f617, %f580;
	fma.rn.f32 	%f661, %f605, %f618, %f581;
	fma.rn.f32 	%f662, %f606, %f618, %f582;
	fma.rn.f32 	%f663, %f607, %f618, %f583;
	fma.rn.f32 	%f664, %f608, %f618, %f584;
	fma.rn.f32 	%f665, %f609, %f618, %f585;
	fma.rn.f32 	%f666, %f610, %f618, %f586;
	fma.rn.f32 	%f667, %f611, %f618, %f587;
	fma.rn.f32 	%f668, %f612, %f618, %f588;
	fma.rn.f32 	%f669, %f605, %f619, %f589;
	fma.rn.f32 	%f670, %f606, %f619, %f590;
	fma.rn.f32 	%f671, %f607, %f619, %f591;
	fma.rn.f32 	%f672, %f608, %f619, %f592;
	fma.rn.f32 	%f673, %f609, %f619, %f593;
	fma.rn.f32 	%f674, %f610, %f619, %f594;
	fma.rn.f32 	%f675, %f611, %f619, %f595;
	fma.rn.f32 	%f676, %f612, %f619, %f596;
	fma.rn.f32 	%f677, %f605, %f620, %f597;
	fma.rn.f32 	%f678, %f606, %f620, %f598;
	fma.rn.f32 	%f679, %f607, %f620, %f599;
	fma.rn.f32 	%f680, %f608, %f620, %f600;
	fma.rn.f32 	%f681, %f609, %f620, %f601;
	fma.rn.f32 	%f682, %f610, %f620, %f602;
	fma.rn.f32 	%f683, %f611, %f620, %f603;
	fma.rn.f32 	%f684, %f612, %f620, %f604;
	ld.shared.v4.f32 	{%f685, %f686, %f687, %f688}, [%r9+3072];
	ld.shared.v4.f32 	{%f689, %f690, %f691, %f692}, [%r9+3088];
	ld.shared.v4.f32 	{%f693, %f694, %f695, %f696}, [%r10+3072];
	ld.shared.v4.f32 	{%f697, %f698, %f699, %f700}, [%r10+3088];
	fma.rn.f32 	%f701, %f685, %f693, %f621;
	fma.rn.f32 	%f702, %f686, %f693, %f622;
	fma.rn.f32 	%f703, %f687, %f693, %f623;
	fma.rn.f32 	%f704, %f688, %f693, %f624;
	fma.rn.f32 	%f705, %f689, %f693, %f625;
	fma.rn.f32 	%f706, %f690, %f693, %f626;
	fma.rn.f32 	%f707, %f691, %f693, %f627;
	fma.rn.f32 	%f708, %f692, %f693, %f628;
	fma.rn.f32 	%f709, %f685, %f694, %f629;
	fma.rn.f32 	%f710, %f686, %f694, %f630;
	fma.rn.f32 	%f711, %f687, %f694, %f631;
	fma.rn.f32 	%f712, %f688, %f694, %f632;
	fma.rn.f32 	%f713, %f689, %f694, %f633;
	fma.rn.f32 	%f714, %f690, %f694, %f634;
	fma.rn.f32 	%f715, %f691, %f694, %f635;
	fma.rn.f32 	%f716, %f692, %f694, %f636;
	fma.rn.f32 	%f717, %f685, %f695, %f637;
	fma.rn.f32 	%f718, %f686, %f695, %f638;
	fma.rn.f32 	%f719, %f687, %f695, %f639;
	fma.rn.f32 	%f720, %f688, %f695, %f640;
	fma.rn.f32 	%f721, %f689, %f695, %f641;
	fma.rn.f32 	%f722, %f690, %f695, %f642;
	fma.rn.f32 	%f723, %f691, %f695, %f643;
	fma.rn.f32 	%f724, %f692, %f695, %f644;
	fma.rn.f32 	%f725, %f685, %f696, %f645;
	fma.rn.f32 	%f726, %f686, %f696, %f646;
	fma.rn.f32 	%f727, %f687, %f696, %f647;
	fma.rn.f32 	%f728, %f688, %f696, %f648;
	fma.rn.f32 	%f729, %f689, %f696, %f649;
	fma.rn.f32 	%f730, %f690, %f696, %f650;
	fma.rn.f32 	%f731, %f691, %f696, %f651;
	fma.rn.f32 	%f732, %f692, %f696, %f652;
	fma.rn.f32 	%f733, %f685, %f697, %f653;
	fma.rn.f32 	%f734, %f686, %f697, %f654;
	fma.rn.f32 	%f735, %f687, %f697, %f655;
	fma.rn.f32 	%f736, %f688, %f697, %f656;
	fma.rn.f32 	%f737, %f689, %f697, %f657;
	fma.rn.f32 	%f738, %f690, %f697, %f658;
	fma.rn.f32 	%f739, %f691, %f697, %f659;
	fma.rn.f32 	%f740, %f692, %f697, %f660;
	fma.rn.f32 	%f741, %f685, %f698, %f661;
	fma.rn.f32 	%f742, %f686, %f698, %f662;
	fma.rn.f32 	%f743, %f687, %f698, %f663;
	fma.rn.f32 	%f744, %f688, %f698, %f664;
	fma.rn.f32 	%f745, %f689, %f698, %f665;
	fma.rn.f32 	%f746, %f690, %f698, %f666;
	fma.rn.f32 	%f747, %f691, %f698, %f667;
	fma.rn.f32 	%f748, %f692, %f698, %f668;
	fma.rn.f32 	%f749, %f685, %f699, %f669;
	fma.rn.f32 	%f750, %f686, %f699, %f670;
	fma.rn.f32 	%f751, %f687, %f699, %f671;
	fma.rn.f32 	%f752, %f688, %f699, %f672;
	fma.rn.f32 	%f753, %f689, %f699, %f673;
	fma.rn.f32 	%f754, %f690, %f699, %f674;
	fma.rn.f32 	%f755, %f691, %f699, %f675;
	fma.rn.f32 	%f756, %f692, %f699, %f676;
	fma.rn.f32 	%f757, %f685, %f700, %f677;
	fma.rn.f32 	%f758, %f686, %f700, %f678;
	fma.rn.f32 	%f759, %f687, %f700, %f679;
	fma.rn.f32 	%f760, %f688, %f700, %f680;
	fma.rn.f32 	%f761, %f689, %f700, %f681;
	fma.rn.f32 	%f762, %f690, %f700, %f682;
	fma.rn.f32 	%f763, %f691, %f700, %f683;
	fma.rn.f32 	%f764, %f692, %f700, %f684;
	ld.shared.v4.f32 	{%f765, %f766, %f767, %f768}, [%r9+3584];
	ld.shared.v4.f32 	{%f769, %f770, %f771, %f772}, [%r9+3600];
	ld.shared.v4.f32 	{%f773, %f774, %f775, %f776}, [%r10+3584];
	ld.shared.v4.f32 	{%f777, %f778, %f779, %f780}, [%r10+3600];
	fma.rn.f32 	%f1039, %f765, %f773, %f701;
	fma.rn.f32 	%f1040, %f766, %f773, %f702;
	fma.rn.f32 	%f1041, %f767, %f773, %f703;
	fma.rn.f32 	%f1042, %f768, %f773, %f704;
	fma.rn.f32 	%f1043, %f769, %f773, %f705;
	fma.rn.f32 	%f1044, %f770, %f773, %f706;
	fma.rn.f32 	%f1045, %f771, %f773, %f707;
	fma.rn.f32 	%f1046, %f772, %f773, %f708;
	fma.rn.f32 	%f1047, %f765, %f774, %f709;
	fma.rn.f32 	%f1048, %f766, %f774, %f710;
	fma.rn.f32 	%f1049, %f767, %f774, %f711;
	fma.rn.f32 	%f1050, %f768, %f774, %f712;
	fma.rn.f32 	%f1051, %f769, %f774, %f713;
	fma.rn.f32 	%f1052, %f770, %f774, %f714;
	fma.rn.f32 	%f1053, %f771, %f774, %f715;
	fma.rn.f32 	%f1054, %f772, %f774, %f716;
	fma.rn.f32 	%f1055, %f765, %f775, %f717;
	fma.rn.f32 	%f1056, %f766, %f775, %f718;
	fma.rn.f32 	%f1057, %f767, %f775, %f719;
	fma.rn.f32 	%f1058, %f768, %f775, %f720;
	fma.rn.f32 	%f1059, %f769, %f775, %f721;
	fma.rn.f32 	%f1060, %f770, %f775, %f722;
	fma.rn.f32 	%f1061, %f771, %f775, %f723;
	fma.rn.f32 	%f1062, %f772, %f775, %f724;
	fma.rn.f32 	%f1063, %f765, %f776, %f725;
	fma.rn.f32 	%f1064, %f766, %f776, %f726;
	fma.rn.f32 	%f1065, %f767, %f776, %f727;
	fma.rn.f32 	%f1066, %f768, %f776, %f728;
	fma.rn.f32 	%f1067, %f769, %f776, %f729;
	fma.rn.f32 	%f1068, %f770, %f776, %f730;
	fma.rn.f32 	%f1069, %f771, %f776, %f731;
	fma.rn.f32 	%f1070, %f772, %f776, %f732;
	fma.rn.f32 	%f1071, %f765, %f777, %f733;
	fma.rn.f32 	%f1072, %f766, %f777, %f734;
	fma.rn.f32 	%f1073, %f767, %f777, %f735;
	fma.rn.f32 	%f1074, %f768, %f777, %f736;
	fma.rn.f32 	%f1075, %f769, %f777, %f737;
	fma.rn.f32 	%f1076, %f770, %f777, %f738;
	fma.rn.f32 	%f1077, %f771, %f777, %f739;
	fma.rn.f32 	%f1078, %f772, %f777, %f740;
	fma.rn.f32 	%f1079, %f765, %f778, %f741;
	fma.rn.f32 	%f1080, %f766, %f778, %f742;
	fma.rn.f32 	%f1081, %f767, %f778, %f743;
	fma.rn.f32 	%f1082, %f768, %f778, %f744;
	fma.rn.f32 	%f1083, %f769, %f778, %f745;
	fma.rn.f32 	%f1084, %f770, %f778, %f746;
	fma.rn.f32 	%f1085, %f771, %f778, %f747;
	fma.rn.f32 	%f1086, %f772, %f778, %f748;
	fma.rn.f32 	%f1087, %f765, %f779, %f749;
	fma.rn.f32 	%f1088, %f766, %f779, %f750;
	fma.rn.f32 	%f1089, %f767, %f779, %f751;
	fma.rn.f32 	%f1090, %f768, %f779, %f752;
	fma.rn.f32 	%f1091, %f769, %f779, %f753;
	fma.rn.f32 	%f1092, %f770, %f779, %f754;
	fma.rn.f32 	%f1093, %f771, %f779, %f755;
	fma.rn.f32 	%f1094, %f772, %f779, %f756;
	fma.rn.f32 	%f1095, %f765, %f780, %f757;
	fma.rn.f32 	%f1096, %f766, %f780, %f758;
	fma.rn.f32 	%f1097, %f767, %f780, %f759;
	fma.rn.f32 	%f1098, %f768, %f780, %f760;
	fma.rn.f32 	%f1099, %f769, %f780, %f761;
	fma.rn.f32 	%f1100, %f770, %f780, %f762;
	fma.rn.f32 	%f1101, %f771, %f780, %f763;
	fma.rn.f32 	%f1102, %f772, %f780, %f764;
	bar.sync 	0;
	add.s32 	%r60, %r60, 8;
	add.s64 	%rd35, %rd35, 32;
	add.s64 	%rd34, %rd34, %rd3;
	setp.lt.s32 	%p2, %r60, %r14;
	@%p2 bra 	$L__BB7_2;
$L__BB7_3:
	ld.param.u64 	%rd33, [_Z10mysgemm_v9iiifPfS_fS__param_7];
	ld.param.f32 	%f974, [_Z10mysgemm_v9iiifPfS_fS__param_6];
	ld.param.f32 	%f973, [_Z10mysgemm_v9iiifPfS_fS__param_3];
	ld.param.u32 	%r59, [_Z10mysgemm_v9iiifPfS_fS__param_0];
	mov.u32 	%r41, %ctaid.y;
	mul.lo.s32 	%r42, %r41, %r59;
	shl.b32 	%r43, %r42, 7;
	mov.u32 	%r44, %ctaid.x;
	shl.b32 	%r45, %r44, 7;
	add.s32 	%r46, %r45, %r43;
	cvt.s64.s32 	%rd19, %r46;
	cvta.to.global.u64 	%rd20, %rd33;
	mov.u32 	%r47, %tid.x;
	shl.b32 	%r48, %r47, 1;
	and.b32  	%r49, %r48, 56;
	shr.u32 	%r50, %r47, 1;
	and.b32  	%r51, %r50, 64;
	or.b32  	%r52, %r49, %r51;
	shl.b32 	%r53, %r47, 3;
	and.b32  	%r54, %r53, 24;
	and.b32  	%r55, %r47, 96;
	or.b32  	%r56, %r54, %r55;
	mad.lo.s32 	%r57, %r52, %r59, %r56;
	cvt.s64.s32 	%rd21, %r57;
	add.s64 	%rd22, %rd19, %rd21;
	shl.b64 	%rd23, %rd22, 2;
	add.s64 	%rd24, %rd20, %rd23;
	ld.global.v4.f32 	{%f781, %f782, %f783, %f784}, [%rd24];
	ld.global.v4.f32 	{%f785, %f786, %f787, %f788}, [%rd24+16];
	mul.wide.s32 	%rd25, %r59, 4;
	add.s64 	%rd26, %rd24, %rd25;
	ld.global.v4.f32 	{%f789, %f790, %f791, %f792}, [%rd26];
	ld.global.v4.f32 	{%f793, %f794, %f795, %f796}, [%rd26+16];
	add.s64 	%rd27, %rd26, %rd25;
	ld.global.v4.f32 	{%f797, %f798, %f799, %f800}, [%rd27];
	ld.global.v4.f32 	{%f801, %f802, %f803, %f804}, [%rd27+16];
	add.s64 	%rd28, %rd27, %rd25;
	ld.global.v4.f32 	{%f805, %f806, %f807, %f808}, [%rd28];
	ld.global.v4.f32 	{%f809, %f810, %f811, %f812}, [%rd28+16];
	add.s64 	%rd29, %rd28, %rd25;
	ld.global.v4.f32 	{%f813, %f814, %f815, %f816}, [%rd29];
	ld.global.v4.f32 	{%f817, %f818, %f819, %f820}, [%rd29+16];
	add.s64 	%rd30, %rd29, %rd25;
	ld.global.v4.f32 	{%f821, %f822, %f823, %f824}, [%rd30];
	ld.global.v4.f32 	{%f825, %f826, %f827, %f828}, [%rd30+16];
	add.s64 	%rd31, %rd30, %rd25;
	ld.global.v4.f32 	{%f829, %f830, %f831, %f832}, [%rd31];
	ld.global.v4.f32 	{%f833, %f834, %f835, %f836}, [%rd31+16];
	add.s64 	%rd32, %rd31, %rd25;
	ld.global.v4.f32 	{%f837, %f838, %f839, %f840}, [%rd32];
	ld.global.v4.f32 	{%f841, %f842, %f843, %f844}, [%rd32+16];
	mul.f32 	%f845, %f974, %f781;
	fma.rn.f32 	%f846, %f973, %f1039, %f845;
	mul.f32 	%f847, %f974, %f782;
	fma.rn.f32 	%f848, %f973, %f1040, %f847;
	mul.f32 	%f849, %f974, %f783;
	fma.rn.f32 	%f850, %f973, %f1041, %f849;
	mul.f32 	%f851, %f974, %f784;
	fma.rn.f32 	%f852, %f973, %f1042, %f851;
	mul.f32 	%f853, %f974, %f785;
	fma.rn.f32 	%f854, %f973, %f1043, %f853;
	mul.f32 	%f855, %f974, %f786;
	fma.rn.f32 	%f856, %f973, %f1044, %f855;
	mul.f32 	%f857, %f974, %f787;
	fma.rn.f32 	%f858, %f973, %f1045, %f857;
	mul.f32 	%f859, %f974, %f788;
	fma.rn.f32 	%f860, %f973, %f1046, %f859;
	mul.f32 	%f861, %f974, %f789;
	fma.rn.f32 	%f862, %f973, %f1047, %f861;
	mul.f32 	%f863, %f974, %f790;
	fma.rn.f32 	%f864, %f973, %f1048, %f863;
	mul.f32 	%f865, %f974, %f791;
	fma.rn.f32 	%f866, %f973, %f1049, %f865;
	mul.f32 	%f867, %f974, %f792;
	fma.rn.f32 	%f868, %f973, %f1050, %f867;
	mul.f32 	%f869, %f974, %f793;
	fma.rn.f32 	%f870, %f973, %f1051, %f869;
	mul.f32 	%f871, %f974, %f794;
	fma.rn.f32 	%f872, %f973, %f1052, %f871;
	mul.f32 	%f873, %f974, %f795;
	fma.rn.f32 	%f874, %f973, %f1053, %f873;
	mul.f32 	%f875, %f974, %f796;
	fma.rn.f32 	%f876, %f973, %f1054, %f875;
	mul.f32 	%f877, %f974, %f797;
	fma.rn.f32 	%f878, %f973, %f1055, %f877;
	mul.f32 	%f879, %f974, %f798;
	fma.rn.f32 	%f880, %f973, %f1056, %f879;
	mul.f32 	%f881, %f974, %f799;
	fma.rn.f32 	%f882, %f973, %f1057, %f881;
	mul.f32 	%f883, %f974, %f800;
	fma.rn.f32 	%f884, %f973, %f1058, %f883;
	mul.f32 	%f885, %f974, %f801;
	fma.rn.f32 	%f886, %f973, %f1059, %f885;
	mul.f32 	%f887, %f974, %f802;
	fma.rn.f32 	%f888, %f973, %f1060, %f887;
	mul.f32 	%f889, %f974, %f803;
	fma.rn.f32 	%f890, %f973, %f1061, %f889;
	mul.f32 	%f891, %f974, %f804;
	fma.rn.f32 	%f892, %f973, %f1062, %f891;
	mul.f32 	%f893, %f974, %f805;
	fma.rn.f32 	%f894, %f973, %f1063, %f893;
	mul.f32 	%f895, %f974, %f806;
	fma.rn.f32 	%f896, %f973, %f1064, %f895;
	mul.f32 	%f897, %f974, %f807;
	fma.rn.f32 	%f898, %f973, %f1065, %f897;
	mul.f32 	%f899, %f974, %f808;
	fma.rn.f32 	%f900, %f973, %f1066, %f899;
	mul.f32 	%f901, %f974, %f809;
	fma.rn.f32 	%f902, %f973, %f1067, %f901;
	mul.f32 	%f903, %f974, %f810;
	fma.rn.f32 	%f904, %f973, %f1068, %f903;
	mul.f32 	%f905, %f974, %f811;
	fma.rn.f32 	%f906, %f973, %f1069, %f905;
	mul.f32 	%f907, %f974, %f812;
	fma.rn.f32 	%f908, %f973, %f1070, %f907;
	mul.f32 	%f909, %f974, %f813;
	fma.rn.f32 	%f910, %f973, %f1071, %f909;
	mul.f32 	%f911, %f974, %f814;
	fma.rn.f32 	%f912, %f973, %f1072, %f911;
	mul.f32 	%f913, %f974, %f815;
	fma.rn.f32 	%f914, %f973, %f1073, %f913;
	mul.f32 	%f915, %f974, %f816;
	fma.rn.f32 	%f916, %f973, %f1074, %f915;
	mul.f32 	%f917, %f974, %f817;
	fma.rn.f32 	%f918, %f973, %f1075, %f917;
	mul.f32 	%f919, %f974, %f818;
	fma.rn.f32 	%f920, %f973, %f1076, %f919;
	mul.f32 	%f921, %f974, %f819;
	fma.rn.f32 	%f922, %f973, %f1077, %f921;
	mul.f32 	%f923, %f974, %f820;
	fma.rn.f32 	%f924, %f973, %f1078, %f923;
	mul.f32 	%f925, %f974, %f821;
	fma.rn.f32 	%f926, %f973, %f1079, %f925;
	mul.f32 	%f927, %f974, %f822;
	fma.rn.f32 	%f928, %f973, %f1080, %f927;
	mul.f32 	%f929, %f974, %f823;
	fma.rn.f32 	%f930, %f973, %f1081, %f929;
	mul.f32 	%f931, %f974, %f824;
	fma.rn.f32 	%f932, %f973, %f1082, %f931;
	mul.f32 	%f933, %f974, %f825;
	fma.rn.f32 	%f934, %f973, %f1083, %f933;
	mul.f32 	%f935, %f974, %f826;
	fma.rn.f32 	%f936, %f973, %f1084, %f935;
	mul.f32 	%f937, %f974, %f827;
	fma.rn.f32 	%f938, %f973, %f1085, %f937;
	mul.f32 	%f939, %f974, %f828;
	fma.rn.f32 	%f940, %f973, %f1086, %f939;
	mul.f32 	%f941, %f974, %f829;
	fma.rn.f32 	%f942, %f973, %f1087, %f941;
	mul.f32 	%f943, %f974, %f830;
	fma.rn.f32 	%f944, %f973, %f1088, %f943;
	mul.f32 	%f945, %f974, %f831;
	fma.rn.f32 	%f946, %f973, %f1089, %f945;
	mul.f32 	%f947, %f974, %f832;
	fma.rn.f32 	%f948, %f973, %f1090, %f947;
	mul.f32 	%f949, %f974, %f833;
	fma.rn.f32 	%f950, %f973, %f1091, %f949;
	mul.f32 	%f951, %f974, %f834;
	fma.rn.f32 	%f952, %f973, %f1092, %f951;
	mul.f32 	%f953, %f974, %f835;
	fma.rn.f32 	%f954, %f973, %f1093, %f953;
	mul.f32 	%f955, %f974, %f836;
	fma.rn.f32 	%f956, %f973, %f1094, %f955;
	mul.f32 	%f957, %f974, %f837;
	fma.rn.f32 	%f958, %f973, %f1095, %f957;
	mul.f32 	%f959, %f974, %f838;
	fma.rn.f32 	%f960, %f973, %f1096, %f959;
	mul.f32 	%f961, %f974, %f839;
	fma.rn.f32 	%f962, %f973, %f1097, %f961;
	mul.f32 	%f963, %f974, %f840;
	fma.rn.f32 	%f964, %f973, %f1098, %f963;
	mul.f32 	%f965, %f974, %f841;
	fma.rn.f32 	%f966, %f973, %f1099, %f965;
	mul.f32 	%f967, %f974, %f842;
	fma.rn.f32 	%f968, %f973, %f1100, %f967;
	mul.f32 	%f969, %f974, %f843;
	fma.rn.f32 	%f970, %f973, %f1101, %f969;
	mul.f32 	%f971, %f974, %f844;
	fma.rn.f32 	%f972, %f973, %f1102, %f971;
	st.global.v4.f32 	[%rd24], {%f846, %f848, %f850, %f852};
	st.global.v4.f32 	[%rd24+16], {%f854, %f856, %f858, %f860};
	st.global.v4.f32 	[%rd26], {%f862, %f864, %f866, %f868};
	st.global.v4.f32 	[%rd26+16], {%f870, %f872, %f874, %f876};
	st.global.v4.f32 	[%rd27], {%f878, %f880, %f882, %f884};
	st.global.v4.f32 	[%rd27+16], {%f886, %f888, %f890, %f892};
	st.global.v4.f32 	[%rd28], {%f894, %f896, %f898, %f900};
	st.global.v4.f32 	[%rd28+16], {%f902, %f904, %f906, %f908};
	st.global.v4.f32 	[%rd29], {%f910, %f912, %f914, %f916};
	st.global.v4.f32 	[%rd29+16], {%f918, %f920, %f922, %f924};
	st.global.v4.f32 	[%rd30], {%f926, %f928, %f930, %f932};
	st.global.v4.f32 	[%rd30+16], {%f934, %f936, %f938, %f940};
	st.global.v4.f32 	[%rd31], {%f942, %f944, %f946, %f948};
	st.global.v4.f32 	[%rd31+16], {%f950, %f952, %f954, %f956};
	st.global.v4.f32 	[%rd32], {%f958, %f960, %f962, %f964};
	st.global.v4.f32 	[%rd32+16], {%f966, %f968, %f970, %f972};
	ret;

}
	// .globl	_Z11mysgemm_v10iiifPfS_fS_
.visible .entry _Z11mysgemm_v10iiifPfS_fS_(
	.param .u32 _Z11mysgemm_v10iiifPfS_fS__param_0,
	.param .u32 _Z11mysgemm_v10iiifPfS_fS__param_1,
	.param .u32 _Z11mysgemm_v10iiifPfS_fS__param_2,
	.param .f32 _Z11mysgemm_v10iiifPfS_fS__param_3,
	.param .u64 .ptr .align 1 _Z11mysgemm_v10iiifPfS_fS__param_4,
	.param .u64 .ptr .align 1 _Z11mysgemm_v10iiifPfS_fS__param_5,
	.param .f32 _Z11mysgemm_v10iiifPfS_fS__param_6,
	.param .u64 .ptr .align 1 _Z11mysgemm_v10iiifPfS_fS__param_7
)
.maxntid 256
{
	.reg .pred 	%p<4>;
	.reg .b32 	%r<75>;
	.reg .b32 	%f<1159>;
	.reg .b64 	%rd<35>;
	// demoted variable
	.shared .align 4 .b8 _ZZ11mysgemm_v10iiifPfS_fS_E4sa10[4096];
	// demoted variable
	.shared .align 4 .b8 _ZZ11mysgemm_v10iiifPfS_fS_E4sb10[4096];
	ld.param.u32 	%r17, [_Z11mysgemm_v10iiifPfS_fS__param_0];
	ld.param.u32 	%r18, [_Z11mysgemm_v10iiifPfS_fS__param_2];
	ld.param.u64 	%rd4, [_Z11mysgemm_v10iiifPfS_fS__param_4];
	ld.param.u64 	%rd5, [_Z11mysgemm_v10iiifPfS_fS__param_5];
	cvta.to.global.u64 	%rd6, %rd5;
	cvta.to.global.u64 	%rd7, %rd4;
	mov.u32 	%r19, %tid.x;
	mov.u32 	%r20, %ctaid.x;
	mov.u32 	%r21, %ctaid.y;
	and.b32  	%r22, %r19, 96;
	shl.b32 	%r23, %r19, 2;
	and.b32  	%r24, %r23, 4;
	shr.u32 	%r25, %r19, 1;
	shl.b32 	%r26, %r19, 3;
	and.b32  	%r27, %r26, 24;
	or.b32  	%r1, %r27, %r22;
	and.b32  	%r28, %r25, 64;
	shl.b32 	%r29, %r19, 1;
	and.b32  	%r30, %r29, 56;
	or.b32  	%r2, %r30, %r28;
	and.b32  	%r31, %r23, 124;
	shr.u32 	%r32, %r19, 5;
	shr.s32 	%r3, %r18, 3;
	shl.b32 	%r33, %r20, 7;
	cvt.s64.s32 	%rd8, %r33;
	mul.lo.s32 	%r34, %r21, %r18;
	shl.b32 	%r35, %r34, 7;
	cvt.s64.s32 	%rd9, %r35;
	mad.lo.s32 	%r36, %r17, %r32, %r31;
	cvt.s64.s32 	%rd10, %r36;
	add.s64 	%rd11, %rd8, %rd10;
	shl.b64 	%rd12, %rd11, 2;
	add.s64 	%rd1, %rd7, %rd12;
	ld.global.v4.f32 	{%f244, %f245, %f246, %f247}, [%rd1];
	mad.lo.s32 	%r37, %r18, %r25, %r24;
	cvt.s64.s32 	%rd13, %r37;
	add.s64 	%rd14, %rd9, %rd13;
	shl.b64 	%rd15, %rd14, 2;
	add.s64 	%rd2, %rd6, %rd15;
	ld.global.v4.f32 	{%f248, %f249, %f250, %f251}, [%rd2];
	shl.b32 	%r38, %r19, 4;
	mov.u32 	%r39, _ZZ11mysgemm_v10iiifPfS_fS_E4sa10;
	add.s32 	%r4, %r39, %r38;
	st.shared.v4.f32 	[%r4], {%f244, %f245, %f246, %f247};
	shl.b32 	%r40, %r25, 2;
	shl.b32 	%r41, %r19, 11;
	and.b32  	%r42, %r41, 2048;
	or.b32  	%r43, %r42, %r40;
	mov.u32 	%r44, _ZZ11mysgemm_v10iiifPfS_fS_E4sb10;
	add.s32 	%r5, %r44, %r43;
	st.shared.f32 	[%r5], %f248;
	st.shared.f32 	[%r5+512], %f249;
	st.shared.f32 	[%r5+1024], %f250;
	st.shared.f32 	[%r5+1536], %f251;
	bar.sync 	0;
	setp.lt.s32 	%p1, %r3, 1;
	mov.f32 	%f1095, 0f00000000;
	mov.f32 	%f1096, %f1095;
	mov.f32 	%f1097, %f1095;
	mov.f32 	%f1098, %f1095;
	mov.f32 	%f1099, %f1095;
	mov.f32 	%f1100, %f1095;
	mov.f32 	%f1101, %f1095;
	mov.f32 	%f1102, %f1095;
	mov.f32 	%f1103, %f1095;
	mov.f32 	%f1104, %f1095;
	mov.f32 	%f1105, %f1095;
	mov.f32 	%f1106, %f1095;
	mov.f32 	%f1107, %f1095;
	mov.f32 	%f1108, %f1095;
	mov.f32 	%f1109, %f1095;
	mov.f32 	%f1110, %f1095;
	mov.f32 	%f1111, %f1095;
	mov.f32 	%f1112, %f1095;
	mov.f32 	%f1113, %f1095;
	mov.f32 	%f1114, %f1095;
	mov.f32 	%f1115, %f1095;
	mov.f32 	%f1116, %f1095;
	mov.f32 	%f1117, %f1095;
	mov.f32 	%f1118, %f1095;
	mov.f32 	%f1119, %f1095;
	mov.f32 	%f1120, %f1095;
	mov.f32 	%f1121, %f1095;
	mov.f32 	%f1122, %f1095;
	mov.f32 	%f1123, %f1095;
	mov.f32 	%f1124, %f1095;
	mov.f32 	%f1125, %f1095;
	mov.f32 	%f1126, %f1095;
	mov.f32 	%f1127, %f1095;
	mov.f32 	%f1128, %f1095;
	mov.f32 	%f1129, %f1095;
	mov.f32 	%f1130, %f1095;
	mov.f32 	%f1131, %f1095;
	mov.f32 	%f1132, %f1095;
	mov.f32 	%f1133, %f1095;
	mov.f32 	%f1134, %f1095;
	mov.f32 	%f1135, %f1095;
	mov.f32 	%f1136, %f1095;
	mov.f32 	%f1137, %f1095;
	mov.f32 	%f1138, %f1095;
	mov.f32 	%f1139, %f1095;
	mov.f32 	%f1140, %f1095;
	mov.f32 	%f1141, %f1095;
	mov.f32 	%f1142, %f1095;
	mov.f32 	%f1143, %f1095;
	mov.f32 	%f1144, %f1095;
	mov.f32 	%f1145, %f1095;
	mov.f32 	%f1146, %f1095;
	mov.f32 	%f1147, %f1095;
	mov.f32 	%f1148, %f1095;
	mov.f32 	%f1149, %f1095;
	mov.f32 	%f1150, %f1095;
	mov.f32 	%f1151, %f1095;
	mov.f32 	%f1152, %f1095;
	mov.f32 	%f1153, %f1095;
	mov.f32 	%f1154, %f1095;
	mov.f32 	%f1155, %f1095;
	mov.f32 	%f1156, %f1095;
	mov.f32 	%f1157, %f1095;
	mov.f32 	%f1158, %f1095;
	@%p1 bra 	$L__BB8_3;
	ld.param.u32 	%r70, [_Z11mysgemm_v10iiifPfS_fS__param_0];
	shl.b32 	%r46, %r1, 2;
	add.s32 	%r6, %r39, %r46;
	shl.b32 	%r48, %r2, 2;
	add.s32 	%r7, %r44, %r48;
	ld.shared.v4.f32 	{%f1030, %f1029, %f1028, %f1027}, [%r7+16];
	ld.shared.v4.f32 	{%f1022, %f1021, %f1020, %f1019}, [%r7];
	ld.shared.v4.f32 	{%f1015, %f1016, %f1017, %f1018}, [%r6+16];
	ld.shared.v4.f32 	{%f1023, %f1024, %f1025, %f1026}, [%r6];
	neg.s32 	%r73, %r3;
	add.s32 	%r72, %r3, -1;
	shl.b32 	%r10, %r70, 3;
	mov.f32 	%f1158, 0f00000000;
	mov.b32 	%r74, 0;
	mov.f32 	%f1157, %f1158;
	mov.f32 	%f1156, %f1158;
	mov.f32 	%f1155, %f1158;
	mov.f32 	%f1154, %f1158;
	mov.f32 	%f1153, %f1158;
	mov.f32 	%f1152, %f1158;
	mov.f32 	%f1151, %f1158;
	mov.f32 	%f1150, %f1158;
	mov.f32 	%f1149, %f1158;
	mov.f32 	%f1148, %f1158;
	mov.f32 	%f1147, %f1158;
	mov.f32 	%f1146, %f1158;
	mov.f32 	%f1145, %f1158;
	mov.f32 	%f1144, %f1158;
	mov.f32 	%f1143, %f1158;
	mov.f32 	%f1142, %f1158;
	mov.f32 	%f1141, %f1158;
	mov.f32 	%f1140, %f1158;
	mov.f32 	%f1139, %f1158;
	mov.f32 	%f1138, %f1158;
	mov.f32 	%f1137, %f1158;
	mov.f32 	%f1136, %f1158;
	mov.f32 	%f1135, %f1158;
	mov.f32 	%f1134, %f1158;
	mov.f32 	%f1133, %f1158;
	mov.f32 	%f1132, %f1158;
	mov.f32 	%f1131, %f1158;
	mov.f32 	%f1130, %f1158;
	mov.f32 	%f1129, %f1158;
	mov.f32 	%f1128, %f1158;
	mov.f32 	%f1127, %f1158;
	mov.f32 	%f1126, %f1158;
	mov.f32 	%f1125, %f1158;
	mov.f32 	%f1124, %f1158;
	mov.f32 	%f1123, %f1158;
	mov.f32 	%f1122, %f1158;
	mov.f32 	%f1121, %f1158;
	mov.f32 	%f1120, %f1158;
	mov.f32 	%f1119, %f1158;
	mov.f32 	%f1118, %f1158;
	mov.f32 	%f1117, %f1158;
	mov.f32 	%f1116, %f1158;
	mov.f32 	%f1115, %f1158;
	mov.f32 	%f1114, %f1158;
	mov.f32 	%f1113, %f1158;
	mov.f32 	%f1112, %f1158;
	mov.f32 	%f1111, %f1158;
	mov.f32 	%f1110, %f1158;
	mov.f32 	%f1109, %f1158;
	mov.f32 	%f1108, %f1158;
	mov.f32 	%f1107, %f1158;
	mov.f32 	%f1106, %f1158;
	mov.f32 	%f1105, %f1158;
	mov.f32 	%f1104, %f1158;
	mov.f32 	%f1103, %f1158;
	mov.f32 	%f1102, %f1158;
	mov.f32 	%f1101, %f1158;
	mov.f32 	%f1100, %f1158;
	mov.f32 	%f1099, %f1158;
	mov.f32 	%f1098, %f1158;
	mov.f32 	%f1097, %f1158;
	mov.f32 	%f1096, %f1158;
	mov.f32 	%f1095, %f1158;
$L__BB8_2:
	add.s32 	%r74, %r74, 1;
	add.s32 	%r73, %r73, 1;
	setp.eq.s32 	%p2, %r73, 0;
	selp.b32 	%r50, 0, %r74, %p2;
	mul.lo.s32 	%r51, %r10, %r50;
	shl.b32 	%r52, %r50, 3;
	mul.wide.s32 	%rd16, %r51, 4;
	add.s64 	%rd17, %rd1, %rd16;
	mul.wide.u32 	%rd18, %r52, 4;
	add.s64 	%rd19, %rd2, %rd18;
	ld.global.v4.f32 	{%f253, %f254, %f255, %f256}, [%rd19];
	ld.global.v4.f32 	{%f257, %f258, %f259, %f260}, [%rd17];
	ld.shared.v4.f32 	{%f261, %f262, %f263, %f264}, [%r6+512];
	ld.shared.v4.f32 	{%f265, %f266, %f267, %f268}, [%r6+528];
	ld.shared.v4.f32 	{%f269, %f270, %f271, %f272}, [%r7+512];
	ld.shared.v4.f32 	{%f273, %f274, %f275, %f276}, [%r7+528];
	fma.rn.f32 	%f277, %f1023, %f1022, %f1095;
	fma.rn.f32 	%f278, %f1022, %f1024, %f1096;
	fma.rn.f32 	%f279, %f1025, %f1022, %f1097;
	fma.rn.f32 	%f280, %f1022, %f1026, %f1098;
	fma.rn.f32 	%f281, %f1015, %f1022, %f1099;
	fma.rn.f32 	%f282, %f1022, %f1016, %f1100;
	fma.rn.f32 	%f283, %f1017, %f1022, %f1101;
	fma.rn.f32 	%f284, %f1022, %f1018, %f1102;
	fma.rn.f32 	%f285, %f1023, %f1021, %f1103;
	fma.rn.f32 	%f286, %f1021, %f1024, %f1104;
	fma.rn.f32 	%f287, %f1025, %f1021, %f1105;
	fma.rn.f32 	%f288, %f1021, %f1026, %f1106;
	fma.rn.f32 	%f289, %f1015, %f1021, %f1107;
	fma.rn.f32 	%f290, %f1021, %f1016, %f1108;
	fma.rn.f32 	%f291, %f1017, %f1021, %f1109;
	fma.rn.f32 	%f292, %f1021, %f1018, %f1110;
	fma.rn.f32 	%f293, %f1023, %f1020, %f1111;
	fma.rn.f32 	%f294, %f1020, %f1024, %f1112;
	fma.rn.f32 	%f295, %f1025, %f1020, %f1113;
	fma.rn.f32 	%f296, %f1020, %f1026, %f1114;
	fma.rn.f32 	%f297, %f1015, %f1020, %f1115;
	fma.rn.f32 	%f298, %f1020, %f1016, %f1116;
	fma.rn.f32 	%f299, %f1017, %f1020, %f1117;
	fma.rn.f32 	%f300, %f1020, %f1018, %f1118;
	fma.rn.f32 	%f301, %f1023, %f1019, %f1119;
	fma.rn.f32 	%f302, %f1019, %f1024, %f1120;
	fma.rn.f32 	%f303, %f1025, %f1019, %f1121;
	fma.rn.f32 	%f304, %f1019, %f1026, %f1122;
	fma.rn.f32 	%f305, %f1015, %f1019, %f1123;
	fma.rn.f32 	%f306, %f1019, %f1016, %f1124;
	fma.rn.f32 	%f307, %f1017, %f1019, %f1125;
	fma.rn.f32 	%f308, %f1019, %f1018, %f1126;
	fma.rn.f32 	%f309, %f1023, %f1030, %f1127;
	fma.rn.f32 	%f310, %f1030, %f1024, %f1128;
	fma.rn.f32 	%f311, %f1025, %f1030, %f1129;
	fma.rn.f32 	%f312, %f1030, %f1026, %f1130;
	fma.rn.f32 	%f313, %f1015, %f1030, %f1131;
	fma.rn.f32 	%f314, %f1030, %f1016, %f1132;
	fma.rn.f32 	%f315, %f1017, %f1030, %f1133;
	fma.rn.f32 	%f316, %f1030, %f1018, %f1134;
	fma.rn.f32 	%f317, %f1023, %f1029, %f1135;
	fma.rn.f32 	%f318, %f1029, %f1024, %f1136;
	fma.rn.f32 	%f319, %f1025, %f1029, %f1137;
	fma.rn.f32 	%f320, %f1029, %f1026, %f1138;
	fma.rn.f32 	%f321, %f1015, %f1029, %f1139;
	fma.rn.f32 	%f322, %f1029, %f1016, %f1140;
	fma.rn.f32 	%f323, %f1017, %f1029, %f1141;
	fma.rn.f32 	%f324, %f1029, %f1018, %f1142;
	fma.rn.f32 	%f325, %f1023, %f1028, %f1143;
	fma.rn.f32 	%f326, %f1028, %f1024, %f1144;
	fma.rn.f32 	%f327, %f1025, %f1028, %f1145;
	fma.rn.f32 	%f328, %f1028, %f1026, %f1146;
	fma.rn.f32 	%f329, %f1015, %f1028, %f1147;
	fma.rn.f32 	%f330, %f1028, %f1016, %f1148;
	fma.rn.f32 	%f331, %f1017, %f1028, %f1149;
	fma.rn.f32 	%f332, %f1028, %f1018, %f1150;
	fma.rn.f32 	%f333, %f1023, %f1027, %f1151;
	fma.rn.f32 	%f334, %f1027, %f1024, %f1152;
	fma.rn.f32 	%f335, %f1025, %f1027, %f1153;
	fma.rn.f32 	%f336, %f1027, %f1026, %f1154;
	fma.rn.f32 	%f337, %f1015, %f1027, %f1155;
	fma.rn.f32 	%f338, %f1027, %f1016, %f1156;
	fma.rn.f32 	%f339, %f1017, %f1027, %f1157;
	fma.rn.f32 	%f340, %f1027, %f1018, %f1158;
	ld.shared.v4.f32 	{%f341, %f342, %f343, %f344}, [%r6+1024];
	ld.shared.v4.f32 	{%f345, %f346, %f347, %f348}, [%r6+1040];
	ld.shared.v4.f32 	{%f349, %f350, %f351, %f352}, [%r7+1024];
	ld.shared.v4.f32 	{%f353, %f354, %f355, %f356}, [%r7+1040];
	fma.rn.f32 	%f357, %f261, %f269, %f277;
	fma.rn.f32 	%f358, %f269, %f262, %f278;
	fma.rn.f32 	%f359, %f263, %f269, %f279;
	fma.rn.f32 	%f360, %f269, %f264, %f280;
	fma.rn.f32 	%f361, %f265, %f269, %f281;
	fma.rn.f32 	%f362, %f269, %f266, %f282;
	fma.rn.f32 	%f363, %f267, %f269, %f283;
	fma.rn.f32 	%f364, %f269, %f268, %f284;
	fma.rn.f32 	%f365, %f261, %f270, %f285;
	fma.rn.f32 	%f366, %f270, %f262, %f286;
	fma.rn.f32 	%f367, %f263, %f270, %f287;
	fma.rn.f32 	%f368, %f270, %f264, %f288;
	fma.rn.f32 	%f369, %f265, %f270, %f289;
	fma.rn.f32 	%f370, %f270, %f266, %f290;
	fma.rn.f32 	%f371, %f267, %f270, %f291;
	fma.rn.f32 	%f372, %f270, %f268, %f292;
	fma.rn.f32 	%f373, %f261, %f271, %f293;
	fma.rn.f32 	%f374, %f271, %f262, %f294;
	fma.rn.f32 	%f375, %f263, %f271, %f295;
	fma.rn.f32 	%f376, %f271, %f264, %f296;
	fma.rn.f32 	%f377, %f265, %f271, %f297;
	fma.rn.f32 	%f378, %f271, %f266, %f298;
	fma.rn.f32 	%f379, %f267, %f271, %f299;
	fma.rn.f32 	%f380, %f271, %f268, %f300;
	fma.rn.f32 	%f381, %f261, %f272, %f301;
	fma.rn.f32 	%f382, %f272, %f262, %f302;
	fma.rn.f32 	%f383, %f263, %f272, %f303;
	fma.rn.f32 	%f384, %f272, %f264, %f304;
	fma.rn.f32 	%f385, %f265, %f272, %f305;
	fma.rn.f32 	%f386, %f272, %f266, %f306;
	fma.rn.f32 	%f387, %f267, %f272, %f307;
	fma.rn.f32 	%f388, %f272, %f268, %f308;
	fma.rn.f32 	%f389, %f261, %f273, %f309;
	fma.rn.f32 	%f390, %f273, %f262, %f310;
	fma.rn.f32 	%f391, %f263, %f273, %f311;
	fma.rn.f32 	%f392, %f273, %f264, %f312;
	fma.rn.f32 	%f393, %f265, %f273, %f313;
	fma.rn.f32 	%f394, %f273, %f266, %f314;
	fma.rn.f32 	%f395, %f267, %f273, %f315;
	fma.rn.f32 	%f396, %f273, %f268, %f316;
	fma.rn.f32 	%f397, %f261, %f274, %f317;
	fma.rn.f32 	%f398, %f274, %f262, %f318;
	fma.rn.f32 	%f399, %f263, %f274, %f319;
	fma.rn.f32 	%f400, %f274, %f264, %f320;
	fma.rn.f32 	%f401, %f265, %f274, %f321;
	fma.rn.f32 	%f402, %f274, %f266, %f322;
	fma.rn.f32 	%f403, %f267, %f274, %f323;
	fma.rn.f32 	%f404, %f274, %f268, %f324;
	fma.rn.f32 	%f405, %f261, %f275, %f325;
	fma.rn.f32 	%f406, %f275, %f262, %f326;
	fma.rn.f32 	%f407, %f263, %f275, %f327;
	fma.rn.f32 	%f408, %f275, %f264, %f328;
	fma.rn.f32 	%f409, %f265, %f275, %f329;
	fma.rn.f32 	%f410, %f275, %f266, %f330;
	fma.rn.f32 	%f411, %f267, %f275, %f331;
	fma.rn.f32 	%f412, %f275, %f268, %f332;
	fma.rn.f32 	%f413, %f261, %f276, %f333;
	fma.rn.f32 	%f414, %f276, %f262, %f334;
	fma.rn.f32 	%f415, %f263, %f276, %f335;
	fma.rn.f32 	%f416, %f276, %f264, %f336;
	fma.rn.f32 	%f417, %f265, %f276, %f337;
	fma.rn.f32 	%f418, %f276, %f266, %f338;
	fma.rn.f32 	%f419, %f267, %f276, %f339;
	fma.rn.f32 	%f420, %f276, %f268, %f340;
	ld.shared.v4.f32 	{%f421, %f422, %f423, %f424}, [%r6+1536];
	ld.shared.v4.f32 	{%f425, %f426, %f427, %f428}, [%r6+1552];
	ld.shared.v4.f32 	{%f429, %f430, %f431, %f432}, [%r7+1536];
	ld.shared.v4.f32 	{%f433, %f434, %f435, %f436}, [%r7+1552];
	fma.rn.f32 	%f437, %f341, %f349, %f357;
	fma.rn.f32 	%f438, %f349, %f342, %f358;
	fma.rn.f32 	%f439, %f343, %f349, %f359;
	fma.rn.f32 	%f440, %f349, %f344, %f360;
	fma.rn.f32 	%f441, %f345, %f349, %f361;
	fma.rn.f32 	%f442, %f349, %f346, %f362;
	fma.rn.f32 	%f443, %f347, %f349, %f363;
	fma.rn.f32 	%f444, %f349, %f348, %f364;
	fma.rn.f32 	%f445, %f341, %f350, %f365;
	fma.rn.f32 	%f446, %f350, %f342, %f366;
	fma.rn.f32 	%f447, %f343, %f350, %f367;
	fma.rn.f32 	%f448, %f350, %f344, %f368;
	fma.rn.f32 	%f449, %f345, %f350, %f369;
	fma.rn.f32 	%f450, %f350, %f346, %f370;
	fma.rn.f32 	%f451, %f347, %f350, %f371;
	fma.rn.f32 	%f452, %f350, %f348, %f372;
	fma.rn.f32 	%f453, %f341, %f351, %f373;
	fma.rn.f32 	%f454, %f351, %f342, %f374;
	fma.rn.f32 	%f455, %f343, %f351, %f375;
	fma.rn.f32 	%f456, %f351, %f344, %f376;
	fma.rn.f32 	%f457, %f345, %f351, %f377;
	fma.rn.f32 	%f458, %f351, %f346, %f378;
	fma.rn.f32 	%f459, %f347, %f351, %f379;
	fma.rn.f32 	%f460, %f351, %f348, %f380;
	fma.rn.f32 	%f461, %f341, %f352, %f381;
	fma.rn.f32 	%f462, %f352, %f342, %f382;
	fma.rn.f32 	%f463, %f343, %f352, %f383;
	fma.rn.f32 	%f464, %f352, %f344, %f384;
	fma.rn.f32 	%f465, %f345, %f352, %f385;
	fma.rn.f32 	%f466, %f352, %f346, %f386;
	fma.rn.f32 	%f467, %f347, %f352, %f387;
	fma.rn.f32 	%f468, %f352, %f348, %f388;
	fma.rn.f32 	%f469, %f341, %f353, %f389;
	fma.rn.f32 	%f470, %f353, %f342, %f390;
	fma.rn.f32 	%f471, %f343, %f353, %f391;
	fma.rn.f32 	%f472, %f353, %f344, %f392;
	fma.rn.f32 	%f473, %f345, %f353, %f393;
	fma.rn.f32 	%f474, %f353, %f346, %f394;
	fma.rn.f32 	%f475, %f347, %f353, %f395;
	fma.rn.f32 	%f476, %f353, %f348, %f396;
	fma.rn.f32 	%f477, %f341, %f354, %f397;
	fma.rn.f32 	%f478, %f354, %f342, %f398;
	fma.rn.f32 	%f479, %f343, %f354, %f399;
	fma.rn.f32 	%f480, %f354, %f344, %f400;
	fma.rn.f32 	%f481, %f345, %f354, %f401;
	fma.rn.f32 	%f482, %f354, %f346, %f402;
	fma.rn.f32 	%f483, %f347, %f354, %f403;
	fma.rn.f32 	%f484, %f354, %f348, %f404;
	fma.rn.f32 	%f485, %f341, %f355, %f405;
	fma.rn.f32 	%f486, %f355, %f342, %f406;
	fma.rn.f32 	%f487, %f343, %f355, %f407;
	fma.rn.f32 	%f488, %f355, %f344, %f408;
	fma.rn.f32 	%f489, %f345, %f355, %f409;
	fma.rn.f32 	%f490, %f355, %f346, %f410;
	fma.rn.f32 	%f491, %f347, %f355, %f411;
	fma.rn.f32 	%f492, %f355, %f348, %f412;
	fma.rn.f32 	%f493, %f341, %f356, %f413;
	fma.rn.f32 	%f494, %f356, %f342, %f414;
	fma.rn.f32 	%f495, %f343, %f356, %f415;
	fma.rn.f32 	%f496, %f356, %f344, %f416;
	fma.rn.f32 	%f497, %f345, %f356, %f417;
	fma.rn.f32 	%f498, %f356, %f346, %f418;
	fma.rn.f32 	%f499, %f347, %f356, %f419;
	fma.rn.f32 	%f500, %f356, %f348, %f420;
	ld.shared.v4.f32 	{%f501, %f502, %f503, %f504}, [%r6+2048];
	ld.shared.v4.f32 	{%f505, %f506, %f507, %f508}, [%r6+2064];
	ld.shared.v4.f32 	{%f509, %f510, %f511, %f512}, [%r7+2048];
	ld.shared.v4.f32 	{%f513, %f514, %f515, %f516}, [%r7+2064];
	fma.rn.f32 	%f517, %f421, %f429, %f437;
	fma.rn.f32 	%f518, %f429, %f422, %f438;
	fma.rn.f32 	%f519, %f423, %f429, %f439;
	fma.rn.f32 	%f520, %f429, %f424, %f440;
	fma.rn.f32 	%f521, %f425, %f429, %f441;
	fma.rn.f32 	%f522, %f429, %f426, %f442;
	fma.rn.f32 	%f523, %f427, %f429, %f443;
	fma.rn.f32 	%f524, %f429, %f428, %f444;
	fma.rn.f32 	%f525, %f421, %f430, %f445;
	fma.rn.f32 	%f526, %f430, %f422, %f446;
	fma.rn.f32 	%f527, %f423, %f430, %f447;
	fma.rn.f32 	%f528, %f430, %f424, %f448;
	fma.rn.f32 	%f529, %f425, %f430, %f449;
	fma.rn.f32 	%f530, %f430, %f426, %f450;
	fma.rn.f32 	%f531, %f427, %f430, %f451;
	fma.rn.f32 	%f532, %f430, %f428, %f452;
	fma.rn.f32 	%f533, %f421, %f431, %f453;
	fma.rn.f32 	%f534, %f431, %f422, %f454;
	fma.rn.f32 	%f535, %f423, %f431, %f455;
	fma.rn.f32 	%f536, %f431, %f424, %f456;
	fma.rn.f32 	%f537, %f425, %f431, %f457;
	fma.rn.f32 	%f538, %f431, %f426, %f458;
	fma.rn.f32 	%f539, %f427, %f431, %f459;
	fma.rn.f32 	%f540, %f431, %f428, %f460;
	fma.rn.f32 	%f541, %f421, %f432, %f461;
	fma.rn.f32 	%f542, %f432, %f422, %f462;
	fma.rn.f32 	%f543, %f423, %f432, %f463;
	fma.rn.f32 	%f544, %f432, %f424, %f464;
	fma.rn.f32 	%f545, %f425, %f432, %f465;
	fma.rn.f32 	%f546, %f432, %f426, %f466;
	fma.rn.f32 	%f547, %f427, %f432, %f467;
	fma.rn.f32 	%f548, %f432, %f428, %f468;
	fma.rn.f32 	%f549, %f421, %f433, %f469;
	fma.rn.f32 	%f550, %f433, %f422, %f470;
	fma.rn.f32 	%f551, %f423, %f433, %f471;
	fma.rn.f32 	%f552, %f433, %f424, %f472;
	fma.rn.f32 	%f553, %f425, %f433, %f473;
	fma.rn.f32 	%f554, %f433, %f426, %f474;
	fma.rn.f32 	%f555, %f427, %f433, %f475;
	fma.rn.f32 	%f556, %f433, %f428, %f476;
	fma.rn.f32 	%f557, %f421, %f434, %f477;
	fma.rn.f32 	%f558, %f434, %f422, %f478;
	fma.rn.f32 	%f559, %f423, %f434, %f479;
	fma.rn.f32 	%f560, %f434, %f424, %f480;
	fma.rn.f32 	%f561, %f425, %f434, %f481;
	fma.rn.f32 	%f562, %f434, %f426, %f482;
	fma.rn.f32 	%f563, %f427, %f434, %f483;
	fma.rn.f32 	%f564, %f434, %f428, %f484;
	fma.rn.f32 	%f565, %f421, %f435, %f485;
	fma.rn.f32 	%f566, %f435, %f422, %f486;
	fma.rn.f32 	%f567, %f423, %f435, %f487;
	fma.rn.f32 	%f568, %f435, %f424, %f488;
	fma.rn.f32 	%f569, %f425, %f435, %f489;
	fma.rn.f32 	%f570, %f435, %f426, %f490;
	fma.rn.f32 	%f571, %f427, %f435, %f491;
	fma.rn.f32 	%f572, %f435, %f428, %f492;
	fma.rn.f32 	%f573, %f421, %f436, %f493;
	fma.rn.f32 	%f574, %f436, %f422, %f494;
	fma.rn.f32 	%f575, %f423, %f436, %f495;
	fma.rn.f32 	%f576, %f436, %f424, %f496;
	fma.rn.f32 	%f577, %f425, %f436, %f497;
	fma.rn.f32 	%f578, %f436, %f426, %f498;
	fma.rn.f32 	%f579, %f427, %f436, %f499;
	fma.rn.f32 	%f580, %f436, %f428, %f500;
	ld.shared.v4.f32 	{%f581, %f582, %f583, %f584}, [%r6+2560];
	ld.shared.v4.f32 	{%f585, %f586, %f587, %f588}, [%r6+2576];
	ld.shared.v4.f32 	{%f589, %f590, %f591, %f592}, [%r7+2560];
	ld.shared.v4.f32 	{%f593, %f594, %f595, %f596}, [%r7+2576];
	fma.rn.f32 	%f597, %f501, %f509, %f517;
	fma.rn.f32 	%f598, %f509, %f502, %f518;
	fma.rn.f32 	%f599, %f503, %f509, %f519;
	fma.rn.f32 	%f600, %f509, %f504, %f520;
	fma.rn.f32 	%f601, %f505, %f509, %f521;
	fma.rn.f32 	%f602, %f509, %f506, %f522;
	fma.rn.f32 	%f603, %f507, %f509, %f523;
	fma.rn.f32 	%f604, %f509, %f508, %f524;
	fma.rn.f32 	%f605, %f501, %f510, %f525;
	fma.rn.f32 	%f606, %f510, %f502, %f526;
	fma.rn.f32 	%f607, %f503, %f510, %f527;
	fma.rn.f32 	%f608, %f510, %f504, %f528;
	fma.rn.f32 	%f609, %f505, %f510, %f529;
	fma.rn.f32 	%f610, %f510, %f506, %f530;
	fma.rn.f32 	%f611, %f507, %f510, %f531;
	fma.rn.f32 	%f612, %f510, %f508, %f532;
	fma.rn.f32 	%f613, %f501, %f511, %f533;
	fma.rn.f32 	%f614, %f511, %f502, %f534;
	fma.rn.f32 	%f615, %f503, %f511, %f535;
	fma.rn.f32 	%f616, %f511, %f504, %f536;
	fma.rn.f32 	%f617, %f505, %f511, %f537;
	fma.rn.f32 	%f618, %f511, %f506, %f538;
	fma.rn.f32 	%f619, %f507, %f511, %f539;
	fma.rn.f32 	%f620, %f511, %f508, %f540;
	fma.rn.f32 	%f621, %f501, %f512, %f541;
	fma.rn.f32 	%f622, %f512, %f502, %f542;
	fma.rn.f32 	%f623, %f503, %f512, %f543;
	fma.rn.f32 	%f624, %f512, %f504, %f544;
	fma.rn.f32 	%f625, %f505, %f512, %f545;
	fma.rn.f32 	%f626, %f512, %f506, %f546;
	fma.rn.f32 	%f627, %f507, %f512, %f547;
	fma.rn.f32 	%f628, %f512, %f508, %f548;
	fma.rn.f32 	%f629, %f501, %f513, %f549;
	fma.rn.f32 	%f630, %f513, %f502, %f550;
	fma.rn.f32 	%f631, %f503, %f513, %f551;
	fma.rn.f32 	%f632, %f513, %f504, %f552;
	fma.rn.f32 	%f633, %f505, %f513, %f553;
	fma.rn.f32 	%f634, %f513, %f506, %f554;
	fma.rn.f32 	%f635, %f507, %f513, %f555;
	fma.rn.f32 	%f636, %f513, %f508, %f556;
	fma.rn.f32 	%f637, %f501, %f514, %f557;
	fma.rn.f32 	%f638, %f514, %f502, %f558;
	fma.rn.f32 	%f639, %f503, %f514, %f559;
	fma.rn.f32 	%f640, %f514, %f504, %f560;
	fma.rn.f32 	%f641, %f505, %f514, %f561;
	fma.rn.f32 	%f642, %f514, %f506, %f562;
	fma.rn.f32 	%f643, %f507, %f514, %f563;
	fma.rn.f32 	%f644, %f514, %f508, %f564;
	fma.rn.f32 	%f645, %f501, %f515, %f565;
	fma.rn.f32 	%f646, %f515, %f502, %f566;
	fma.rn.f32 	%f647, %f503, %f515, %f567;
	fma.rn.f32 	%f648, %f515, %f504, %f568;
	fma.rn.f32 	%f649, %f505, %f515, %f569;
	fma.rn.f32 	%f650, %f515, %f506, %f570;
	fma.rn.f32 	%f651, %f507, %f515, %f571;
	fma.rn.f32 	%f652, %f515, %f508, %f572;
	fma.rn.f32 	%f653, %f501, %f516, %f573;
	fma.rn.f32 	%f654, %f516, %f502, %f574;
	fma.rn.f32 	%f655, %f503, %f516, %f575;
	fma.rn.f32 	%f656, %f516, %f504, %f576;
	fma.rn.f32 	%f657, %f505, %f516, %f577;
	fma.rn.f32 	%f658, %f516, %f506, %f578;
	fma.rn.f32 	%f659, %f507, %f516, %f579;
	fma.rn.f32 	%f660, %f516, %f508, %f580;
	ld.shared.v4.f32 	{%f661, %f662, %f663, %f664}, [%r6+3072];
	ld.shared.v4.f32 	{%f665, %f666, %f667, %f668}, [%r6+3088];
	ld.shared.v4.f32 	{%f669, %f670, %f671, %f672}, [%r7+3072];
	ld.shared.v4.f32 	{%f673, %f674, %f675, %f676}, [%r7+3088];
	fma.rn.f32 	%f677, %f581, %f589, %f597;
	fma.rn.f32 	%f678, %f589, %f582, %f598;
	fma.rn.f32 	%f679, %f583, %f589, %f599;
	fma.rn.f32 	%f680, %f589, %f584, %f600;
	fma.rn.f32 	%f681, %f585, %f589, %f601;
	fma.rn.f32 	%f682, %f589, %f586, %f602;
	fma.rn.f32 	%f683, %f587, %f589, %f603;
	fma.rn.f32 	%f684, %f589, %f588, %f604;
	fma.rn.f32 	%f685, %f581, %f590, %f605;
	fma.rn.f32 	%f686, %f590, %f582, %f606;
	fma.rn.f32 	%f687, %f583, %f590, %f607;
	fma.rn.f32 	%f688, %f590, %f584, %f608;
	fma.rn.f32 	%f689, %f585, %f590, %f609;
	fma.rn.f32 	%f690, %f590, %f586, %f610;
	fma.rn.f32 	%f691, %f587, %f590, %f611;
	fma.rn.f32 	%f692, %f590, %f588, %f612;
	fma.rn.f32 	%f693, %f581, %f591, %f613;
	fma.rn.f32 	%f694, %f591, %f582, %f614;
	fma.rn.f32 	%f695, %f583, %f591, %f615;
	fma.rn.f32 	%f696, %f591, %f584, %f616;
	fma.rn.f32 	%f697, %f585, %f591, %f617;
	fma.rn.f32 	%f698, %f591, %f586, %f618;
	fma.rn.f32 	%f699, %f587, %f591, %f619;
	fma.rn.f32 	%f700, %f591, %f588, %f620;
	fma.rn.f32 	%f701, %f581, %f592, %f621;
	fma.rn.f32 	%f702, %f592, %f582, %f622;
	fma.rn.f32 	%f703, %f583, %f592, %f623;
	fma.rn.f32 	%f704, %f592, %f584, %f624;
	fma.rn.f32 	%f705, %f585, %f592, %f625;
	fma.rn.f32 	%f706, %f592, %f586, %f626;
	fma.rn.f32 	%f707, %f587, %f592, %f627;
	fma.rn.f32 	%f708, %f592, %f588, %f628;
	fma.rn.f32 	%f709, %f581, %f593, %f629;
	fma.rn.f32 	%f710, %f593, %f582, %f630;
	fma.rn.f32 	%f711, %f583, %f593, %f631;
	fma.rn.f32 	%f712, %f593, %f584, %f632;
	fma.rn.f32 	%f713, %f585, %f593, %f633;
	fma.rn.f32 	%f714, %f593, %f586, %f634;
	fma.rn.f32 	%f715, %f587, %f593, %f635;
	fma.rn.f32 	%f716, %f593, %f588, %f636;
	fma.rn.f32 	%f717, %f581, %f594, %f637;
	fma.rn.f32 	%f718, %f594, %f582, %f638;
	fma.rn.f32 	%f719, %f583, %f594, %f639;
	fma.rn.f32 	%f720, %f594, %f584, %f640;
	fma.rn.f32 	%f721, %f585, %f594, %f641;
	fma.rn.f32 	%f722, %f594, %f586, %f642;
	fma.rn.f32 	%f723, %f587, %f594, %f643;
	fma.rn.f32 	%f724, %f594, %f588, %f644;
	fma.rn.f32 	%f725, %f581, %f595, %f645;
	fma.rn.f32 	%f726, %f595, %f582, %f646;
	fma.rn.f32 	%f727, %f583, %f595, %f647;
	fma.rn.f32 	%f728, %f595, %f584, %f648;
	fma.rn.f32 	%f729, %f585, %f595, %f649;
	fma.rn.f32 	%f730, %f595, %f586, %f650;
	fma.rn.f32 	%f731, %f587, %f595, %f651;
	fma.rn.f32 	%f732, %f595, %f588, %f652;
	fma.rn.f32 	%f733, %f581, %f596, %f653;
	fma.rn.f32 	%f734, %f596, %f582, %f654;
	fma.rn.f32 	%f735, %f583, %f596, %f655;
	fma.rn.f32 	%f736, %f596, %f584, %f656;
	fma.rn.f32 	%f737, %f585, %f596, %f657;
	fma.rn.f32 	%f738, %f596, %f586, %f658;
	fma.rn.f32 	%f739, %f587, %f596, %f659;
	fma.rn.f32 	%f740, %f596, %f588, %f660;
	ld.shared.v4.f32 	{%f741, %f742, %f743, %f744}, [%r6+3584];
	ld.shared.v4.f32 	{%f745, %f746, %f747, %f748}, [%r6+3600];
	ld.shared.v4.f32 	{%f749, %f750, %f751, %f752}, [%r7+3584];
	ld.shared.v4.f32 	{%f753, %f754, %f755, %f756}, [%r7+3600];
	fma.rn.f32 	%f757, %f661, %f669, %f677;
	fma.rn.f32 	%f758, %f669, %f662, %f678;
	fma.rn.f32 	%f759, %f663, %f669, %f679;
	fma.rn.f32 	%f760, %f669, %f664, %f680;
	fma.rn.f32 	%f761, %f665, %f669, %f681;
	fma.rn.f32 	%f762, %f669, %f666, %f682;
	fma.rn.f32 	%f763, %f667, %f669, %f683;
	fma.rn.f32 	%f764, %f669, %f668, %f684;
	fma.rn.f32 	%f765, %f661, %f670, %f685;
	fma.rn.f32 	%f766, %f670, %f662, %f686;
	fma.rn.f32 	%f767, %f663, %f670, %f687;
	fma.rn.f32 	%f768, %f670, %f664, %f688;
	fma.rn.f32 	%f769, %f665, %f670, %f689;
	fma.rn.f32 	%f770, %f670, %f666, %f690;
	fma.rn.f32 	%f771, %f667, %f670, %f691;
	fma.rn.f32 	%f772, %f670, %f668, %f692;
	fma.rn.f32 	%f773, %f661, %f671, %f693;
	fma.rn.f32 	%f774, %f671, %f662, %f694;
	fma.rn.f32 	%f775, %f663, %f671, %f695;
	fma.rn.f32 	%f776, %f671, %f664, %f696;
	fma.rn.f32 	%f777, %f665, %f671, %f697;
	fma.rn.f32 	%f778, %f671, %f666, %f698;
	fma.rn.f32 	%f779, %f667, %f671, %f699;
	fma.rn.f32 	%f780, %f671, %f668, %f700;
	fma.rn.f32 	%f781, %f661, %f672, %f701;
	fma.rn.f32 	%f782, %f672, %f662, %f702;
	fma.rn.f32 	%f783, %f663, %f672, %f703;
	fma.rn.f32 	%f784, %f672, %f664, %f704;
	fma.rn.f32 	%f785, %f665, %f672, %f705;
	fma.rn.f32 	%f786, %f672, %f666, %f706;
	fma.rn.f32 	%f787, %f667, %f672, %f707;
	fma.rn.f32 	%f788, %f672, %f668, %f708;
	fma.rn.f32 	%f789, %f661, %f673, %f709;
	fma.rn.f32 	%f790, %f673, %f662, %f710;
	fma.rn.f32 	%f791, %f663, %f673, %f711;
	fma.rn.f32 	%f792, %f673, %f664, %f712;
	fma.rn.f32 	%f793, %f665, %f673, %f713;
	fma.rn.f32 	%f794, %f673, %f666, %f714;
	fma.rn.f32 	%f795, %f667, %f673, %f715;
	fma.rn.f32 	%f796, %f673, %f668, %f716;
	fma.rn.f32 	%f797, %f661, %f674, %f717;
	fma.rn.f32 	%f798, %f674, %f662, %f718;
	fma.rn.f32 	%f799, %f663, %f674, %f719;
	fma.rn.f32 	%f800, %f674, %f664, %f720;
	fma.rn.f32 	%f801, %f665, %f674, %f721;
	fma.rn.f32 	%f802, %f674, %f666, %f722;
	fma.rn.f32 	%f803, %f667, %f674, %f723;
	fma.rn.f32 	%f804, %f674, %f668, %f724;
	fma.rn.f32 	%f805, %f661, %f675, %f725;
	fma.rn.f32 	%f806, %f675, %f662, %f726;
	fma.rn.f32 	%f807, %f663, %f675, %f727;
	fma.rn.f32 	%f808, %f675, %f664, %f728;
	fma.rn.f32 	%f809, %f665, %f675, %f729;
	fma.rn.f32 	%f810, %f675, %f666, %f730;
	fma.rn.f32 	%f811, %f667, %f675, %f731;
	fma.rn.f32 	%f812, %f675, %f668, %f732;
	fma.rn.f32 	%f813, %f661, %f676, %f733;
	fma.rn.f32 	%f814, %f676, %f662, %f734;
	fma.rn.f32 	%f815, %f663, %f676, %f735;
	fma.rn.f32 	%f816, %f676, %f664, %f736;
	fma.rn.f32 	%f817, %f665, %f676, %f737;
	fma.rn.f32 	%f818, %f676, %f666, %f738;
	fma.rn.f32 	%f819, %f667, %f676, %f739;
	fma.rn.f32 	%f820, %f676, %f668, %f740;
	fma.rn.f32 	%f1095, %f741, %f749, %f757;
	fma.rn.f32 	%f1096, %f749, %f742, %f758;
	fma.rn.f32 	%f1097, %f743, %f749, %f759;
	fma.rn.f32 	%f1098, %f749, %f744, %f760;
	fma.rn.f32 	%f1099, %f745, %f749, %f761;
	fma.rn.f32 	%f1100, %f749, %f746, %f762;
	fma.rn.f32 	%f1101, %f747, %f749, %f763;
	fma.rn.f32 	%f1102, %f749, %f748, %f764;
	fma.rn.f32 	%f1103, %f741, %f750, %f765;
	fma.rn.f32 	%f1104, %f750, %f742, %f766;
	fma.rn.f32 	%f1105, %f743, %f750, %f767;
	fma.rn.f32 	%f1106, %f750, %f744, %f768;
	fma.rn.f32 	%f1107, %f745, %f750, %f769;
	fma.rn.f32 	%f1108, %f750, %f746, %f770;
	fma.rn.f32 	%f1109, %f747, %f750, %f771;
	fma.rn.f32 	%f1110, %f750, %f748, %f772;
	fma.rn.f32 	%f1111, %f741, %f751, %f773;
	fma.rn.f32 	%f1112, %f751, %f742, %f774;
	fma.rn.f32 	%f1113, %f743, %f751, %f775;
	fma.rn.f32 	%f1114, %f751, %f744, %f776;
	fma.rn.f32 	%f1115, %f745, %f751, %f777;
	fma.rn.f32 	%f1116, %f751, %f746, %f778;
	fma.rn.f32 	%f1117, %f747, %f751, %f779;
	fma.rn.f32 	%f1118, %f751, %f748, %f780;
	fma.rn.f32 	%f1119, %f741, %f752, %f781;
	fma.rn.f32 	%f1120, %f752, %f742, %f782;
	fma.rn.f32 	%f1121, %f743, %f752, %f783;
	fma.rn.f32 	%f1122, %f752, %f744, %f784;
	fma.rn.f32 	%f1123, %f745, %f752, %f785;
	fma.rn.f32 	%f1124, %f752, %f746, %f786;
	fma.rn.f32 	%f1125, %f747, %f752, %f787;
	fma.rn.f32 	%f1126, %f752, %f748, %f788;
	fma.rn.f32 	%f1127, %f741, %f753, %f789;
	fma.rn.f32 	%f1128, %f753, %f742, %f790;
	fma.rn.f32 	%f1129, %f743, %f753, %f791;
	fma.rn.f32 	%f1130, %f753, %f744, %f792;
	fma.rn.f32 	%f1131, %f745, %f753, %f793;
	fma.rn.f32 	%f1132, %f753, %f746, %f794;
	fma.rn.f32 	%f1133, %f747, %f753, %f795;
	fma.rn.f32 	%f1134, %f753, %f748, %f796;
	fma.rn.f32 	%f1135, %f741, %f754, %f797;
	fma.rn.f32 	%f1136, %f754, %f742, %f798;
	fma.rn.f32 	%f1137, %f743, %f754, %f799;
	fma.rn.f32 	%f1138, %f754, %f744, %f800;
	fma.rn.f32 	%f1139, %f745, %f754, %f801;
	fma.rn.f32 	%f1140, %f754, %f746, %f802;
	fma.rn.f32 	%f1141, %f747, %f754, %f803;
	fma.rn.f32 	%f1142, %f754, %f748, %f804;
	fma.rn.f32 	%f1143, %f741, %f755, %f805;
	fma.rn.f32 	%f1144, %f755, %f742, %f806;
	fma.rn.f32 	%f1145, %f743, %f755, %f807;
	fma.rn.f32 	%f1146, %f755, %f744, %f808;
	fma.rn.f32 	%f1147, %f745, %f755, %f809;
	fma.rn.f32 	%f1148, %f755, %f746, %f810;
	fma.rn.f32 	%f1149, %f747, %f755, %f811;
	fma.rn.f32 	%f1150, %f755, %f748, %f812;
	fma.rn.f32 	%f1151, %f741, %f756, %f813;
	fma.rn.f32 	%f1152, %f756, %f742, %f814;
	fma.rn.f32 	%f1153, %f743, %f756, %f815;
	fma.rn.f32 	%f1154, %f756, %f744, %f816;
	fma.rn.f32 	%f1155, %f745, %f756, %f817;
	fma.rn.f32 	%f1156, %f756, %f746, %f818;
	fma.rn.f32 	%f1157, %f747, %f756, %f819;
	fma.rn.f32 	%f1158, %f756, %f748, %f820;
	bar.sync 	0;
	st.shared.v4.f32 	[%r4], {%f257, %f258, %f259, %f260};
	st.shared.f32 	[%r5], %f253;
	st.shared.f32 	[%r5+512], %f254;
	st.shared.f32 	[%r5+1024], %f255;
	st.shared.f32 	[%r5+1536], %f256;
	bar.sync 	0;
	ld.shared.v4.f32 	{%f1023, %f1024, %f1025, %f1026}, [%r6];
	ld.shared.v4.f32 	{%f1015, %f1016, %f1017, %f1018}, [%r6+16];
	ld.shared.v4.f32 	{%f1022, %f1021, %f1020, %f1019}, [%r7];
	ld.shared.v4.f32 	{%f1030, %f1029, %f1028, %f1027}, [%r7+16];
	add.s32 	%r72, %r72, -1;
	setp.ne.s32 	%p3, %r72, -1;
	@%p3 bra 	$L__BB8_2;
$L__BB8_3:
	ld.param.u64 	%rd34, [_Z11mysgemm_v10iiifPfS_fS__param_7];
	ld.param.f32 	%f1014, [_Z11mysgemm_v10iiifPfS_fS__param_6];
	ld.param.f32 	%f1013, [_Z11mysgemm_v10iiifPfS_fS__param_3];
	ld.param.u32 	%r71, [_Z11mysgemm_v10iiifPfS_fS__param_0];
	mov.u32 	%r53, %ctaid.x;
	shl.b32 	%r54, %r53, 7;
	mov.u32 	%r55, %ctaid.y;
	mul.lo.s32 	%r56, %r55, %r71;
	shl.b32 	%r57, %r56, 7;
	add.s32 	%r58, %r54, %r57;
	cvt.s64.s32 	%rd20, %r58;
	cvta.to.global.u64 	%rd21, %rd34;
	mov.u32 	%r59, %tid.x;
	shl.b32 	%r60, %r59, 1;
	and.b32  	%r61, %r60, 56;
	shr.u32 	%r62, %r59, 1;
	and.b32  	%r63, %r62, 64;
	or.b32  	%r64, %r61, %r63;
	shl.b32 	%r65, %r59, 3;
	and.b32  	%r66, %r65, 24;
	and.b32  	%r67, %r59, 96;
	or.b32  	%r68, %r66, %r67;
	mad.lo.s32 	%r69, %r64, %r71, %r68;
	cvt.s64.s32 	%rd22, %r69;
	add.s64 	%rd23, %rd20, %rd22;
	shl.b64 	%rd24, %rd23, 2;
	add.s64 	%rd25, %rd21, %rd24;
	ld.global.v4.f32 	{%f821, %f822, %f823, %f824}, [%rd25];
	ld.global.v4.f32 	{%f825, %f826, %f827, %f828}, [%rd25+16];
	mul.wide.s32 	%rd26, %r71, 4;
	add.s64 	%rd27, %rd25, %rd26;
	ld.global.v4.f32 	{%f829, %f830, %f831, %f832}, [%rd27];
	ld.global.v4.f32 	{%f833, %f834, %f835, %f836}, [%rd27+16];
	add.s64 	%rd28, %rd27, %rd26;
	ld.global.v4.f32 	{%f837, %f838, %f839, %f840}, [%rd28];
	ld.global.v4.f32 	{%f841, %f842, %f843, %f844}, [%rd28+16];
	add.s64 	%rd29, %rd28, %rd26;
	ld.global.v4.f32 	{%f845, %f846, %f847, %f848}, [%rd29];
	ld.global.v4.f32 	{%f849, %f850, %f851, %f852}, [%rd29+16];
	add.s64 	%rd30, %rd29, %rd26;
	ld.global.v4.f32 	{%f853, %f854, %f855, %f856}, [%rd30];
	ld.global.v4.f32 	{%f857, %f858, %f859, %f860}, [%rd30+16];
	add.s64 	%rd31, %rd30, %rd26;
	ld.global.v4.f32 	{%f861, %f862, %f863, %f864}, [%rd31];
	ld.global.v4.f32 	{%f865, %f866, %f867, %f868}, [%rd31+16];
	add.s64 	%rd32, %rd31, %rd26;
	ld.global.v4.f32 	{%f869, %f870, %f871, %f872}, [%rd32];
	ld.global.v4.f32 	{%f873, %f874, %f875, %f876}, [%rd32+16];
	add.s64 	%rd33, %rd32, %rd26;
	ld.global.v4.f32 	{%f877, %f878, %f879, %f880}, [%rd33];
	ld.global.v4.f32 	{%f881, %f882, %f883, %f884}, [%rd33+16];
	mul.f32 	%f885, %f1014, %f821;
	fma.rn.f32 	%f886, %f1013, %f1095, %f885;
	mul.f32 	%f887, %f1014, %f822;
	fma.rn.f32 	%f888, %f1013, %f1096, %f887;
	mul.f32 	%f889, %f1014, %f823;
	fma.rn.f32 	%f890, %f1013, %f1097, %f889;
	mul.f32 	%f891, %f1014, %f824;
	fma.rn.f32 	%f892, %f1013, %f1098, %f891;
	mul.f32 	%f893, %f1014, %f825;
	fma.rn.f32 	%f894, %f1013, %f1099, %f893;
	mul.f32 	%f895, %f1014, %f826;
	fma.rn.f32 	%f896, %f1013, %f1100, %f895;
	mul.f32 	%f897, %f1014, %f827;
	fma.rn.f32 	%f898, %f1013, %f1101, %f897;
	mul.f32 	%f899, %f1014, %f828;
	fma.rn.f32 	%f900, %f1013, %f1102, %f899;
	mul.f32 	%f901, %f1014, %f829;
	fma.rn.f32 	%f902, %f1013, %f1103, %f901;
	mul.f32 	%f903, %f1014, %f830;
	fma.rn.f32 	%f904, %f1013, %f1104, %f903;
	mul.f32 	%f905, %f1014, %f831;
	fma.rn.f32 	%f906, %f1013, %f1105, %f905;
	mul.f32 	%f907, %f1014, %f832;
	fma.rn.f32 	%f908, %f1013, %f1106, %f907;
	mul.f32 	%f909, %f1014, %f833;
	fma.rn.f32 	%f910, %f1013, %f1107, %f909;
	mul.f32 	%f911, %f1014, %f834;
	fma.rn.f32 	%f912, %f1013, %f1108, %f911;
	mul.f32 	%f913, %f1014, %f835;
	fma.rn.f32 	%f914, %f1013, %f1109, %f913;
	mul.f32 	%f915, %f1014, %f836;
	fma.rn.f32 	%f916, %f1013, %f1110, %f915;
	mul.f32 	%f917, %f1014, %f837;
	fma.rn.f32 	%f918, %f1013, %f1111, %f917;
	mul.f32 	%f919, %f1014, %f838;
	fma.rn.f32 	%f920, %f1013, %f1112, %f919;
	mul.f32 	%f921, %f1014, %f839;
	fma.rn.f32 	%f922, %f1013, %f1113, %f921;
	mul.f32 	%f923, %f1014, %f840;
	fma.rn.f32 	%f924, %f1013, %f1114, %f923;
	mul.f32 	%f925, %f1014, %f841;
	fma.rn.f32 	%f926, %f1013, %f1115, %f925;
	mul.f32 	%f927, %f1014, %f842;
	fma.rn.f32 	%f928, %f1013, %f1116, %f927;
	mul.f32 	%f929, %f1014, %f843;
	fma.rn.f32 	%f930, %f1013, %f1117, %f929;
	mul.f32 	%f931, %f1014, %f844;
	fma.rn.f32 	%f932, %f1013, %f1118, %f931;
	mul.f32 	%f933, %f1014, %f845;
	fma.rn.f32 	%f934, %f1013, %f1119, %f933;
	mul.f32 	%f935, %f1014, %f846;
	fma.rn.f32 	%f936, %f1013, %f1120, %f935;
	mul.f32 	%f937, %f1014, %f847;
	fma.rn.f32 	%f938, %f1013, %f1121, %f937;
	mul.f32 	%f939, %f1014, %f848;
	fma.rn.f32 	%f940, %f1013, %f1122, %f939;
	mul.f32 	%f941, %f1014, %f849;
	fma.rn.f32 	%f942, %f1013, %f1123, %f941;
	mul.f32 	%f943, %f1014, %f850;
	fma.rn.f32 	%f944, %f1013, %f1124, %f943;
	mul.f32 	%f945, %f1014, %f851;
	fma.rn.f32 	%f946, %f1013, %f1125, %f945;
	mul.f32 	%f947, %f1014, %f852;
	fma.rn.f32 	%f948, %f1013, %f1126, %f947;
	mul.f32 	%f949, %f1014, %f853;
	fma.rn.f32 	%f950, %f1013, %f1127, %f949;
	mul.f32 	%f951, %f1014, %f854;
	fma.rn.f32 	%f952, %f1013, %f1128, %f951;
	mul.f32 	%f953, %f1014, %f855;
	fma.rn.f32 	%f954, %f1013, %f1129, %f953;
	mul.f32 	%f955, %f1014, %f856;
	fma.rn.f32 	%f956, %f1013, %f1130, %f955;
	mul.f32 	%f957, %f1014, %f857;
	fma.rn.f32 	%f958, %f1013, %f1131, %f957;
	mul.f32 	%f959, %f1014, %f858;
	fma.rn.f32 	%f960, %f1013, %f1132, %f959;
	mul.f32 	%f961, %f1014, %f859;
	fma.rn.f32 	%f962, %f1013, %f1133, %f961;
	mul.f32 	%f963, %f1014, %f860;
	fma.rn.f32 	%f964, %f1013, %f1134, %f963;
	mul.f32 	%f965, %f1014, %f861;
	fma.rn.f32 	%f966, %f1013, %f1135, %f965;
	mul.f32 	%f967, %f1014, %f862;
	fma.rn.f32 	%f968, %f1013, %f1136, %f967;
	mul.f32 	%f969, %f1014, %f863;
	fma.rn.f32 	%f970, %f1013, %f1137, %f969;
	mul.f32 	%f971, %f1014, %f864;
	fma.rn.f32 	%f972, %f1013, %f1138, %f971;
	mul.f32 	%f973, %f1014, %f865;
	fma.rn.f32 	%f974, %f1013, %f1139, %f973;
	mul.f32 	%f975, %f1014, %f866;
	fma.rn.f32 	%f976, %f1013, %f1140, %f975;
	mul.f32 	%f977, %f1014, %f867;
	fma.rn.f32 	%f978, %f1013, %f1141, %f977;
	mul.f32 	%f979, %f1014, %f868;
	fma.rn.f32 	%f980, %f1013, %f1142, %f979;
	mul.f32 	%f981, %f1014, %f869;
	fma.rn.f32 	%f982, %f1013, %f1143, %f981;
	mul.f32 	%f983, %f1014, %f870;
	fma.rn.f32 	%f984, %f1013, %f1144, %f983;
	mul.f32 	%f985, %f1014, %f871;
	fma.rn.f32 	%f986, %f1013, %f1145, %f985;
	mul.f32 	%f987, %f1014, %f872;
	fma.rn.f32 	%f988, %f1013, %f1146, %f987;
	mul.f32 	%f989, %f1014, %f873;
	fma.rn.f32 	%f990, %f1013, %f1147, %f989;
	mul.f32 	%f991, %f1014, %f874;
	fma.rn.f32 	%f992, %f1013, %f1148, %f991;
	mul.f32 	%f993, %f1014, %f875;
	fma.rn.f32 	%f994, %f1013, %f1149, %f993;
	mul.f32 	%f995, %f1014, %f876;
	fma.rn.f32 	%f996, %f1013, %f1150, %f995;
	mul.f32 	%f997, %f1014, %f877;
	fma.rn.f32 	%f998, %f1013, %f1151, %f997;
	mul.f32 	%f999, %f1014, %f878;
	fma.rn.f32 	%f1000, %f1013, %f1152, %f999;
	mul.f32 	%f1001, %f1014, %f879;
	fma.rn.f32 	%f1002, %f1013, %f1153, %f1001;
	mul.f32 	%f1003, %f1014, %f880;
	fma.rn.f32 	%f1004, %f1013, %f1154, %f1003;
	mul.f32 	%f1005, %f1014, %f881;
	fma.rn.f32 	%f1006, %f1013, %f1155, %f1005;
	mul.f32 	%f1007, %f1014, %f882;
	fma.rn.f32 	%f1008, %f1013, %f1156, %f1007;
	mul.f32 	%f1009, %f1014, %f883;
	fma.rn.f32 	%f1010, %f1013, %f1157, %f1009;
	mul.f32 	%f1011, %f1014, %f884;
	fma.rn.f32 	%f1012, %f1013, %f1158, %f1011;
	st.global.v4.f32 	[%rd25], {%f886, %f888, %f890, %f892};
	st.global.v4.f32 	[%rd25+16], {%f894, %f896, %f898, %f900};
	st.global.v4.f32 	[%rd27], {%f902, %f904, %f906, %f908};
	st.global.v4.f32 	[%rd27+16], {%f910, %f912, %f914, %f916};
	st.global.v4.f32 	[%rd28], {%f918, %f920, %f922, %f924};
	st.global.v4.f32 	[%rd28+16], {%f926, %f928, %f930, %f932};
	st.global.v4.f32 	[%rd29], {%f934, %f936, %f938, %f940};
	st.global.v4.f32 	[%rd29+16], {%f942, %f944, %f946, %f948};
	st.global.v4.f32 	[%rd30], {%f950, %f952, %f954, %f956};
	st.global.v4.f32 	[%rd30+16], {%f958, %f960, %f962, %f964};
	st.global.v4.f32 	[%rd31], {%f966, %f968, %f970, %f972};
	st.global.v4.f32 	[%rd31+16], {%f974, %f976, %f978, %f980};
	st.global.v4.f32 	[%rd32], {%f982, %f984, %f986, %f988};
	st.global.v4.f32 	[%rd32+16], {%f990, %f992, %f994, %f996};
	st.global.v4.f32 	[%rd33], {%f998, %f1000, %f1002, %f1004};
	st.global.v4.f32 	[%rd33+16], {%f1006, %f1008, %f1010, %f1012};
	ret;

}
	// .globl	_Z11mysgemm_v11iiifPfS_fS_
.visible .entry _Z11mysgemm_v11iiifPfS_fS_(
	.param .u32 _Z11mysgemm_v11iiifPfS_fS__param_0,
	.param .u32 _Z11mysgemm_v11iiifPfS_fS__param_1,
	.param .u32 _Z11mysgemm_v11iiifPfS_fS__param_2,
	.param .f32 _Z11mysgemm_v11iiifPfS_fS__param_3,
	.param .u64 .ptr .align 1 _Z11mysgemm_v11iiifPfS_fS__param_4,
	.param .u64 .ptr .align 1 _Z11mysgemm_v11iiifPfS_fS__param_5,
	.param .f32 _Z11mysgemm_v11iiifPfS_fS__param_6,
	.param .u64 .ptr .align 1 _Z11mysgemm_v11iiifPfS_fS__param_7
)
.maxntid 256
{
	.reg .pred 	%p<4>;
	.reg .b32 	%r<107>;
	.reg .b32 	%f<1159>;
	.reg .b64 	%rd<35>;
	// demoted variable
	.shared .align 4 .b8 _ZZ11mysgemm_v11iiifPfS_fS_E4sa11[8192];
	// demoted variable
	.shared .align 4 .b8 _ZZ11mysgemm_v11iiifPfS_fS_E4sb11[8192];
	ld.param.u32 	%r21, [_Z11mysgemm_v11iiifPfS_fS__param_0];
	ld.param.u32 	%r22, [_Z11mysgemm_v11iiifPfS_fS__param_2];
	ld.param.u64 	%rd4, [_Z11mysgemm_v11iiifPfS_fS__param_4];
	ld.param.u64 	%rd5, [_Z11mysgemm_v11iiifPfS_fS__param_5];
	cvta.to.global.u64 	%rd6, %rd5;
	cvta.to.global.u64 	%rd7, %rd4;
	mov.u32 	%r1, %tid.x;
	mov.u32 	%r23, %ctaid.x;
	mov.u32 	%r24, %ctaid.y;
	and.b32  	%r25, %r1, 96;
	shl.b32 	%r26, %r1, 2;
	and.b32  	%r27, %r26, 4;
	shr.u32 	%r28, %r1, 1;
	shl.b32 	%r29, %r1, 3;
	and.b32  	%r30, %r29, 24;
	or.b32  	%r2, %r30, %r25;
	and.b32  	%r31, %r28, 64;
	shl.b32 	%r32, %r1, 1;
	and.b32  	%r33, %r32, 56;
	or.b32  	%r3, %r33, %r31;
	and.b32  	%r34, %r26, 124;
	shr.u32 	%r35, %r1, 5;
	shr.s32 	%r4, %r22, 3;
	shl.b32 	%r36, %r23, 7;
	cvt.s64.s32 	%rd8, %r36;
	mul.lo.s32 	%r37, %r24, %r22;
	shl.b32 	%r38, %r37, 7;
	cvt.s64.s32 	%rd9, %r38;
	mad.lo.s32 	%r39, %r21, %r35, %r34;
	cvt.s64.s32 	%rd10, %r39;
	add.s64 	%rd11, %rd8, %rd10;
	shl.b64 	%rd12, %rd11, 2;
	add.s64 	%rd1, %rd7, %rd12;
	ld.global.v4.f32 	{%f244, %f245, %f246, %f247}, [%rd1];
	mad.lo.s32 	%r40, %r22, %r28, %r27;
	cvt.s64.s32 	%rd13, %r40;
	add.s64 	%rd14, %rd9, %rd13;
	shl.b64 	%rd15, %rd14, 2;
	add.s64 	%rd2, %rd6, %rd15;
	ld.global.v4.f32 	{%f248, %f249, %f250, %f251}, [%rd2];
	shl.b32 	%r41, %r1, 4;
	mov.u32 	%r42, _ZZ11mysgemm_v11iiifPfS_fS_E4sa11;
	add.s32 	%r43, %r42, %r41;
	st.shared.v4.f32 	[%r43], {%f244, %f245, %f246, %f247};
	shl.b32 	%r44, %r1, 9;
	and.b32  	%r45, %r44, 512;
	or.b32  	%r5, %r45, %r28;
	shl.b32 	%r46, %r5, 2;
	mov.u32 	%r47, _ZZ11mysgemm_v11iiifPfS_fS_E4sb11;
	add.s32 	%r48, %r47, %r46;
	st.shared.f32 	[%r48], %f248;
	st.shared.f32 	[%r48+512], %f249;
	st.shared.f32 	[%r48+1024], %f250;
	st.shared.f32 	[%r48+1536], %f251;
	bar.sync 	0;
	setp.lt.s32 	%p1, %r4, 1;
	mov.f32 	%f1095, 0f00000000;
	mov.f32 	%f1096, %f1095;
	mov.f32 	%f1097, %f1095;
	mov.f32 	%f1098, %f1095;
	mov.f32 	%f1099, %f1095;
	mov.f32 	%f1100, %f1095;
	mov.f32 	%f1101, %f1095;
	mov.f32 	%f1102, %f1095;
	mov.f32 	%f1103, %f1095;
	mov.f32 	%f1104, %f1095;
	mov.f32 	%f1105, %f1095;
	mov.f32 	%f1106, %f1095;
	mov.f32 	%f1107, %f1095;
	mov.f32 	%f1108, %f1095;
	mov.f32 	%f1109, %f1095;
	mov.f32 	%f1110, %f1095;
	mov.f32 	%f1111, %f1095;
	mov.f32 	%f1112, %f1095;
	mov.f32 	%f1113, %f1095;
	mov.f32 	%f1114, %f1095;
	mov.f32 	%f1115, %f1095;
	mov.f32 	%f1116, %f1095;
	mov.f32 	%f1117, %f1095;
	mov.f32 	%f1118, %f1095;
	mov.f32 	%f1119, %f1095;
	mov.f32 	%f1120, %f1095;
	mov.f32 	%f1121, %f1095;
	mov.f32 	%f1122, %f1095;
	mov.f32 	%f1123, %f1095;
	mov.f32 	%f1124, %f1095;
	mov.f32 	%f1125, %f1095;
	mov.f32 	%f1126, %f1095;
	mov.f32 	%f1127, %f1095;
	mov.f32 	%f1128, %f1095;
	mov.f32 	%f1129, %f1095;
	mov.f32 	%f1130, %f1095;
	mov.f32 	%f1131, %f1095;
	mov.f32 	%f1132, %f1095;
	mov.f32 	%f1133, %f1095;
	mov.f32 	%f1134, %f1095;
	mov.f32 	%f1135, %f1095;
	mov.f32 	%f1136, %f1095;
	mov.f32 	%f1137, %f1095;
	mov.f32 	%f1138, %f1095;
	mov.f32 	%f1139, %f1095;
	mov.f32 	%f1140, %f1095;
	mov.f32 	%f1141, %f1095;
	mov.f32 	%f1142, %f1095;
	mov.f32 	%f1143, %f1095;
	mov.f32 	%f1144, %f1095;
	mov.f32 	%f1145, %f1095;
	mov.f32 	%f1146, %f1095;
	mov.f32 	%f1147, %f1095;
	mov.f32 	%f1148, %f1095;
	mov.f32 	%f1149, %f1095;
	mov.f32 	%f1150, %f1095;
	mov.f32 	%f1151, %f1095;
	mov.f32 	%f1152, %f1095;
	mov.f32 	%f1153, %f1095;
	mov.f32 	%f1154, %f1095;
	mov.f32 	%f1155, %f1095;
	mov.f32 	%f1156, %f1095;
	mov.f32 	%f1157, %f1095;
	mov.f32 	%f1158, %f1095;
	@%p1 bra 	$L__BB9_3;
	ld.param.u32 	%r99, [_Z11mysgemm_v11iiifPfS_fS__param_0];
	shl.b32 	%r52, %r3, 2;
	add.s32 	%r53, %r47, %r52;
	ld.shared.v4.f32 	{%f1030, %f1029, %f1028, %f1027}, [%r53+16];
	ld.shared.v4.f32 	{%f1022, %f1021, %f1020, %f1019}, [%r53];
	shl.b32 	%r54, %r2, 2;
	add.s32 	%r55, %r42, %r54;
	ld.shared.v4.f32 	{%f1015, %f1016, %f1017, %f1018}, [%r55+16];
	ld.shared.v4.f32 	{%f1023, %f1024, %f1025, %f1026}, [%r55];
	neg.s32 	%r102, %r4;
	add.s32 	%r101, %r4, -1;
	shl.b32 	%r8, %r99, 3;
	mov.f32 	%f1158, 0f00000000;
	mov.b32 	%r103, 0;
	mov.u32 	%r104, %r103;
	mov.u32 	%r105, %r47;
	mov.u32 	%r106, %r42;
	mov.f32 	%f1157, %f1158;
	mov.f32 	%f1156, %f1158;
	mov.f32 	%f1155, %f1158;
	mov.f32 	%f1154, %f1158;
	mov.f32 	%f1153, %f1158;
	mov.f32 	%f1152, %f1158;
	mov.f32 	%f1151, %f1158;
	mov.f32 	%f1150, %f1158;
	mov.f32 	%f1149, %f1158;
	mov.f32 	%f1148, %f1158;
	mov.f32 	%f1147, %f1158;
	mov.f32 	%f1146, %f1158;
	mov.f32 	%f1145, %f1158;
	mov.f32 	%f1144, %f1158;
	mov.f32 	%f1143, %f1158;
	mov.f32 	%f1142, %f1158;
	mov.f32 	%f1141, %f1158;
	mov.f32 	%f1140, %f1158;
	mov.f32 	%f1139, %f1158;
	mov.f32 	%f1138, %f1158;
	mov.f32 	%f1137, %f1158;
	mov.f32 	%f1136, %f1158;
	mov.f32 	%f1135, %f1158;
	mov.f32 	%f1134, %f1158;
	mov.f32 	%f1133, %f1158;
	mov.f32 	%f1132, %f1158;
	mov.f32 	%f1131, %f1158;
	mov.f32 	%f1130, %f1158;
	mov.f32 	%f1129, %f1158;
	mov.f32 	%f1128, %f1158;
	mov.f32 	%f1127, %f1158;
	mov.f32 	%f1126, %f1158;
	mov.f32 	%f1125, %f1158;
	mov.f32 	%f1124, %f1158;
	mov.f32 	%f1123, %f1158;
	mov.f32 	%f1122, %f1158;
	mov.f32 	%f1121, %f1158;
	mov.f32 	%f1120, %f1158;
	mov.f32 	%f1119, %f1158;
	mov.f32 	%f1118, %f1158;
	mov.f32 	%f1117, %f1158;
	mov.f32 	%f1116, %f1158;
	mov.f32 	%f1115, %f1158;
	mov.f32 	%f1114, %f1158;
	mov.f32 	%f1113, %f1158;
	mov.f32 	%f1112, %f1158;
	mov.f32 	%f1111, %f1158;
	mov.f32 	%f1110, %f1158;
	mov.f32 	%f1109, %f1158;
	mov.f32 	%f1108, %f1158;
	mov.f32 	%f1107, %f1158;
	mov.f32 	%f1106, %f1158;
	mov.f32 	%f1105, %f1158;
	mov.f32 	%f1104, %f1158;
	mov.f32 	%f1103, %f1158;
	mov.f32 	%f1102, %f1158;
	mov.f32 	%f1101, %f1158;
	mov.f32 	%f1100, %f1158;
	mov.f32 	%f1099, %f1158;
	mov.f32 	%f1098, %f1158;
	mov.f32 	%f1097, %f1158;
	mov.f32 	%f1096, %f1158;
	mov.f32 	%f1095, %f1158;
$L__BB9_2:
	add.s32 	%r104, %r104, 1;
	add.s32 	%r102, %r102, 1;
	setp.eq.s32 	%p2, %r102, 0;
	selp.b32 	%r56, 0, %r104, %p2;
	mul.lo.s32 	%r57, %r8, %r56;
	shl.b32 	%r58, %r56, 3;
	mul.wide.s32 	%rd16, %r57, 4;
	add.s64 	%rd17, %rd1, %rd16;
	mul.wide.u32 	%rd18, %r58, 4;
	add.s64 	%rd19, %rd2, %rd18;
	ld.global.v4.f32 	{%f253, %f254, %f255, %f256}, [%rd19];
	ld.global.v4.f32 	{%f257, %f258, %f259, %f260}, [%rd17];
	and.b32  	%r60, %r26, 384;
	shl.b32 	%r61, %r1, 5;
	and.b32  	%r62, %r61, 96;
	or.b32  	%r63, %r62, %r60;
	add.s32 	%r64, %r106, %r63;
	ld.shared.v4.f32 	{%f261, %f262, %f263, %f264}, [%r64+512];
	ld.shared.v4.f32 	{%f265, %f266, %f267, %f268}, [%r64+528];
	and.b32  	%r66, %r32, 256;
	and.b32  	%r68, %r29, 224;
	or.b32  	%r69, %r68, %r66;
	add.s32 	%r70, %r105, %r69;
	ld.shared.v4.f32 	{%f269, %f270, %f271, %f272}, [%r70+512];
	ld.shared.v4.f32 	{%f273, %f274, %f275, %f276}, [%r70+528];
	fma.rn.f32 	%f277, %f1023, %f1022, %f1095;
	fma.rn.f32 	%f278, %f1022, %f1024, %f1096;
	fma.rn.f32 	%f279, %f1025, %f1022, %f1097;
	fma.rn.f32 	%f280, %f1022, %f1026, %f1098;
	fma.rn.f32 	%f281, %f1015, %f1022, %f1099;
	fma.rn.f32 	%f282, %f1022, %f1016, %f1100;
	fma.rn.f32 	%f283, %f1017, %f1022, %f1101;
	fma.rn.f32 	%f284, %f1022, %f1018, %f1102;
	fma.rn.f32 	%f285, %f1023, %f1021, %f1103;
	fma.rn.f32 	%f286, %f1021, %f1024, %f1104;
	fma.rn.f32 	%f287, %f1025, %f1021, %f1105;
	fma.rn.f32 	%f288, %f1021, %f1026, %f1106;
	fma.rn.f32 	%f289, %f1015, %f1021, %f1107;
	fma.rn.f32 	%f290, %f1021, %f1016, %f1108;
	fma.rn.f32 	%f291, %f1017, %f1021, %f1109;
	fma.rn.f32 	%f292, %f1021, %f1018, %f1110;
	fma.rn.f32 	%f293, %f1023, %f1020, %f1111;
	fma.rn.f32 	%f294, %f1020, %f1024, %f1112;
	fma.rn.f32 	%f295, %f1025, %f1020, %f1113;
	fma.rn.f32 	%f296, %f1020, %f1026, %f1114;
	fma.rn.f32 	%f297, %f1015, %f1020, %f1115;
	fma.rn.f32 	%f298, %f1020, %f1016, %f1116;
	fma.rn.f32 	%f299, %f1017, %f1020, %f1117;
	fma.rn.f32 	%f300, %f1020, %f1018, %f1118;
	fma.rn.f32 	%f301, %f1023, %f1019, %f1119;
	fma.rn.f32 	%f302, %f1019, %f1024, %f1120;
	fma.rn.f32 	%f303, %f1025, %f1019, %f1121;
	fma.rn.f32 	%f304, %f1019, %f1026, %f1122;
	fma.rn.f32 	%f305, %f1015, %f1019, %f1123;
	fma.rn.f32 	%f306, %f1019, %f1016, %f1124;
	fma.rn.f32 	%f307, %f1017, %f1019, %f1125;
	fma.rn.f32 	%f308, %f1019, %f1018, %f1126;
	fma.rn.f32 	%f309, %f1023, %f1030, %f1127;
	fma.rn.f32 	%f310, %f1030, %f1024, %f1128;
	fma.rn.f32 	%f311, %f1025, %f1030, %f1129;
	fma.rn.f32 	%f312, %f1030, %f1026, %f1130;
	fma.rn.f32 	%f313, %f1015, %f1030, %f1131;
	fma.rn.f32 	%f314, %f1030, %f1016, %f1132;
	fma.rn.f32 	%f315, %f1017, %f1030, %f1133;
	fma.rn.f32 	%f316, %f1030, %f1018, %f1134;
	fma.rn.f32 	%f317, %f1023, %f1029, %f1135;
	fma.rn.f32 	%f318, %f1029, %f1024, %f1136;
	fma.rn.f32 	%f319, %f1025, %f1029, %f1137;
	fma.rn.f32 	%f320, %f1029, %f1026, %f1138;
	fma.rn.f32 	%f321, %f1015, %f1029, %f1139;
	fma.rn.f32 	%f322, %f1029, %f1016, %f1140;
	fma.rn.f32 	%f323, %f1017, %f1029, %f1141;
	fma.rn.f32 	%f324, %f1029, %f1018, %f1142;
	fma.rn.f32 	%f325, %f1023, %f1028, %f1143;
	fma.rn.f32 	%f326, %f1028, %f1024, %f1144;
	fma.rn.f32 	%f327, %f1025, %f1028, %f1145;
	fma.rn.f32 	%f328, %f1028, %f1026, %f1146;
	fma.rn.f32 	%f329, %f1015, %f1028, %f1147;
	fma.rn.f32 	%f330, %f1028, %f1016, %f1148;
	fma.rn.f32 	%f331, %f1017, %f1028, %f1149;
	fma.rn.f32 	%f332, %f1028, %f1018, %f1150;
	fma.rn.f32 	%f333, %f1023, %f1027, %f1151;
	fma.rn.f32 	%f334, %f1027, %f1024, %f1152;
	fma.rn.f32 	%f335, %f1025, %f1027, %f1153;
	fma.rn.f32 	%f336, %f1027, %f1026, %f1154;
	fma.rn.f32 	%f337, %f1015, %f1027, %f1155;
	fma.rn.f32 	%f338, %f1027, %f1016, %f1156;
	fma.rn.f32 	%f339, %f1017, %f1027, %f1157;
	fma.rn.f32 	%f340, %f1027, %f1018, %f1158;
	ld.shared.v4.f32 	{%f341, %f342, %f343, %f344}, [%r64+1024];
	ld.shared.v4.f32 	{%f345, %f346, %f347, %f348}, [%r64+1040];
	ld.shared.v4.f32 	{%f349, %f350, %f351, %f352}, [%r70+1024];
	ld.shared.v4.f32 	{%f353, %f354, %f355, %f356}, [%r70+1040];
	fma.rn.f32 	%f357, %f261, %f269, %f277;
	fma.rn.f32 	%f358, %f269, %f262, %f278;
	fma.rn.f32 	%f359, %f263, %f269, %f279;
	fma.rn.f32 	%f360, %f269, %f264, %f280;
	fma.rn.f32 	%f361, %f265, %f269, %f281;
	fma.rn.f32 	%f362, %f269, %f266, %f282;
	fma.rn.f32 	%f363, %f267, %f269, %f283;
	fma.rn.f32 	%f364, %f269, %f268, %f284;
	fma.rn.f32 	%f365, %f261, %f270, %f285;
	fma.rn.f32 	%f366, %f270, %f262, %f286;
	fma.rn.f32 	%f367, %f263, %f270, %f287;
	fma.rn.f32 	%f368, %f270, %f264, %f288;
	fma.rn.f32 	%f369, %f265, %f270, %f289;
	fma.rn.f32 	%f370, %f270, %f266, %f290;
	fma.rn.f32 	%f371, %f267, %f270, %f291;
	fma.rn.f32 	%f372, %f270, %f268, %f292;
	fma.rn.f32 	%f373, %f261, %f271, %f293;
	fma.rn.f32 	%f374, %f271, %f262, %f294;
	fma.rn.f32 	%f375, %f263, %f271, %f295;
	fma.rn.f32 	%f376, %f271, %f264, %f296;
	fma.rn.f32 	%f377, %f265, %f271, %f297;
	fma.rn.f32 	%f378, %f271, %f266, %f298;
	fma.rn.f32 	%f379, %f267, %f271, %f299;
	fma.rn.f32 	%f380, %f271, %f268, %f300;
	fma.rn.f32 	%f381, %f261, %f272, %f301;
	fma.rn.f32 	%f382, %f272, %f262, %f302;
	fma.rn.f32 	%f383, %f263, %f272, %f303;
	fma.rn.f32 	%f384, %f272, %f264, %f304;
	fma.rn.f32 	%f385, %f265, %f272, %f305;
	fma.rn.f32 	%f386, %f272, %f266, %f306;
	fma.rn.f32 	%f387, %f267, %f272, %f307;
	fma.rn.f32 	%f388, %f272, %f268, %f308;
	fma.rn.f32 	%f389, %f261, %f273, %f309;
	fma.rn.f32 	%f390, %f273, %f262, %f310;
	fma.rn.f32 	%f391, %f263, %f273, %f311;
	fma.rn.f32 	%f392, %f273, %f264, %f312;
	fma.rn.f32 	%f393, %f265, %f273, %f313;
	fma.rn.f32 	%f394, %f273, %f266, %f314;
	fma.rn.f32 	%f395, %f267, %f273, %f315;
	fma.rn.f32 	%f396, %f273, %f268, %f316;
	fma.rn.f32 	%f397, %f261, %f274, %f317;
	fma.rn.f32 	%f398, %f274, %f262, %f318;
	fma.rn.f32 	%f399, %f263, %f274, %f319;
	fma.rn.f32 	%f400, %f274, %f264, %f320;
	fma.rn.f32 	%f401, %f265, %f274, %f321;
	fma.rn.f32 	%f402, %f274, %f266, %f322;
	fma.rn.f32 	%f403, %f267, %f274, %f323;
	fma.rn.f32 	%f404, %f274, %f268, %f324;
	fma.rn.f32 	%f405, %f261, %f275, %f325;
	fma.rn.f32 	%f406, %f275, %f262, %f326;
	fma.rn.f32 	%f407, %f263, %f275, %f327;
	fma.rn.f32 	%f408, %f275, %f264, %f328;
	fma.rn.f32 	%f409, %f265, %f275, %f329;
	fma.rn.f32 	%f410, %f275, %f266, %f330;
	fma.rn.f32 	%f411, %f267, %f275, %f331;
	fma.rn.f32 	%f412, %f275, %f268, %f332;
	fma.rn.f32 	%f413, %f261, %f276, %f333;
	fma.rn.f32 	%f414, %f276, %f262, %f334;
	fma.rn.f32 	%f415, %f263, %f276, %f335;
	fma.rn.f32 	%f416, %f276, %f264, %f336;
	fma.rn.f32 	%f417, %f265, %f276, %f337;
	fma.rn.f32 	%f418, %f276, %f266, %f338;
	fma.rn.f32 	%f419, %f267, %f276, %f339;
	fma.rn.f32 	%f420, %f276, %f268, %f340;
	ld.shared.v4.f32 	{%f421, %f422, %f423, %f424}, [%r64+1536];
	ld.shared.v4.f32 	{%f425, %f426, %f427, %f428}, [%r64+1552];
	ld.shared.v4.f32 	{%f429, %f430, %f431, %f432}, [%r70+1536];
	ld.shared.v4.f32 	{%f433, %f434, %f435, %f436}, [%r70+1552];
	fma.rn.f32 	%f437, %f341, %f349, %f357;
	fma.rn.f32 	%f438, %f349, %f342, %f358;
	fma.rn.f32 	%f439, %f343, %f349, %f359;
	fma.rn.f32 	%f440, %f349, %f344, %f360;
	fma.rn.f32 	%f441, %f345, %f349, %f361;
	fma.rn.f32 	%f442, %f349, %f346, %f362;
	fma.rn.f32 	%f443, %f347, %f349, %f363;
	fma.rn.f32 	%f444, %f349, %f348, %f364;
	fma.rn.f32 	%f445, %f341, %f350, %f365;
	fma.rn.f32 	%f446, %f350, %f342, %f366;
	fma.rn.f32 	%f447, %f343, %f350, %f367;
	fma.rn.f32 	%f448, %f350, %f344, %f368;
	fma.rn.f32 	%f449, %f345, %f350, %f369;
	fma.rn.f32 	%f450, %f350, %f346, %f370;
	fma.rn.f32 	%f451, %f347, %f350, %f371;
	fma.rn.f32 	%f452, %f350, %f348, %f372;
	fma.rn.f32 	%f453, %f341, %f351, %f373;
	fma.rn.f32 	%f454, %f351, %f342, %f374;
	fma.rn.f32 	%f455, %f343, %f351, %f375;
	fma.rn.f32 	%f456, %f351, %f344, %f376;
	fma.rn.f32 	%f457, %f345, %f351, %f377;
	fma.rn.f32 	%f458, %f351, %f346, %f378;
	fma.rn.f32 	%f459, %f347, %f351, %f379;
	fma.rn.f32 	%f460, %f351, %f348, %f380;
	fma.rn.f32 	%f461, %f341, %f352, %f381;
	fma.rn.f32 	%f462, %f352, %f342, %f382;
	fma.rn.f32 	%f463, %f343, %f352, %f383;
	fma.rn.f32 	%f464, %f352, %f344, %f384;
	fma.rn.f32 	%f465, %f345, %f352, %f385;
	fma.rn.f32 	%f466, %f352, %f346, %f386;
	fma.rn.f32 	%f467, %f347, %f352, %f387;
	fma.rn.f32 	%f468, %f352, %f348, %f388;
	fma.rn.f32 	%f469, %f341, %f353, %f389;
	fma.rn.f32 	%f470, %f353, %f342, %f390;
	fma.rn.f32 	%f471, %f343, %f353, %f391;
	fma.rn.f32 	%f472, %f353, %f344, %f392;
	fma.rn.f32 	%f473, %f345, %f353, %f393;
	fma.rn.f32 	%f474, %f353, %f346, %f394;
	fma.rn.f32 	%f475, %f347, %f353, %f395;
	fma.rn.f32 	%f476, %f353, %f348, %f396;
	fma.rn.f32 	%f477, %f341, %f354, %f397;
	fma.rn.f32 	%f478, %f354, %f342, %f398;
	fma.rn.f32 	%f479, %f343, %f354, %f399;
	fma.rn.f32 	%f480, %f354, %f344, %f400;
	fma.rn.f32 	%f481, %f345, %f354, %f401;
	fma.rn.f32 	%f482, %f354, %f346, %f402;
	fma.rn.f32 	%f483, %f347, %f354, %f403;
	fma.rn.f32 	%f484, %f354, %f348, %f404;
	fma.rn.f32 	%f485, %f341, %f355, %f405;
	fma.rn.f32 	%f486, %f355, %f342, %f406;
	fma.rn.f32 	%f487, %f343, %f355, %f407;
	fma.rn.f32 	%f488, %f355, %f344, %f408;
	fma.rn.f32 	%f489, %f345, %f355, %f409;
	fma.rn.f32 	%f490, %f355, %f346, %f410;
	fma.rn.f32 	%f491, %f347, %f355, %f411;
	fma.rn.f32 	%f492, %f355, %f348, %f412;
	fma.rn.f32 	%f493, %f341, %f356, %f413;
	fma.rn.f32 	%f494, %f356, %f342, %f414;
	fma.rn.f32 	%f495, %f343, %f356, %f415;
	fma.rn.f32 	%f496, %f356, %f344, %f416;
	fma.rn.f32 	%f497, %f345, %f356, %f417;
	fma.rn.f32 	%f498, %f356, %f346, %f418;
	fma.rn.f32 	%f499, %f347, %f356, %f419;
	fma.rn.f32 	%f500, %f356, %f348, %f420;
	ld.shared.v4.f32 	{%f501, %f502, %f503, %f504}, [%r64+2048];
	ld.shared.v4.f32 	{%f505, %f506, %f507, %f508}, [%r64+2064];
	ld.shared.v4.f32 	{%f509, %f510, %f511, %f512}, [%r70+2048];
	ld.shared.v4.f32 	{%f513, %f514, %f515, %f516}, [%r70+2064];
	fma.rn.f32 	%f517, %f421, %f429, %f437;
	fma.rn.f32 	%f518, %f429, %f422, %f438;
	fma.rn.f32 	%f519, %f423, %f429, %f439;
	fma.rn.f32 	%f520, %f429, %f424, %f440;
	fma.rn.f32 	%f521, %f425, %f429, %f441;
	fma.rn.f32 	%f522, %f429, %f426, %f442;
	fma.rn.f32 	%f523, %f427, %f429, %f443;
	fma.rn.f32 	%f524, %f429, %f428, %f444;
	fma.rn.f32 	%f525, %f421, %f430, %f445;
	fma.rn.f32 	%f526, %f430, %f422, %f446;
	fma.rn.f32 	%f527, %f423, %f430, %f447;
	fma.rn.f32 	%f528, %f430, %f424, %f448;
	fma.rn.f32 	%f529, %f425, %f430, %f449;
	fma.rn.f32 	%f530, %f430, %f426, %f450;
	fma.rn.f32 	%f531, %f427, %f430, %f451;
	fma.rn.f32 	%f532, %f430, %f428, %f452;
	fma.rn.f32 	%f533, %f421, %f431, %f453;
	fma.rn.f32 	%f534, %f431, %f422, %f454;
	fma.rn.f32 	%f535, %f423, %f431, %f455;
	fma.rn.f32 	%f536, %f431, %f424, %f456;
	fma.rn.f32 	%f537, %f425, %f431, %f457;
	fma.rn.f32 	%f538, %f431, %f426, %f458;
	fma.rn.f32 	%f539, %f427, %f431, %f459;
	fma.rn.f32 	%f540, %f431, %f428, %f460;
	fma.rn.f32 	%f541, %f421, %f432, %f461;
	fma.rn.f32 	%f542, %f432, %f422, %f462;
	fma.rn.f32 	%f543, %f423, %f432, %f463;
	fma.rn.f32 	%f544, %f432, %f424, %f464;
	fma.rn.f32 	%f545, %f425, %f432, %f465;
	fma.rn.f32 	%f546, %f432, %f426, %f466;
	fma.rn.f32 	%f547, %f427, %f432, %f467;
	fma.rn.f32 	%f548, %f432, %f428, %f468;
	fma.rn.f32 	%f549, %f421, %f433, %f469;
	fma.rn.f32 	%f550, %f433, %f422, %f470;
	fma.rn.f32 	%f551, %f423, %f433, %f471;
	fma.rn.f32 	%f552, %f433, %f424, %f472;
	fma.rn.f32 	%f553, %f425, %f433, %f473;
	fma.rn.f32 	%f554, %f433, %f426, %f474;
	fma.rn.f32 	%f555, %f427, %f433, %f475;
	fma.rn.f32 	%f556, %f433, %f428, %f476;
	fma.rn.f32 	%f557, %f421, %f434, %f477;
	fma.rn.f32 	%f558, %f434, %f422, %f478;
	fma.rn.f32 	%f559, %f423, %f434, %f479;
	fma.rn.f32 	%f560, %f434, %f424, %f480;
	fma.rn.f32 	%f561, %f425, %f434, %f481;
	fma.rn.f32 	%f562, %f434, %f426, %f482;
	fma.rn.f32 	%f563, %f427, %f434, %f483;
	fma.rn.f32 	%f564, %f434, %f428, %f484;
	fma.rn.f32 	%f565, %f421, %f435, %f485;
	fma.rn.f32 	%f566, %f435, %f422, %f486;
	fma.rn.f32 	%f567, %f423, %f435, %f487;
	fma.rn.f32 	%f568, %f435, %f424, %f488;
	fma.rn.f32 	%f569, %f425, %f435, %f489;
	fma.rn.f32 	%f570, %f435, %f426, %f490;
	fma.rn.f32 	%f571, %f427, %f435, %f491;
	fma.rn.f32 	%f572, %f435, %f428, %f492;
	fma.rn.f32 	%f573, %f421, %f436, %f493;
	fma.rn.f32 	%f574, %f436, %f422, %f494;
	fma.rn.f32 	%f575, %f423, %f436, %f495;
	fma.rn.f32 	%f576, %f436, %f424, %f496;
	fma.rn.f32 	%f577, %f425, %f436, %f497;
	fma.rn.f32 	%f578, %f436, %f426, %f498;
	fma.rn.f32 	%f579, %f427, %f436, %f499;
	fma.rn.f32 	%f580, %f436, %f428, %f500;
	ld.shared.v4.f32 	{%f581, %f582, %f583, %f584}, [%r64+2560];
	ld.shared.v4.f32 	{%f585, %f586, %f587, %f588}, [%r64+2576];
	ld.shared.v4.f32 	{%f589, %f590, %f591, %f592}, [%r70+2560];
	ld.shared.v4.f32 	{%f593, %f594, %f595, %f596}, [%r70+2576];
	fma.rn.f32 	%f597, %f501, %f509, %f517;
	fma.rn.f32 	%f598, %f509, %f502, %f518;
	fma.rn.f32 	%f599, %f503, %f509, %f519;
	fma.rn.f32 	%f600, %f509, %f504, %f520;
	fma.rn.f32 	%f601, %f505, %f509, %f521;
	fma.rn.f32 	%f602, %f509, %f506, %f522;
	fma.rn.f32 	%f603, %f507, %f509, %f523;
	fma.rn.f32 	%f604, %f509, %f508, %f524;
	fma.rn.f32 	%f605, %f501, %f510, %f525;
	fma.rn.f32 	%f606, %f510, %f502, %f526;
	fma.rn.f32 	%f607, %f503, %f510, %f527;
	fma.rn.f32 	%f608, %f510, %f504, %f528;
	fma.rn.f32 	%f609, %f505, %f510, %f529;
	fma.rn.f32 	%f610, %f510, %f506, %f530;
	fma.rn.f32 	%f611, %f507, %f510, %f531;
	fma.rn.f32 	%f612, %f510, %f508, %f532;
	fma.rn.f32 	%f613, %f501, %f511, %f533;
	fma.rn.f32 	%f614, %f511, %f502, %f534;
	fma.rn.f32 	%f615, %f503, %f511, %f535;
	fma.rn.f32 	%f616, %f511, %f504, %f536;
	fma.rn.f32 	%f617, %f505, %f511, %f537;
	fma.rn.f32 	%f618, %f511, %f506, %f538;
	fma.rn.f32 	%f619, %f507, %f511, %f539;
	fma.rn.f32 	%f620, %f511, %f508, %f540;
	fma.rn.f32 	%f621, %f501, %f512, %f541;
	fma.rn.f32 	%f622, %f512, %f502, %f542;
	fma.rn.f32 	%f623, %f503, %f512, %f543;
	fma.rn.f32 	%f624, %f512, %f504, %f544;
	fma.rn.f32 	%f625, %f505, %f512, %f545;
	fma.rn.f32 	%f626, %f512, %f506, %f546;
	fma.rn.f32 	%f627, %f507, %f512, %f547;
	fma.rn.f32 	%f628, %f512, %f508, %f548;
	fma.rn.f32 	%f629, %f501, %f513, %f549;
	fma.rn.f32 	%f630, %f513, %f502, %f550;
	fma.rn.f32 	%f631, %f503, %f513, %f551;
	fma.rn.f32 	%f632, %f513, %f504, %f552;
	fma.rn.f32 	%f633, %f505, %f513, %f553;
	fma.rn.f32 	%f634, %f513, %f506, %f554;
	fma.rn.f32 	%f635, %f507, %f513, %f555;
	fma.rn.f32 	%f636, %f513, %f508, %f556;
	fma.rn.f32 	%f637, %f501, %f514, %f557;
	fma.rn.f32 	%f638, %f514, %f502, %f558;
	fma.rn.f32 	%f639, %f503, %f514, %f559;
	fma.rn.f32 	%f640, %f514, %f504, %f560;
	fma.rn.f32 	%f641, %f505, %f514, %f561;
	fma.rn.f32 	%f642, %f514, %f506, %f562;
	fma.rn.f32 	%f643, %f507, %f514, %f563;
	fma.rn.f32 	%f644, %f514, %f508, %f564;
	fma.rn.f32 	%f645, %f501, %f515, %f565;
	fma.rn.f32 	%f646, %f515, %f502, %f566;
	fma.rn.f32 	%f647, %f503, %f515, %f567;
	fma.rn.f32 	%f648, %f515, %f504, %f568;
	fma.rn.f32 	%f649, %f505, %f515, %f569;
	fma.rn.f32 	%f650, %f515, %f506, %f570;
	fma.rn.f32 	%f651, %f507, %f515, %f571;
	fma.rn.f32 	%f652, %f515, %f508, %f572;
	fma.rn.f32 	%f653, %f501, %f516, %f573;
	fma.rn.f32 	%f654, %f516, %f502, %f574;
	fma.rn.f32 	%f655, %f503, %f516, %f575;
	fma.rn.f32 	%f656, %f516, %f504, %f576;
	fma.rn.f32 	%f657, %f505, %f516, %f577;
	fma.rn.f32 	%f658, %f516, %f506, %f578;
	fma.rn.f32 	%f659, %f507, %f516, %f579;
	fma.rn.f32 	%f660, %f516, %f508, %f580;
	ld.shared.v4.f32 	{%f661, %f662, %f663, %f664}, [%r64+3072];
	ld.shared.v4.f32 	{%f665, %f666, %f667, %f668}, [%r64+3088];
	ld.shared.v4.f32 	{%f669, %f670, %f671, %f672}, [%r70+3072];
	ld.shared.v4.f32 	{%f673, %f674, %f675, %f676}, [%r70+3088];
	fma.rn.f32 	%f677, %f581, %f589, %f597;
	fma.rn.f32 	%f678, %f589, %f582, %f598;
	fma.rn.f32 	%f679, %f583, %f589, %f599;
	fma.rn.f32 	%f680, %f589, %f584, %f600;
	fma.rn.f32 	%f681, %f585, %f589, %f601;
	fma.rn.f32 	%f682, %f589, %f586, %f602;
	fma.rn.f32 	%f683, %f587, %f589, %f603;
	fma.rn.f32 	%f684, %f589, %f588, %f604;
	fma.rn.f32 	%f685, %f581, %f590, %f605;
	fma.rn.f32 	%f686, %f590, %f582, %f606;
	fma.rn.f32 	%f687, %f583, %f590, %f607;
	fma.rn.f32 	%f688, %f590, %f584, %f608;
	fma.rn.f32 	%f689, %f585, %f590, %f609;
	fma.rn.f32 	%f690, %f590, %f586, %f610;
	fma.rn.f32 	%f691, %f587, %f590, %f611;
	fma.rn.f32 	%f692, %f590, %f588, %f612;
	fma.rn.f32 	%f693, %f581, %f591, %f613;
	fma.rn.f32 	%f694, %f591, %f582, %f614;
	fma.rn.f32 	%f695, %f583, %f591, %f615;
	fma.rn.f32 	%f696, %f591, %f584, %f616;
	fma.rn.f32 	%f697, %f585, %f591, %f617;
	fma.rn.f32 	%f698, %f591, %f586, %f618;
	fma.rn.f32 	%f699, %f587, %f591, %f619;
	fma.rn.f32 	%f700, %f591, %f588, %f620;
	fma.rn.f32 	%f701, %f581, %f592, %f621;
	fma.rn.f32 	%f702, %f592, %f582, %f622;
	fma.rn.f32 	%f703, %f583, %f592, %f623;
	fma.rn.f32 	%f704, %f592, %f584, %f624;
	fma.rn.f32 	%f705, %f585, %f592, %f625;
	fma.rn.f32 	%f706, %f592, %f586, %f626;
	fma.rn.f32 	%f707, %f587, %f592, %f627;
	fma.rn.f32 	%f708, %f592, %f588, %f628;
	fma.rn.f32 	%f709, %f581, %f593, %f629;
	fma.rn.f32 	%f710, %f593, %f582, %f630;
	fma.rn.f32 	%f711, %f583, %f593, %f631;
	fma.rn.f32 	%f712, %f593, %f584, %f632;
	fma.rn.f32 	%f713, %f585, %f593, %f633;
	fma.rn.f32 	%f714, %f593, %f586, %f634;
	fma.rn.f32 	%f715, %f587, %f593, %f635;
	fma.rn.f32 	%f716, %f593, %f588, %f636;
	fma.rn.f32 	%f717, %f581, %f594, %f637;
	fma.rn.f32 	%f718, %f594, %f582, %f638;
	fma.rn.f32 	%f719, %f583, %f594, %f639;
	fma.rn.f32 	%f720, %f594, %f584, %f640;
	fma.rn.f32 	%f721, %f585, %f594, %f641;
	fma.rn.f32 	%f722, %f594, %f586, %f642;
	fma.rn.f32 	%f723, %f587, %f594, %f643;
	fma.rn.f32 	%f724, %f594, %f588, %f644;
	fma.rn.f32 	%f725, %f581, %f595, %f645;
	fma.rn.f32 	%f726, %f595, %f582, %f646;
	fma.rn.f32 	%f727, %f583, %f595, %f647;
	fma.rn.f32 	%f728, %f595, %f584, %f648;
	fma.rn.f32 	%f729, %f585, %f595, %f649;
	fma.rn.f32 	%f730, %f595, %f586, %f650;
	fma.rn.f32 	%f731, %f587, %f595, %f651;
	fma.rn.f32 	%f732, %f595, %f588, %f652;
	fma.rn.f32 	%f733, %f581, %f596, %f653;
	fma.rn.f32 	%f734, %f596, %f582, %f654;
	fma.rn.f32 	%f735, %f583, %f596, %f655;
	fma.rn.f32 	%f736, %f596, %f584, %f656;
	fma.rn.f32 	%f737, %f585, %f596, %f657;
	fma.rn.f32 	%f738, %f596, %f586, %f658;
	fma.rn.f32 	%f739, %f587, %f596, %f659;
	fma.rn.f32 	%f740, %f596, %f588, %f660;
	ld.shared.v4.f32 	{%f741, %f742, %f743, %f744}, [%r64+3584];
	ld.shared.v4.f32 	{%f745, %f746, %f747, %f748}, [%r64+3600];
	ld.shared.v4.f32 	{%f749, %f750, %f751, %f752}, [%r70+3584];
	ld.shared.v4.f32 	{%f753, %f754, %f755, %f756}, [%r70+3600];
	fma.rn.f32 	%f757, %f661, %f669, %f677;
	fma.rn.f32 	%f758, %f669, %f662, %f678;
	fma.rn.f32 	%f759, %f663, %f669, %f679;
	fma.rn.f32 	%f760, %f669, %f664, %f680;
	fma.rn.f32 	%f761, %f665, %f669, %f681;
	fma.rn.f32 	%f762, %f669, %f666, %f682;
	fma.rn.f32 	%f763, %f667, %f669, %f683;
	fma.rn.f32 	%f764, %f669, %f668, %f684;
	fma.rn.f32 	%f765, %f661, %f670, %f685;
	fma.rn.f32 	%f766, %f670, %f662, %f686;
	fma.rn.f32 	%f767, %f663, %f670, %f687;
	fma.rn.f32 	%f768, %f670, %f664, %f688;
	fma.rn.f32 	%f769, %f665, %f670, %f689;
	fma.rn.f32 	%f770, %f670, %f666, %f690;
	fma.rn.f32 	%f771, %f667, %f670, %f691;
	fma.rn.f32 	%f772, %f670, %f668, %f692;
	fma.rn.f32 	%f773, %f661, %f671, %f693;
	fma.rn.f32 	%f774, %f671, %f662, %f694;
	fma.rn.f32 	%f775, %f663, %f671, %f695;
	fma.rn.f32 	%f776, %f671, %f664, %f696;
	fma.rn.f32 	%f777, %f665, %f671, %f697;
	fma.rn.f32 	%f778, %f671, %f666, %f698;
	fma.rn.f32 	%f779, %f667, %f671, %f699;
	fma.rn.f32 	%f780, %f671, %f668, %f700;
	fma.rn.f32 	%f781, %f661, %f672, %f701;
	fma.rn.f32 	%f782, %f672, %f662, %f702;
	fma.rn.f32 	%f783, %f663, %f672, %f703;
	fma.rn.f32 	%f784, %f672, %f664, %f704;
	fma.rn.f32 	%f785, %f665, %f672, %f705;
	fma.rn.f32 	%f786, %f672, %f666, %f706;
	fma.rn.f32 	%f787, %f667, %f672, %f707;
	fma.rn.f32 	%f788, %f672, %f668, %f708;
	fma.rn.f32 	%f789, %f661, %f673, %f709;
	fma.rn.f32 	%f790, %f673, %f662, %f710;
	fma.rn.f32 	%f791, %f663, %f673, %f711;
	fma.rn.f32 	%f792, %f673, %f664, %f712;
	fma.rn.f32 	%f793, %f665, %f673, %f713;
	fma.rn.f32 	%f794, %f673, %f666, %f714;
	fma.rn.f32 	%f795, %f667, %f673, %f715;
	fma.rn.f32 	%f796, %f673, %f668, %f716;
	fma.rn.f32 	%f797, %f661, %f674, %f717;
	fma.rn.f32 	%f798, %f674, %f662, %f718;
	fma.rn.f32 	%f799, %f663, %f674, %f719;
	fma.rn.f32 	%f800, %f674, %f664, %f720;
	fma.rn.f32 	%f801, %f665, %f674, %f721;
	fma.rn.f32 	%f802, %f674, %f666, %f722;
	fma.rn.f32 	%f803, %f667, %f674, %f723;
	fma.rn.f32 	%f804, %f674, %f668, %f724;
	fma.rn.f32 	%f805, %f661, %f675, %f725;
	fma.rn.f32 	%f806, %f675, %f662, %f726;
	fma.rn.f32 	%f807, %f663, %f675, %f727;
	fma.rn.f32 	%f808, %f675, %f664, %f728;
	fma.rn.f32 	%f809, %f665, %f675, %f729;
	fma.rn.f32 	%f810, %f675, %f666, %f730;
	fma.rn.f32 	%f811, %f667, %f675, %f731;
	fma.rn.f32 	%f812, %f675, %f668, %f732;
	fma.rn.f32 	%f813, %f661, %f676, %f733;
	fma.rn.f32 	%f814, %f676, %f662, %f734;
	fma.rn.f32 	%f815, %f663, %f676, %f735;
	fma.rn.f32 	%f816, %f676, %f664, %f736;
	fma.rn.f32 	%f817, %f665, %f676, %f737;
	fma.rn.f32 	%f818, %f676, %f666, %f738;
	fma.rn.f32 	%f819, %f667, %f676, %f739;
	fma.rn.f32 	%f820, %f676, %f668, %f740;
	fma.rn.f32 	%f1095, %f741, %f749, %f757;
	fma.rn.f32 	%f1096, %f749, %f742, %f758;
	fma.rn.f32 	%f1097, %f743, %f749, %f759;
	fma.rn.f32 	%f1098, %f749, %f744, %f760;
	fma.rn.f32 	%f1099, %f745, %f749, %f761;
	fma.rn.f32 	%f1100, %f749, %f746, %f762;
	fma.rn.f32 	%f1101, %f747, %f749, %f763;
	fma.rn.f32 	%f1102, %f749, %f748, %f764;
	fma.rn.f32 	%f1103, %f741, %f750, %f765;
	fma.rn.f32 	%f1104, %f750, %f742, %f766;
	fma.rn.f32 	%f1105, %f743, %f750, %f767;
	fma.rn.f32 	%f1106, %f750, %f744, %f768;
	fma.rn.f32 	%f1107, %f745, %f750, %f769;
	fma.rn.f32 	%f1108, %f750, %f746, %f770;
	fma.rn.f32 	%f1109, %f747, %f750, %f771;
	fma.rn.f32 	%f1110, %f750, %f748, %f772;
	fma.rn.f32 	%f1111, %f741, %f751, %f773;
	fma.rn.f32 	%f1112, %f751, %f742, %f774;
	fma.rn.f32 	%f1113, %f743, %f751, %f775;
	fma.rn.f32 	%f1114, %f751, %f744, %f776;
	fma.rn.f32 	%f1115, %f745, %f751, %f777;
	fma.rn.f32 	%f1116, %f751, %f746, %f778;
	fma.rn.f32 	%f1117, %f747, %f751, %f779;
	fma.rn.f32 	%f1118, %f751, %f748, %f780;
	fma.rn.f32 	%f1119, %f741, %f752, %f781;
	fma.rn.f32 	%f1120, %f752, %f742, %f782;
	fma.rn.f32 	%f1121, %f743, %f752, %f783;
	fma.rn.f32 	%f1122, %f752, %f744, %f784;
	fma.rn.f32 	%f1123, %f745, %f752, %f785;
	fma.rn.f32 	%f1124, %f752, %f746, %f786;
	fma.rn.f32 	%f1125, %f747, %f752, %f787;
	fma.rn.f32 	%f1126, %f752, %f748, %f788;
	fma.rn.f32 	%f1127, %f741, %f753, %f789;
	fma.rn.f32 	%f1128, %f753, %f742, %f790;
	fma.rn.f32 	%f1129, %f743, %f753, %f791;
	fma.rn.f32 	%f1130, %f753, %f744, %f792;
	fma.rn.f32 	%f1131, %f745, %f753, %f793;
	fma.rn.f32 	%f1132, %f753, %f746, %f794;
	fma.rn.f32 	%f1133, %f747, %f753, %f795;
	fma.rn.f32 	%f1134, %f753, %f748, %f796;
	fma.rn.f32 	%f1135, %f741, %f754, %f797;
	fma.rn.f32 	%f1136, %f754, %f742, %f798;
	fma.rn.f32 	%f1137, %f743, %f754, %f799;
	fma.rn.f32 	%f1138, %f754, %f744, %f800;
	fma.rn.f32 	%f1139, %f745, %f754, %f801;
	fma.rn.f32 	%f1140, %f754, %f746, %f802;
	fma.rn.f32 	%f1141, %f747, %f754, %f803;
	fma.rn.f32 	%f1142, %f754, %f748, %f804;
	fma.rn.f32 	%f1143, %f741, %f755, %f805;
	fma.rn.f32 	%f1144, %f755, %f742, %f806;
	fma.rn.f32 	%f1145, %f743, %f755, %f807;
	fma.rn.f32 	%f1146, %f755, %f744, %f808;
	fma.rn.f32 	%f1147, %f745, %f755, %f809;
	fma.rn.f32 	%f1148, %f755, %f746, %f810;
	fma.rn.f32 	%f1149, %f747, %f755, %f811;
	fma.rn.f32 	%f1150, %f755, %f748, %f812;
	fma.rn.f32 	%f1151, %f741, %f756, %f813;
	fma.rn.f32 	%f1152, %f756, %f742, %f814;
	fma.rn.f32 	%f1153, %f743, %f756, %f815;
	fma.rn.f32 	%f1154, %f756, %f744, %f816;
	fma.rn.f32 	%f1155, %f745, %f756, %f817;
	fma.rn.f32 	%f1156, %f756, %f746, %f818;
	fma.rn.f32 	%f1157, %f747, %f756, %f819;
	fma.rn.f32 	%f1158, %f756, %f748, %f820;
	shl.b32 	%r71, %r103, 2;
	not.b32 	%r72, %r71;
	and.b32  	%r73, %r72, 4096;
	add.s32 	%r106, %r42, %r73;
	add.s32 	%r105, %r47, %r73;
	add.s32 	%r77, %r106, %r41;
	st.shared.v4.f32 	[%r77], {%f257, %f258, %f259, %f260};
	add.s32 	%r79, %r105, %r46;
	st.shared.f32 	[%r79], %f253;
	st.shared.f32 	[%r79+512], %f254;
	st.shared.f32 	[%r79+1024], %f255;
	st.shared.f32 	[%r79+1536], %f256;
	bar.sync 	0;
	add.s32 	%r80, %r106, %r63;
	ld.shared.v4.f32 	{%f1023, %f1024, %f1025, %f1026}, [%r80];
	ld.shared.v4.f32 	{%f1015, %f1016, %f1017, %f1018}, [%r80+16];
	add.s32 	%r81, %r105, %r69;
	ld.shared.v4.f32 	{%f1022, %f1021, %f1020, %f1019}, [%r81];
	ld.shared.v4.f32 	{%f1030, %f1029, %f1028, %f1027}, [%r81+16];
	add.s32 	%r103, %r103, 1024;
	add.s32 	%r101, %r101, -1;
	setp.ne.s32 	%p3, %r101, -1;
	@%p3 bra 	$L__BB9_2;
$L__BB9_3:
	ld.param.u64 	%rd34, [_Z11mysgemm_v11iiifPfS_fS__param_7];
	ld.param.f32 	%f1014, [_Z11mysgemm_v11iiifPfS_fS__param_6];
	ld.param.f32 	%f1013, [_Z11mysgemm_v11iiifPfS_fS__param_3];
	ld.param.u32 	%r100, [_Z11mysgemm_v11iiifPfS_fS__param_0];
	mov.u32 	%r82, %ctaid.x;
	shl.b32 	%r83, %r82, 7;
	mov.u32 	%r84, %ctaid.y;
	mul.lo.s32 	%r85, %r84, %r100;
	shl.b32 	%r86, %r85, 7;
	add.s32 	%r87, %r83, %r86;
	cvt.s64.s32 	%rd20, %r87;
	cvta.to.global.u64 	%rd21, %rd34;
	mov.u32 	%r88, %tid.x;
	shl.b32 	%r89, %r88, 1;
	and.b32  	%r90, %r89, 56;
	shr.u32 	%r91, %r88, 1;
	and.b32  	%r92, %r91, 64;
	or.b32  	%r93, %r90, %r92;
	shl.b32 	%r94, %r88, 3;
	and.b32  	%r95, %r94, 24;
	and.b32  	%r96, %r88, 96;
	or.b32  	%r97, %r95, %r96;
	mad.lo.s32 	%r98, %r93, %r100, %r97;
	cvt.s64.s32 	%rd22, %r98;
	add.s64 	%rd23, %rd20, %rd22;
	shl.b64 	%rd24, %rd23, 2;
	add.s64 	%rd25, %rd21, %rd24;
	ld.global.v4.f32 	{%f821, %f822, %f823, %f824}, [%rd25];
	ld.global.v4.f32 	{%f825, %f826, %f827, %f828}, [%rd25+16];
	mul.wide.s32 	%rd26, %r100, 4;
	add.s64 	%rd27, %rd25, %rd26;
	ld.global.v4.f32 	{%f829, %f830, %f831, %f832}, [%rd27];
	ld.global.v4.f32 	{%f833, %f834, %f835, %f836}, [%rd27+16];
	add.s64 	%rd28, %rd27, %rd26;
	ld.global.v4.f32 	{%f837, %f838, %f839, %f840}, [%rd28];
	ld.global.v4.f32 	{%f841, %f842, %f843, %f844}, [%rd28+16];
	add.s64 	%rd29, %rd28, %rd26;
	ld.global.v4.f32 	{%f845, %f846, %f847, %f848}, [%rd29];
	ld.global.v4.f32 	{%f849, %f850, %f851, %f852}, [%rd29+16];
	add.s64 	%rd30, %rd29, %rd26;
	ld.global.v4.f32 	{%f853, %f854, %f855, %f856}, [%rd30];
	ld.global.v4.f32 	{%f857, %f858, %f859, %f860}, [%rd30+16];
	add.s64 	%rd31, %rd30, %rd26;
	ld.global.v4.f32 	{%f861, %f862, %f863, %f864}, [%rd31];
	ld.global.v4.f32 	{%f865, %f866, %f867, %f868}, [%rd31+16];
	add.s64 	%rd32, %rd31, %rd26;
	ld.global.v4.f32 	{%f869, %f870, %f871, %f872}, [%rd32];
	ld.global.v4.f32 	{%f873, %f874, %f875, %f876}, [%rd32+16];
	add.s64 	%rd33, %rd32, %rd26;
	ld.global.v4.f32 	{%f877, %f878, %f879, %f880}, [%rd33];
	ld.global.v4.f32 	{%f881, %f882, %f883, %f884}, [%rd33+16];
	mul.f32 	%f885, %f1014, %f821;
	fma.rn.f32 	%f886, %f1013, %f1095, %f885;
	mul.f32 	%f887, %f1014, %f822;
	fma.rn.f32 	%f888, %f1013, %f1096, %f887;
	mul.f32 	%f889, %f1014, %f823;
	fma.rn.f32 	%f890, %f1013, %f1097, %f889;
	mul.f32 	%f891, %f1014, %f824;
	fma.rn.f32 	%f892, %f1013, %f1098, %f891;
	mul.f32 	%f893, %f1014, %f825;
	fma.rn.f32 	%f894, %f1013, %f1099, %f893;
	mul.f32 	%f895, %f1014, %f826;
	fma.rn.f32 	%f896, %f1013, %f1100, %f895;
	mul.f32 	%f897, %f1014, %f827;
	fma.rn.f32 	%f898, %f1013, %f1101, %f897;
	mul.f32 	%f899, %f1014, %f828;
	fma.rn.f32 	%f900, %f1013, %f1102, %f899;
	mul.f32 	%f901, %f1014, %f829;
	fma.rn.f32 	%f902, %f1013, %f1103, %f901;
	mul.f32 	%f903, %f1014, %f830;
	fma.rn.f32 	%f904, %f1013, %f1104, %f903;
	mul.f32 	%f905, %f1014, %f831;
	fma.rn.f32 	%f906, %f1013, %f1105, %f905;
	mul.f32 	%f907, %f1014, %f832;
	fma.rn.f32 	%f908, %f1013, %f1106, %f907;
	mul.f32 	%f909, %f1014, %f833;
	fma.rn.f32 	%f910, %f1013, %f1107, %f909;
	mul.f32 	%f911, %f1014, %f834;
	fma.rn.f32 	%f912, %f1013, %f1108, %f911;
	mul.f32 	%f913, %f1014, %f835;
	fma.rn.f32 	%f914, %f1013, %f1109, %f913;
	mul.f32 	%f915, %f1014, %f836;
	fma.rn.f32 	%f916, %f1013, %f1110, %f915;
	mul.f32 	%f917, %f1014, %f837;
	fma.rn.f32 	%f918, %f1013, %f1111, %f917;
	mul.f32 	%f919, %f1014, %f838;
	fma.rn.f32 	%f920, %f1013, %f1112, %f919;
	mul.f32 	%f921, %f1014, %f839;
	fma.rn.f32 	%f922, %f1013, %f1113, %f921;
	mul.f32 	%f923, %f1014, %f840;
	fma.rn.f32 	%f924, %f1013, %f1114, %f923;
	mul.f32 	%f925, %f1014, %f841;
	fma.rn.f32 	%f926, %f1013, %f1115, %f925;
	mul.f32 	%f927, %f1014, %f842;
	fma.rn.f32 	%f928, %f1013, %f1116, %f927;
	mul.f32 	%f929, %f1014, %f843;
	fma.rn.f32 	%f930, %f1013, %f1117, %f929;
	mul.f32 	%f931, %f1014, %f844;
	fma.rn.f32 	%f932, %f1013, %f1118, %f931;
	mul.f32 	%f933, %f1014, %f845;
	fma.rn.f32 	%f934, %f1013, %f1119, %f933;
	mul.f32 	%f935, %f1014, %f846;
	fma.rn.f32 	%f936, %f1013, %f1120, %f935;
	mul.f32 	%f937, %f1014, %f847;
	fma.rn.f32 	%f938, %f1013, %f1121, %f937;
	mul.f32 	%f939, %f1014, %f848;
	fma.rn.f32 	%f940, %f1013, %f1122, %f939;
	mul.f32 	%f941, %f1014, %f849;
	fma.rn.f32 	%f942, %f1013, %f1123, %f941;
	mul.f32 	%f943, %f1014, %f850;
	fma.rn.f32 	%f944, %f1013, %f1124, %f943;
	mul.f32 	%f945, %f1014, %f851;
	fma.rn.f32 	%f946, %f1013, %f1125, %f945;
	mul.f32 	%f947, %f1014, %f852;
	fma.rn.f32 	%f948, %f1013, %f1126, %f947;
	mul.f32 	%f949, %f1014, %f853;
	fma.rn.f32 	%f950, %f1013, %f1127, %f949;
	mul.f32 	%f951, %f1014, %f854;
	fma.rn.f32 	%f952, %f1013, %f1128, %f951;
	mul.f32 	%f953, %f1014, %f855;
	fma.rn.f32 	%f954, %f1013, %f1129, %f953;
	mul.f32 	%f955, %f1014, %f856;
	fma.rn.f32 	%f956, %f1013, %f1130, %f955;
	mul.f32 	%f957, %f1014, %f857;
	fma.rn.f32 	%f958, %f1013, %f1131, %f957;
	mul.f32 	%f959, %f1014, %f858;
	fma.rn.f32 	%f960, %f1013, %f1132, %f959;
	mul.f32 	%f961, %f1014, %f859;
	fma.rn.f32 	%f962, %f1013, %f1133, %f961;
	mul.f32 	%f963, %f1014, %f860;
	fma.rn.f32 	%f964, %f1013, %f1134, %f963;
	mul.f32 	%f965, %f1014, %f861;
	fma.rn.f32 	%f966, %f1013, %f1135, %f965;
	mul.f32 	%f967, %f1014, %f862;
	fma.rn.f32 	%f968, %f1013, %f1136, %f967;
	mul.f32 	%f969, %f1014, %f863;
	fma.rn.f32 	%f970, %f1013, %f1137, %f969;
	mul.f32 	%f971, %f1014, %f864;
	fma.rn.f32 	%f972, %f1013, %f1138, %f971;
	mul.f32 	%f973, %f1014, %f865;
	fma.rn.f32 	%f974, %f1013, %f1139, %f973;
	mul.f32 	%f975, %f1014, %f866;
	fma.rn.f32 	%f976, %f1013, %f1140, %f975;
	mul.f32 	%f977, %f1014, %f867;
	fma.rn.f32 	%f978, %f1013, %f1141, %f977;
	mul.f32 	%f979, %f1014, %f868;
	fma.rn.f32 	%f980, %f1013, %f1142, %f979;
	mul.f32 	%f981, %f1014, %f869;
	fma.rn.f32 	%f982, %f1013, %f1143, %f981;
	mul.f32 	%f983, %f1014, %f870;
	fma.rn.f32 	%f984, %f1013, %f1144, %f983;
	mul.f32 	%f985, %f1014, %f871;
	fma.rn.f32 	%f986, %f1013, %f1145, %f985;
	mul.f32 	%f987, %f1014, %f872;
	fma.rn.f32 	%f988, %f1013, %f1146, %f987;
	mul.f32 	%f989, %f1014, %f873;
	fma.rn.f32 	%f990, %f1013, %f1147, %f989;
	mul.f32 	%f991, %f1014, %f874;
	fma.rn.f32 	%f992, %f1013, %f1148, %f991;
	mul.f32 	%f993, %f1014, %f875;
	fma.rn.f32 	%f994, %f1013, %f1149, %f993;
	mul.f32 	%f995, %f1014, %f876;
	fma.rn.f32 	%f996, %f1013, %f1150, %f995;
	mul.f32 	%f997, %f1014, %f877;
	fma.rn.f32 	%f998, %f1013, %f1151, %f997;
	mul.f32 	%f999, %f1014, %f878;
	fma.rn.f32 	%f1000, %f1013, %f1152, %f999;
	mul.f32 	%f1001, %f1014, %f879;
	fma.rn.f32 	%f1002, %f1013, %f1153, %f1001;
	mul.f32 	%f1003, %f1014, %f880;
	fma.rn.f32 	%f1004, %f1013, %f1154, %f1003;
	mul.f32 	%f1005, %f1014, %f881;
	fma.rn.f32 	%f1006, %f1013, %f1155, %f1005;
	mul.f32 	%f1007, %f1014, %f882;
	fma.rn.f32 	%f1008, %f1013, %f1156, %f1007;
	mul.f32 	%f1009, %f1014, %f883;
	fma.rn.f32 	%f1010, %f1013, %f1157, %f1009;
	mul.f32 	%f1011, %f1014, %f884;
	fma.rn.f32 	%f1012, %f1013, %f1158, %f1011;
	st.global.v4.f32 	[%rd25], {%f886, %f888, %f890, %f892};
	st.global.v4.f32 	[%rd25+16], {%f894, %f896, %f898, %f900};
	st.global.v4.f32 	[%rd27], {%f902, %f904, %f906, %f908};
	st.global.v4.f32 	[%rd27+16], {%f910, %f912, %f914, %f916};
	st.global.v4.f32 	[%rd28], {%f918, %f920, %f922, %f924};
	st.global.v4.f32 	[%rd28+16], {%f926, %f928, %f930, %f932};
	st.global.v4.f32 	[%rd29], {%f934, %f936, %f938, %f940};
	st.global.v4.f32 	[%rd29+16], {%f942, %f944, %f946, %f948};
	st.global.v4.f32 	[%rd30], {%f950, %f952, %f954, %f956};
	st.global.v4.f32 	[%rd30+16], {%f958, %f960, %f962, %f964};
	st.global.v4.f32 	[%rd31], {%f966, %f968, %f970, %f972};
	st.global.v4.f32 	[%rd31+16], {%f974, %f976, %f978, %f980};
	st.global.v4.f32 	[%rd32], {%f982, %f984, %f986, %f988};
	st.global.v4.f32 	[%rd32+16], {%f990, %f992, %f994, %f996};
	st.global.v4.f32 	[%rd33], {%f998, %f1000, %f1002, %f1004};
	st.global.v4.f32 	[%rd33+16], {%f1006, %f1008, %f1010, %f1012};
	ret;

}


// ===== COMPILED SASS (sm_100) =====

	.target	sm_100

	.elftype	@"ET_EXEC"


//--------------------- .note.nv.tkinfo           --------------------------
	.section	.note.nv.tkinfo,"",@"SHT_NOTE"
	.sectionflags	@"SHF_NOTE_NV_TKINFO"
	.tkinfo
        /*0018*/ 	.word	0x00000002
        /*0030*/ 	.string	""
        /*0030*/ 	.string	"ptxas"
        /*0030*/ 	.string	"Cuda compilation tools, release 13.0, V13.0.88"
        /*0030*/ 	.string	"Build cuda_13.0.r13.0/compiler.36424714_0"
        /*0030*/ 	.string	"-arch sm_100 -m 64 "



//--------------------- .note.nv.cuinfo           --------------------------
	.section	.note.nv.cuinfo,"",@"SHT_NOTE"
	.sectionflags	@"SHF_NOTE_NV_CUINFO"
        /*0018*/ 	.short	0x0002
        /*001a*/ 	.short	0x0064
        /*001c*/ 	.short	0x0082
	.zero		2


//--------------------- .nv.info                  --------------------------
	.section	.nv.info,"",@"SHT_CUDA_INFO"
	.align	4


	//----- nvinfo : EIATTR_REGCOUNT
	.align		4
        /*0000*/ 	.byte	0x04, 0x2f
        /*0002*/ 	.short	(.L_1 - .L_0)
	.align		4
.L_0:
        /*0004*/ 	.word	index@(_Z10mysgemm_v1iiifPfS_fS_)
        /*0008*/ 	.word	0x0000001f


	//----- nvinfo : EIATTR_FRAME_SIZE
	.align		4
.L_1:
        /*000c*/ 	.byte	0x04, 0x11
        /*000e*/ 	.short	(.L_3 - .L_2)
	.align		4
.L_2:
        /*0010*/ 	.word	index@(_Z10mysgemm_v1iiifPfS_fS_)
        /*0014*/ 	.word	0x00000000


	//----- nvinfo : EIATTR_REGCOUNT
	.align		4
.L_3:
        /*0018*/ 	.byte	0x04, 0x2f
        /*001a*/ 	.short	(.L_5 - .L_4)
	.align		4
.L_4:
        /*001c*/ 	.word	index@(_Z10mysgemm_v2iiifPfS_fS_)
        /*0020*/ 	.word	0x00000020


	//----- nvinfo : EIATTR_FRAME_SIZE
	.align		4
.L_5:
        /*0024*/ 	.byte	0x04, 0x11
        /*0026*/ 	.short	(.L_7 - .L_6)
	.align		4
.L_6:
        /*0028*/ 	.word	index@(_Z10mysgemm_v2iiifPfS_fS_)
        /*002c*/ 	.word	0x00000000


	//----- nvinfo : EIATTR_REGCOUNT
	.align		4
.L_7:
        /*0030*/ 	.byte	0x04, 0x2f
        /*0032*/ 	.short	(.L_9 - .L_8)
	.align		4
.L_8:
        /*0034*/ 	.word	index@(_Z10mysgemm_v3iiifPfS_fS_)
        /*0038*/ 	.word	0x00000020


	//----- nvinfo : EIATTR_FRAME_SIZE
	.align		4
.L_9:
        /*003c*/ 	.byte	0x04, 0x11
        /*003e*/ 	.short	(.L_11 - .L_10)
	.align		4
.L_10:
        /*0040*/ 	.word	index@(_Z10mysgemm_v3iiifPfS_fS_)
        /*0044*/ 	.word	0x00000000


	//----- nvinfo : EIATTR_REGCOUNT
	.align		4
.L_11:
        /*0048*/ 	.byte	0x04, 0x2f
        /*004a*/ 	.short	(.L_13 - .L_12)
	.align		4
.L_12:
        /*004c*/ 	.word	index@(_Z10mysgemm_v4iiifPfS_fS_)
        /*0050*/ 	.word	0x0000001e


	//----- nvinfo : EIATTR_FRAME_SIZE
	.align		4
.L_13:
        /*0054*/ 	.byte	0x04, 0x11
        /*0056*/ 	.short	(.L_15 - .L_14)
	.align		4
.L_14:
        /*0058*/ 	.word	index@(_Z10mysgemm_v4iiifPfS_fS_)
        /*005c*/ 	.word	0x00000000


	//----- nvinfo : EIATTR_REGCOUNT
	.align		4
.L_15:
        /*0060*/ 	.byte	0x04, 0x2f
        /*0062*/ 	.short	(.L_17 - .L_16)
	.align		4
.L_16:
        /*0064*/ 	.word	index@(_Z10mysgemm_v5iiifPfS_fS_)
        /*0068*/ 	.word	0x00000028


	//----- nvinfo : EIATTR_FRAME_SIZE
	.align		4
.L_17:
        /*006c*/ 	.byte	0x04, 0x11
        /*006e*/ 	.short	(.L_19 - .L_18)
	.align		4
.L_18:
        /*0070*/ 	.word	index@(_Z10mysgemm_v5iiifPfS_fS_)
        /*0074*/ 	.word	0x00000000


	//----- nvinfo : EIATTR_REGCOUNT
	.align		4
.L_19:
        /*0078*/ 	.byte	0x04, 0x2f
        /*007a*/ 	.short	(.L_21 - .L_20)
	.align		4
.L_20:
        /*007c*/ 	.word	index@(_Z10mysgemm_v7iiifPfS_fS_)
        /*0080*/ 	.word	0x0000003e


	//----- nvinfo : EIATTR_FRAME_SIZE
	.align		4
.L_21:
        /*0084*/ 	.byte	0x04, 0x11
        /*0086*/ 	.short	(.L_23 - .L_22)
	.align		4
.L_22:
        /*0088*/ 	.word	index@(_Z10mysgemm_v7iiifPfS_fS_)
        /*008c*/ 	.word	0x00000000


	//----- nvinfo : EIATTR_REGCOUNT
	.align		4
.L_23:
        /*0090*/ 	.byte	0x04, 0x2f
        /*0092*/ 	.short	(.L_25 - .L_24)
	.align		4
.L_24:
        /*0094*/ 	.word	index@(_Z10mysgemm_v8iiifPfS_fS_)
        /*0098*/ 	.word	0x0000007c


	//----- nvinfo : EIATTR_FRAME_SIZE
	.align		4
.L_25:
        /*009c*/ 	.byte	0x04, 0x11
        /*009e*/ 	.short	(.L_27 - .L_26)
	.align		4
.L_26:
        /*00a0*/ 	.word	index@(_Z10mysgemm_v8iiifPfS_fS_)
        /*00a4*/ 	.word	0x00000000


	//----- nvinfo : EIATTR_REGCOUNT
	.align		4
.L_27:
        /*00a8*/ 	.byte	0x04, 0x2f
        /*00aa*/ 	.short	(.L_29 - .L_28)
	.align		4
.L_28:
        /*00ac*/ 	.word	index@(_Z10mysgemm_v9iiifPfS_fS_)
        /*00b0*/ 	.word	0x0000007c


	//----- nvinfo : EIATTR_FRAME_SIZE
	.align		4
.L_29:
        /*00b4*/ 	.byte	0x04, 0x11
        /*00b6*/ 	.short	(.L_31 - .L_30)
	.align		4
.L_30:
        /*00b8*/ 	.word	index@(_Z10mysgemm_v9iiifPfS_fS_)
        /*00bc*/ 	.word	0x00000000


	//----- nvinfo : EIATTR_REGCOUNT
	.align		4
.L_31:
        /*00c0*/ 	.byte	0x04, 0x2f
        /*00c2*/ 	.short	(.L_33 - .L_32)
	.align		4
.L_32:
        /*00c4*/ 	.word	index@(_Z11mysgemm_v10iiifPfS_fS_)
        /*00c8*/ 	.word	0x0000007c


	//----- nvinfo : EIATTR_FRAME_SIZE
	.align		4
.L_33:
        /*00cc*/ 	.byte	0x04, 0x11
        /*00ce*/ 	.short	(.L_35 - .L_34)
	.align		4
.L_34:
        /*00d0*/ 	.word	index@(_Z11mysgemm_v10iiifPfS_fS_)
        /*00d4*/ 	.word	0x00000000


	//----- nvinfo : EIATTR_REGCOUNT
	.align		4
.L_35:
        /*00d8*/ 	.byte	0x04, 0x2f
        /*00da*/ 	.short	(.L_37 - .L_36)
	.align		4
.L_36:
        /*00dc*/ 	.word	index@(_Z11mysgemm_v11iiifPfS_fS_)
        /*00e0*/ 	.word	0x0000007e


	//----- nvinfo : EIATTR_FRAME_SIZE
	.align		4
.L_37:
        /*00e4*/ 	.byte	0x04, 0x11
        /*00e6*/ 	.short	(.L_39 - .L_38)
	.align		4
.L_38:
        /*00e8*/ 	.word	index@(_Z11mysgemm_v11iiifPfS_fS_)
        /*00ec*/ 	.word	0x00000000


	//----- nvinfo : EIATTR_MIN_STACK_SIZE
	.align		4
.L_39:
        /*00f0*/ 	.byte	0x04, 0x12
        /*00f2*/ 	.short	(.L_41 - .L_40)
	.align		4
.L_40:
        /*00f4*/ 	.word	index@(_Z11mysgemm_v11iiifPfS_fS_)
        /*00f8*/ 	.word	0x00000000


	//----- nvinfo : EIATTR_MIN_STACK_SIZE
	.align		4
.L_41:
        /*00fc*/ 	.byte	0x04, 0x12
        /*00fe*/ 	.short	(.L_43 - .L_42)
	.align		4
.L_42:
        /*0100*/ 	.word	index@(_Z11mysgemm_v10iiifPfS_fS_)
        /*0104*/ 	.word	0x00000000


	//----- nvinfo : EIATTR_MIN_STACK_SIZE
	.align		4
.L_43:
        /*0108*/ 	.byte	0x04, 0x12
        /*010a*/ 	.short	(.L_45 - .L_44)
	.align		4
.L_44:
        /*010c*/ 	.word	index@(_Z10mysgemm_v9iiifPfS_fS_)
        /*0110*/ 	.word	0x00000000


	//----- nvinfo : EIATTR_MIN_STACK_SIZE
	.align		4
.L_45:
        /*0114*/ 	.byte	0x04, 0x12
        /*0116*/ 	.short	(.L_47 - .L_46)
	.align		4
.L_46:
        /*0118*/ 	.word	index@(_Z10mysgemm_v8iiifPfS_fS_)
        /*011c*/ 	.word	0x00000000


	//----- nvinfo : EIATTR_MIN_STACK_SIZE
	.align		4
.L_47:
        /*0120*/ 	.byte	0x04, 0x12
        /*0122*/ 	.short	(.L_49 - .L_48)
	.align		4
.L_48:
        /*0124*/ 	.word	index@(_Z10mysgemm_v7iiifPfS_fS_)
        /*0128*/ 	.word	0x00000000


	//----- nvinfo : EIATTR_MIN_STACK_SIZE
	.align		4
.L_49:
        /*012c*/ 	.byte	0x04, 0x12
        /*012e*/ 	.short	(.L_51 - .L_50)
	.align		4
.L_50:
        /*0130*/ 	.word	index@(_Z10mysgemm_v5iiifPfS_fS_)
        /*0134*/ 	.word	0x00000000


	//----- nvinfo : EIATTR_MIN_STACK_SIZE
	.align		4
.L_51:
        /*0138*/ 	.byte	0x04, 0x12
        /*013a*/ 	.short	(.L_53 - .L_52)
	.align		4
.L_52:
        /*013c*/ 	.word	index@(_Z10mysgemm_v4iiifPfS_fS_)
        /*0140*/ 	.word	0x00000000


	//----- nvinfo : EIATTR_MIN_STACK_SIZE
	.align		4
.L_53:
        /*0144*/ 	.byte	0x04, 0x12
        /*0146*/ 	.short	(.L_55 - .L_54)
	.align		4
.L_54:
        /*0148*/ 	.word	index@(_Z10mysgemm_v3iiifPfS_fS_)
        /*014c*/ 	.word	0x00000000


	//----- nvinfo : EIATTR_MIN_STACK_SIZE
	.align		4
.L_55:
        /*0150*/ 	.byte	0x04, 0x12
        /*0152*/ 	.short	(.L_57 - .L_56)
	.align		4
.L_56:
        /*0154*/ 	.word	index@(_Z10mysgemm_v2iiifPfS_fS_)
        /*0158*/ 	.word	0x00000000


	//----- nvinfo : EIATTR_MIN_STACK_SIZE
	.align		4
.L_57:
        /*015c*/ 	.byte	0x04, 0x12
        /*015e*/ 	.short	(.L_59 - .L_58)
	.align		4
.L_58:
        /*0160*/ 	.word	index@(_Z10mysgemm_v1iiifPfS_fS_)
        /*0164*/ 	.word	0x00000000
.L_59:


//--------------------- .nv.compat                --------------------------
	.section	.nv.compat,"",@"SHT_CUDA_COMPAT_INFO"
	.align	4
        /*0000*/ 	.byte	0x02, 0x09, 0x00, 0x00, 0x02, 0x02, 0x01, 0x00, 0x02, 0x05, 0x05, 0x00, 0x03, 0x07, 0x01, 0x01
        /*0010*/ 	.byte	0x02, 0x03, 0x00, 0x00, 0x02, 0x06, 0x01, 0x00, 0x04, 0x0b, 0x08, 0x00, 0x09, 0x00, 0x00, 0x00
        /*0020*/ 	.byte	0x00, 0x00, 0x00, 0x00


//--------------------- .nv.info._Z11mysgemm_v11iiifPfS_fS_ --------------------------
	.section	.nv.info._Z11mysgemm_v11iiifPfS_fS_,"",@"SHT_CUDA_INFO"
	.sectionflags	@""
	.align	4


	//----- nvinfo : EIATTR_CUDA_API_VERSION
	.align		4
        /*0000*/ 	.byte	0x04, 0x37
        /*0002*/ 	.short	(.L_61 - .L_60)
.L_60:
        /*0004*/ 	.word	0x00000082


	//----- nvinfo : EIATTR_KPARAM_INFO
	.align		4
.L_61:
        /*0008*/ 	.byte	0x04, 0x17
        /*000a*/ 	.short	(.L_63 - .L_62)
.L_62:
        /*000c*/ 	.word	0x00000000
        /*0010*/ 	.short	0x0007
        /*0012*/ 	.short	0x0028
        /*0014*/ 	.byte	0x00, 0xf5, 0x21, 0x00


	//----- nvinfo : EIATTR_KPARAM_INFO
	.align		4
.L_63:
        /*0018*/ 	.byte	0x04, 0x17
        /*001a*/ 	.short	(.L_65 - .L_64)
.L_64:
        /*001c*/ 	.word	0x00000000
        /*0020*/ 	.short	0x0006
        /*0022*/ 	.short	0x0020
        /*0024*/ 	.byte	0x00, 0xf0, 0x11, 0x00


	//----- nvinfo : EIATTR_KPARAM_INFO
	.align		4
.L_65:
        /*0028*/ 	.byte	0x04, 0x17
        /*002a*/ 	.short	(.L_67 - .L_66)
.L_66:
        /*002c*/ 	.word	0x00000000
        /*0030*/ 	.short	0x0005
        /*0032*/ 	.short	0x0018
        /*0034*/ 	.byte	0x00, 0xf5, 0x21, 0x00


	//----- nvinfo : EIATTR_KPARAM_INFO
	.align		4
.L_67:
        /*0038*/ 	.byte	0x04, 0x17
        /*003a*/ 	.short	(.L_69 - .L_68)
.L_68:
        /*003c*/ 	.word	0x00000000
        /*0040*/ 	.short	0x0004
        /*0042*/ 	.short	0x0010
        /*0044*/ 	.byte	0x00, 0xf5, 0x21, 0x00


	//----- nvinfo : EIATTR_KPARAM_INFO
	.align		4
.L_69:
        /*0048*/ 	.byte	0x04, 0x17
        /*004a*/ 	.short	(.L_71 - .L_70)
.L_70:
        /*004c*/ 	.word	0x00000000
        /*0050*/ 	.short	0x0003
        /*0052*/ 	.short	0x000c
        /*0054*/ 	.byte	0x00, 0xf0, 0x11, 0x00


	//----- nvinfo : EIATTR_KPARAM_INFO
	.align		4
.L_71:
        /*0058*/ 	.byte	0x04, 0x17
        /*005a*/ 	.short	(.L_73 - .L_72)
.L_72:
        /*005c*/ 	.word	0x00000000
        /*0060*/ 	.short	0x0002
        /*0062*/ 	.short	0x0008
        /*0064*/ 	.byte	0x00, 0xf0, 0x11, 0x00


	//----- nvinfo : EIATTR_KPARAM_INFO
	.align		4
.L_73:
        /*0068*/ 	.byte	0x04, 0x17
        /*006a*/ 	.short	(.L_75 - .L_74)
.L_74:
        /*006c*/ 	.word	0x00000000
        /*0070*/ 	.short	0x0001
        /*0072*/ 	.short	0x0004
        /*0074*/ 	.byte	0x00, 0xf0, 0x11, 0x00


	//----- nvinfo : EIATTR_KPARAM_INFO
	.align		4
.L_75:
        /*0078*/ 	.byte	0x04, 0x17
        /*007a*/ 	.short	(.L_77 - .L_76)
.L_76:
        /*007c*/ 	.word	0x00000000
        /*0080*/ 	.short	0x0000
        /*0082*/ 	.short	0x0000
        /*0084*/ 	.byte	0x00, 0xf0, 0x11, 0x00


	//----- nvinfo : EIATTR_SPARSE_MMA_MASK
	.align		4
.L_77:
        /*0088*/ 	.byte	0x03, 0x50
        /*008a*/ 	.short	0x0000


	//----- nvinfo : EIATTR_MAXREG_COUNT
	.align		4
        /*008c*/ 	.byte	0x03, 0x1b
        /*008e*/ 	.short	0x00ff


	//----- nvinfo : EIATTR_NUM_BARRIERS
	.align		4
        /*0090*/ 	.byte	0x02, 0x4c
        /*0092*/ 	.byte	0x01
	.zero		1


	//----- nvinfo : EIATTR_MERCURY_ISA_VERSION
	.align		4
        /*0094*/ 	.byte	0x03, 0x5f
        /*0096*/ 	.short	0x0101


	//----- nvinfo : EIATTR_VRC_CTA_INIT_COUNT
	.align		4
        /*0098*/ 	.byte	0x02, 0x4a
	.zero		1
	.zero		1


	//----- nvinfo : EIATTR_EXIT_INSTR_OFFSETS
	.align		4
        /*009c*/ 	.byte	0x04, 0x1c
        /*009e*/ 	.short	(.L_79 - .L_78)


	//   ....[0]....
.L_78:
        /*00a0*/ 	.word	0x00003770


	//----- nvinfo : EIATTR_MAX_THREADS
	.align		4
.L_79:
        /*00a4*/ 	.byte	0x04, 0x05
        /*00a6*/ 	.short	(.L_81 - .L_80)
.L_80:
        /*00a8*/ 	.word	0x00000100
        /*00ac*/ 	.word	0x00000001
        /*00b0*/ 	.word	0x00000001


	//----- nvinfo : EIATTR_CBANK_PARAM_SIZE
	.align		4
.L_81:
        /*00b4*/ 	.byte	0x03, 0x19
        /*00b6*/ 	.short	0x0030


	//----- nvinfo : EIATTR_PARAM_CBANK
	.align		4
        /*00b8*/ 	.byte	0x04, 0x0a
        /*00ba*/ 	.short	(.L_83 - .L_82)
	.align		4
.L_82:
        /*00bc*/ 	.word	index@(.nv.constant0._Z11mysgemm_v11iiifPfS_fS_)
        /*00c0*/ 	.short	0x0380
        /*00c2*/ 	.short	0x0030


	//----- nvinfo : EIATTR_SW_WAR
	.align		4
.L_83:
        /*00c4*/ 	.byte	0x04, 0x36
        /*00c6*/ 	.short	(.L_85 - .L_84)
.L_84:
        /*00c8*/ 	.word	0x00000008
.L_85:


//--------------------- .nv.info._Z11mysgemm_v10iiifPfS_fS_ --------------------------
	.section	.nv.info._Z11mysgemm_v10iiifPfS_fS_,"",@"SHT_CUDA_INFO"
	.sectionflags	@""
	.align	4


	//----- nvinfo : EIATTR_CUDA_API_VERSION
	.align		4
        /*0000*/ 	.byte	0x04, 0x37
        /*0002*/ 	.short	(.L_87 - .L_86)
.L_86:
        /*0004*/ 	.word	0x00000082


	//----- nvinfo : EIATTR_KPARAM_INFO
	.align		4
.L_87:
        /*0008*/ 	.byte	0x04, 0x17
        /*000a*/ 	.short	(.L_89 - .L_88)
.L_88:
        /*000c*/ 	.word	0x00000000
        /*0010*/ 	.short	0x0007
        /*0012*/ 	.short	0x0028
        /*0014*/ 	.byte	0x00, 0xf5, 0x21, 0x00


	//----- nvinfo : EIATTR_KPARAM_INFO
	.align		4
.L_89:
        /*0018*/ 	.byte	0x04, 0x17
        /*001a*/ 	.short	(.L_91 - .L_90)
.L_90:
        /*001c*/ 	.word	0x00000000
        /*0020*/ 	.short	0x0006
        /*0022*/ 	.short	0x0020
        /*0024*/ 	.byte	0x00, 0xf0, 0x11, 0x00


	//----- nvinfo : EIATTR_KPARAM_INFO
	.align		4
.L_91:
        /*0028*/ 	.byte	0x04, 0x17
        /*002a*/ 	.short	(.L_93 - .L_92)
.L_92:
        /*002c*/ 	.word	0x00000000
        /*0030*/ 	.short	0x0005
        /*0032*/ 	.short	0x0018
        /*0034*/ 	.byte	0x00, 0xf5, 0x21, 0x00


	//----- nvinfo : EIATTR_KPARAM_INFO
	.align		4
.L_93:
        /*0038*/ 	.byte	0x04, 0x17
        /*003a*/ 	.short	(.L_95 - .L_94)
.L_94:
        /*003c*/ 	.word	0x00000000
        /*0040*/ 	.short	0x0004
        /*0042*/ 	.short	0x0010
        /*0044*/ 	.byte	0x00, 0xf5, 0x21, 0x00


	//----- nvinfo : EIATTR_KPARAM_INFO
	.align		4
.L_95:
        /*0048*/ 	.byte	0x04, 0x17
        /*004a*/ 	.short	(.L_97 - .L_96)
.L_96:
        /*004c*/ 	.word	0x00000000
        /*0050*/ 	.short	0x0003
        /*0052*/ 	.short	0x000c
        /*0054*/ 	.byte	0x00, 0xf0, 0x11, 0x00


	//----- nvinfo : EIATTR_KPARAM_INFO
	.align		4
.L_97:
        /*0058*/ 	.byte	0x04, 0x17
        /*005a*/ 	.short	(.L_99 - .L_98)
.L_98:
        /*005c*/ 	.word	0x00000000
        /*0060*/ 	.short	0x0002
        /*0062*/ 	.short	0x0008
        /*0064*/ 	.byte	0x00, 0xf0, 0x11, 0x00


	//----- nvinfo : EIATTR_KPARAM_INFO
	.align		4
.L_99:
        /*0068*/ 	.byte	0x04, 0x17
        /*006a*/ 	.short	(.L_101 - .L_100)
.L_100:
        /*006c*/ 	.word	0x00000000
        /*0070*/ 	.short	0x0001
        /*0072*/ 	.short	0x0004
        /*0074*/ 	.byte	0x00, 0xf0, 0x11, 0x00


	//----- nvinfo : EIATTR_KPARAM_INFO
	.align		4
.L_101:
        /*0078*/ 	.byte	0x04, 0x17
        /*007a*/ 	.short	(.L_103 - .L_102)
.L_102:
        /*007c*/ 	.word	0x00000000
        /*0080*/ 	.short	0x0000
        /*0082*/ 	.short	0x0000
        /*0084*/ 	.byte	0x00, 0xf0, 0x11, 0x00


	//----- nvinfo : EIATTR_SPARSE_MMA_MASK
	.align		4
.L_103:
        /*0088*/ 	.byte	0x03, 0x50
        /*008a*/ 	.short	0x0000


	//----- nvinfo : EIATTR_MAXREG_COUNT
	.align		4
        /*008c*/ 	.byte	0x03, 0x1b
        /*008e*/ 	.short	0x00ff


	//----- nvinfo : EIATTR_NUM_BARRIERS
	.align		4
        /*0090*/ 	.byte	0x02, 0x4c
        /*0092*/ 	.byte	0x01
	.zero		1


	//----- nvinfo : EIATTR_MERCURY_ISA_VERSION
	.align		4
        /*0094*/ 	.byte	0x03, 0x5f
        /*0096*/ 	.short	0x0101


	//----- nvinfo : EIATTR_VRC_CTA_INIT_COUNT
	.align		4
        /*0098*/ 	.byte	0x02, 0x4a
	.zero		1
	.zero		1


	//----- nvinfo : EIATTR_EXIT_INSTR_OFFSETS
	.align		4
        /*009c*/ 	.byte	0x04, 0x1c
        /*009e*/ 	.short	(.L_105 - .L_104)


	//   ....[0]....
.L_104:
        /*00a0*/ 	.word	0x00003680


	//----- nvinfo : EIATTR_MAX_THREADS
	.align		4
.L_105:
        /*00a4*/ 	.byte	0x04, 0x05
        /*00a6*/ 	.short	(.L_107 - .L_106)
.L_106:
        /*00a8*/ 	.word	0x00000100
        /*00ac*/ 	.word	0x00000001
        /*00b0*/ 	.word	0x00000001


	//----- nvinfo : EIATTR_CBANK_PARAM_SIZE
	.align		4
.L_107:
        /*00b4*/ 	.byte	0x03, 0x19
        /*00b6*/ 	.short	0x0030


	//----- nvinfo : EIATTR_PARAM_CBANK
	.align		4
        /*00b8*/ 	.byte	0x04, 0x0a
        /*00ba*/ 	.short	(.L_109 - .L_108)
	.align		4
.L_108:
        /*00bc*/ 	.word	index@(.nv.constant0._Z11mysgemm_v10iiifPfS_fS_)
        /*00c0*/ 	.short	0x0380
        /*00c2*/ 	.short	0x0030


	//----- nvinfo : EIATTR_SW_WAR
	.align		4
.L_109:
        /*00c4*/ 	.byte	0x04, 0x36
        /*00c6*/ 	.short	(.L_111 - .L_110)
.L_110:
        /*00c8*/ 	.word	0x00000008
.L_111:


//--------------------- .nv.info._Z10mysgemm_v9iiifPfS_fS_ --------------------------
	.section	.nv.info._Z10mysgemm_v9iiifPfS_fS_,"",@"SHT_CUDA_INFO"
	.sectionflags	@""
	.align	4


	//----- nvinfo : EIATTR_CUDA_API_VERSION
	.align		4
        /*0000*/ 	.byte	0x04, 0x37
        /*0002*/ 	.short	(.L_113 - .L_112)
.L_112:
        /*0004*/ 	.word	0x00000082


	//----- nvinfo : EIATTR_KPARAM_INFO
	.align		4
.L_113:
        /*0008*/ 	.byte	0x04, 0x17
        /*000a*/ 	.short	(.L_115 - .L_114)
.L_114:
        /*000c*/ 	.word	0x00000000
        /*0010*/ 	.short	0x0007
        /*0012*/ 	.short	0x0028
        /*0014*/ 	.byte	0x00, 0xf5, 0x21, 0x00


	//----- nvinfo : EIATTR_KPARAM_INFO
	.align		4
.L_115:
        /*0018*/ 	.byte	0x04, 0x17
        /*001a*/ 	.short	(.L_117 - .L_116)
.L_116:
        /*001c*/ 	.word	0x00000000
        /*0020*/ 	.short	0x0006
        /*0022*/ 	.short	0x0020
        /*0024*/ 	.byte	0x00, 0xf0, 0x11, 0x00


	//----- nvinfo : EIATTR_KPARAM_INFO
	.align		4
.L_117:
        /*0028*/ 	.byte	0x04, 0x17
        /*002a*/ 	.short	(.L_119 - .L_118)
.L_118:
        /*002c*/ 	.word	0x00000000
        /*0030*/ 	.short	0x0005
        /*0032*/ 	.short	0x0018
        /*0034*/ 	.byte	0x00, 0xf5, 0x21, 0x00


	//----- nvinfo : EIATTR_KPARAM_INFO
	.align		4
.L_119:
        /*0038*/ 	.byte	0x04, 0x17
        /*003a*/ 	.short	(.L_121 - .L_120)
.L_120:
        /*003c*/ 	.word	0x00000000
        /*0040*/ 	.short	0x0004
        /*0042*/ 	.short	0x0010
        /*0044*/ 	.byte	0x00, 0xf5, 0x21, 0x00


	//----- nvinfo : EIATTR_KPARAM_INFO
	.align		4
.L_121:
        /*0048*/ 	.byte	0x04, 0x17
        /*004a*/ 	.short	(.L_123 - .L_122)
.L_122:
        /*004c*/ 	.word	0x00000000
        /*0050*/ 	.short	0x0003
        /*0052*/ 	.short	0x000c
        /*0054*/ 	.byte	0x00, 0xf0, 0x11, 0x00


	//----- nvinfo : EIATTR_KPARAM_INFO
	.align		4
.L_123:
        /*0058*/ 	.byte	0x04, 0x17
        /*005a*/ 	.short	(.L_125 - .L_124)
.L_124:
        /*005c*/ 	.word	0x00000000
        /*0060*/ 	.short	0x0002
        /*0062*/ 	.short	0x0008
        /*0064*/ 	.byte	0x00, 0xf0, 0x11, 0x00


	//----- nvinfo : EIATTR_KPARAM_INFO
	.align		4
.L_125:
        /*0068*/ 	.byte	0x04, 0x17
        /*006a*/ 	.short	(.L_127 - .L_126)
.L_126:
        /*006c*/ 	.word	0x00000000
        /*0070*/ 	.short	0x0001
        /*0072*/ 	.short	0x0004
        /*0074*/ 	.byte	0x00, 0xf0, 0x11, 0x00


	//----- nvinfo : EIATTR_KPARAM_INFO
	.align		4
.L_127:
        /*0078*/ 	.byte	0x04, 0x17
        /*007a*/ 	.short	(.L_129 - .L_128)
.L_128:
        /*007c*/ 	.word	0x00000000
        /*0080*/ 	.short	0x0000
        /*0082*/ 	.short	0x0000
        /*0084*/ 	.byte	0x00, 0xf0, 0x11, 0x00


	//----- nvinfo : EIATTR_SPARSE_MMA_MASK
	.align		4
.L_129:
        /*0088*/ 	.byte	0x03, 0x50
        /*008a*/ 	.short	0x0000


	//----- nvinfo : EIATTR_MAXREG_COUNT
	.align		4
        /*008c*/ 	.byte	0x03, 0x1b
        /*008e*/ 	.short	0x00ff


	//----- nvinfo : EIATTR_NUM_BARRIERS
	.align		4
        /*0090*/ 	.byte	0x02, 0x4c
        /*0092*/ 	.byte	0x01
	.zero		1


	//----- nvinfo : EIATTR_MERCURY_ISA_VERSION
	.align		4
        /*0094*/ 	.byte	0x03, 0x5f
        /*0096*/ 	.short	0x0101


	//----- nvinfo : EIATTR_VRC_CTA_INIT_COUNT
	.align		4
        /*0098*/ 	.byte	0x02, 0x4a
	.zero		1
	.zero		1


	//----- nvinfo : EIATTR_EXIT_INSTR_OFFSETS
	.align		4
        /*009c*/ 	.byte	0x04, 0x1c
        /*009e*/ 	.short	(.L_131 - .L_130)


	//   ....[0]....
.L_130:
        /*00a0*/ 	.word	0x00003570


	//----- nvinfo : EIATTR_MAX_THREADS
	.align		4
.L_131:
        /*00a4*/ 	.byte	0x04, 0x05
        /*00a6*/ 	.short	(.L_133 - .L_132)
.L_132:
        /*00a8*/ 	.word	0x00000100
        /*00ac*/ 	.word	0x00000001
        /*00b0*/ 	.word	0x00000001


	//----- nvinfo : EIATTR_CBANK_PARAM_SIZE
	.align		4
.L_133:
        /*00b4*/ 	.byte	0x03, 0x19
        /*00b6*/ 	.short	0x0030


	//----- nvinfo : EIATTR_PARAM_CBANK
	.align		4
        /*00b8*/ 	.byte	0x04, 0x0a
        /*00ba*/ 	.short	(.L_135 - .L_134)
	.align		4
.L_134:
        /*00bc*/ 	.word	index@(.nv.constant0._Z10mysgemm_v9iiifPfS_fS_)
        /*00c0*/ 	.short	0x0380
        /*00c2*/ 	.short	0x0030


	//----- nvinfo : EIATTR_SW_WAR
	.align		4
.L_135:
        /*00c4*/ 	.byte	0x04, 0x36
        /*00c6*/ 	.short	(.L_137 - .L_136)
.L_136:
        /*00c8*/ 	.word	0x00000008
.L_137:


//--------------------- .nv.info._Z10mysgemm_v8iiifPfS_fS_ --------------------------
	.section	.nv.info._Z10mysgemm_v8iiifPfS_fS_,"",@"SHT_CUDA_INFO"
	.sectionflags	@""
	.align	4


	//----- nvinfo : EIATTR_CUDA_API_VERSION
	.align		4
        /*0000*/ 	.byte	0x04, 0x37
        /*0002*/ 	.short	(.L_139 - .L_138)
.L_138:
        /*0004*/ 	.word	0x00000082


	//----- nvinfo : EIATTR_KPARAM_INFO
	.align		4
.L_139:
        /*0008*/ 	.byte	0x04, 0x17
        /*000a*/ 	.short	(.L_141 - .L_140)
.L_140:
        /*000c*/ 	.word	0x00000000
        /*0010*/ 	.short	0x0007
        /*0012*/ 	.short	0x0028
        /*0014*/ 	.byte	0x00, 0xf5, 0x21, 0x00


	//----- nvinfo : EIATTR_KPARAM_INFO
	.align		4
.L_141:
        /*0018*/ 	.byte	0x04, 0x17
        /*001a*/ 	.short	(.L_143 - .L_142)
.L_142:
        /*001c*/ 	.word	0x00000000
        /*0020*/ 	.short	0x0006
        /*0022*/ 	.short	0x0020
        /*0024*/ 	.byte	0x00, 0xf0, 0x11, 0x00


	//----- nvinfo : EIATTR_KPARAM_INFO
	.align		4
.L_143:
        /*0028*/ 	.byte	0x04, 0x17
        /*002a*/ 	.short	(.L_145 - .L_144)
.L_144:
        /*002c*/ 	.word	0x00000000
        /*0030*/ 	.short	0x0005
        /*0032*/ 	.short	0x0018
        /*0034*/ 	.byte	0x00, 0xf5, 0x21, 0x00


	//----- nvinfo : EIATTR_KPARAM_INFO
	.align		4
.L_145:
        /*0038*/ 	.byte	0x04, 0x17
        /*003a*/ 	.short	(.L_147 - .L_146)
.L_146:
        /*003c*/ 	.word	0x00000000
        /*0040*/ 	.short	0x0004
        /*0042*/ 	.short	0x0010
        /*0044*/ 	.byte	0x00, 0xf5, 0x21, 0x00


	//----- nvinfo : EIATTR_KPARAM_INFO
	.align		4
.L_147:
        /*0048*/ 	.byte	0x04, 0x17
        /*004a*/ 	.short	(.L_149 - .L_148)
.L_148:
        /*004c*/ 	.word	0x00000000
        /*0050*/ 	.short	0x0003
        /*0052*/ 	.short	0x000c
        /*0054*/ 	.byte	0x00, 0xf0, 0x11, 0x00


	//----- nvinfo : EIATTR_KPARAM_INFO
	.align		4
.L_149:
        /*0058*/ 	.byte	0x04, 0x17
        /*005a*/ 	.short	(.L_151 - .L_150)
.L_150:
        /*005c*/ 	.word	0x00000000
        /*0060*/ 	.short	0x0002
        /*0062*/ 	.short	0x0008
        /*0064*/ 	.byte	0x00, 0xf0, 0x11, 0x00


	//----- nvinfo : EIATTR_KPARAM_INFO
	.align		4
.L_151:
        /*0068*/ 	.byte	0x04, 0x17
        /*006a*/ 	.short	(.L_153 - .L_152)
.L_152:
        /*006c*/ 	.word	0x00000000
        /*0070*/ 	.short	0x0001
        /*0072*/ 	.short	0x0004
        /*0074*/ 	.byte	0x00, 0xf0, 0x11, 0x00


	//----- nvinfo : EIATTR_KPARAM_INFO
	.align		4
.L_153:
        /*0078*/ 	.byte	0x04, 0x17
        /*007a*/ 	.short	(.L_155 - .L_154)
.L_154:
        /*007c*/ 	.word	0x00000000
        /*0080*/ 	.short	0x0000
        /*0082*/ 	.short	0x0000
        /*0084*/ 	.byte	0x00, 0xf0, 0x11, 0x00


	//----- nvinfo : EIATTR_SPARSE_MMA_MASK
	.align		4
.L_155:
        /*0088*/ 	.byte	0x03, 0x50
        /*008a*/ 	.short	0x0000


	//----- nvinfo : EIATTR_MAXREG_COUNT
	.align		4
        /*008c*/ 	.byte	0x03, 0x1b
        /*008e*/ 	.short	0x00ff


	//----- nvinfo : EIATTR_NUM_BARRIERS
	.align		4
        /*0090*/ 	.byte	0x02, 0x4c
        /*0092*/ 	.byte	0x01
	.zero		1


	//----- nvinfo : EIATTR_MERCURY_ISA_VERSION
	.align		4
        /*0094*/ 	.byte	0x03, 0x5f
        /*0096*/ 	.short	0x0101


	//----- nvinfo : EIATTR_VRC_CTA_INIT_COUNT
	.align		4
        /*0098*/ 	.byte	0x02, 0x4a
	.zero		1
	.zero		1


	//----- nvinfo : EIATTR_EXIT_INSTR_OFFSETS
	.align		4
        /*009c*/ 	.byte	0x04, 0x1c
        /*009e*/ 	.short	(.L_157 - .L_156)


	//   ....[0]....
.L_156:
        /*00a0*/ 	.word	0x00003540


	//----- nvinfo : EIATTR_MAX_THREADS
	.align		4
.L_157:
        /*00a4*/ 	.byte	0x04, 0x05
        /*00a6*/ 	.short	(.L_159 - .L_158)
.L_158:
        /*00a8*/ 	.word	0x00000100
        /*00ac*/ 	.word	0x00000001
        /*00b0*/ 	.word	0x00000001


	//----- nvinfo : EIATTR_CBANK_PARAM_SIZE
	.align		4
.L_159:
        /*00b4*/ 	.byte	0x03, 0x19
        /*00b6*/ 	.short	0x0030


	//----- nvinfo : EIATTR_PARAM_CBANK
	.align		4
        /*00b8*/ 	.byte	0x04, 0x0a
        /*00ba*/ 	.short	(.L_161 - .L_160)
	.align		4
.L_160:
        /*00bc*/ 	.word	index@(.nv.constant0._Z10mysgemm_v8iiifPfS_fS_)
        /*00c0*/ 	.short	0x0380
        /*00c2*/ 	.short	0x0030


	//----- nvinfo : EIATTR_SW_WAR
	.align		4
.L_161:
        /*00c4*/ 	.byte	0x04, 0x36
        /*00c6*/ 	.short	(.L_163 - .L_162)
.L_162:
        /*00c8*/ 	.word	0x00000008
.L_163:


//--------------------- .nv.info._Z10mysgemm_v7iiifPfS_fS_ --------------------------
	.section	.nv.info._Z10mysgemm_v7iiifPfS_fS_,"",@"SHT_CUDA_INFO"
	.sectionflags	@""
	.align	4


	//----- nvinfo : EIATTR_CUDA_API_VERSION
	.align		4
        /*0000*/ 	.byte	0x04, 0x37
        /*0002*/ 	.short	(.L_165 - .L_164)
.L_164:
        /*0004*/ 	.word	0x00000082


	//----- nvinfo : EIATTR_KPARAM_INFO
	.align		4
.L_165:
        /*0008*/ 	.byte	0x04, 0x17
        /*000a*/ 	.short	(.L_167 - .L_166)
.L_166:
        /*000c*/ 	.word	0x00000000
        /*0010*/ 	.short	0x0007
        /*0012*/ 	.short	0x0028
        /*0014*/ 	.byte	0x00, 0xf5, 0x21, 0x00


	//----- nvinfo : EIATTR_KPARAM_INFO
	.align		4
.L_167:
        /*0018*/ 	.byte	0x04, 0x17
        /*001a*/ 	.short	(.L_169 - .L_168)
.L_168:
        /*001c*/ 	.word	0x00000000
        /*0020*/ 	.short	0x0006
        /*0022*/ 	.short	0x0020
        /*0024*/ 	.byte	0x00, 0xf0, 0x11, 0x00


	//----- nvinfo : EIATTR_KPARAM_INFO
	.align		4
.L_169:
        /*0028*/ 	.byte	0x04, 0x17
        /*002a*/ 	.short	(.L_171 - .L_170)
.L_170:
        /*002c*/ 	.word	0x00000000
        /*0030*/ 	.short	0x0005
        /*0032*/ 	.short	0x0018
        /*0034*/ 	.byte	0x00, 0xf5, 0x21, 0x00


	//----- nvinfo : EIATTR_KPARAM_INFO
	.align		4
.L_171:
        /*0038*/ 	.byte	0x04, 0x17
        /*003a*/ 	.short	(.L_173 - .L_172)
.L_172:
        /*003c*/ 	.word	0x00000000
        /*0040*/ 	.short	0x0004
        /*0042*/ 	.short	0x0010
        /*0044*/ 	.byte	0x00, 0xf5, 0x21, 0x00


	//----- nvinfo : EIATTR_KPARAM_INFO
	.align		4
.L_173:
        /*0048*/ 	.byte	0x04, 0x17
        /*004a*/ 	.short	(.L_175 - .L_174)
.L_174:
        /*004c*/ 	.word	0x00000000
        /*0050*/ 	.short	0x0003
        /*0052*/ 	.short	0x000c
        /*0054*/ 	.byte	0x00, 0xf0, 0x11, 0x00


	//----- nvinfo : EIATTR_KPARAM_INFO
	.align		4
.L_175:
        /*0058*/ 	.byte	0x04, 0x17
        /*005a*/ 	.short	(.L_177 - .L_176)
.L_176:
        /*005c*/ 	.word	0x00000000
        /*0060*/ 	.short	0x0002
        /*0062*/ 	.short	0x0008
        /*0064*/ 	.byte	0x00, 0xf0, 0x11, 0x00


	//----- nvinfo : EIATTR_KPARAM_INFO
	.align		4
.L_177:
        /*0068*/ 	.byte	0x04, 0x17
        /*006a*/ 	.short	(.L_179 - .L_178)
.L_178:
        /*006c*/ 	.word	0x00000000
        /*0070*/ 	.short	0x0001
        /*0072*/ 	.short	0x0004
        /*0074*/ 	.byte	0x00, 0xf0, 0x11, 0x00


	//----- nvinfo : EIATTR_KPARAM_INFO
	.align		4
.L_179:
        /*0078*/ 	.byte	0x04, 0x17
        /*007a*/ 	.short	(.L_181 - .L_180)
.L_180:
        /*007c*/ 	.word	0x00000000
        /*0080*/ 	.short	0x0000
        /*0082*/ 	.short	0x0000
        /*0084*/ 	.byte	0x00, 0xf0, 0x11, 0x00


	//----- nvinfo : EIATTR_SPARSE_MMA_MASK
	.align		4
.L_181:
        /*0088*/ 	.byte	0x03, 0x50
        /*008a*/ 	.short	0x0000


	//----- nvinfo : EIATTR_MAXREG_COUNT
	.align		4
        /*008c*/ 	.byte	0x03, 0x1b
        /*008e*/ 	.short	0x00ff


	//----- nvinfo : EIATTR_NUM_BARRIERS
	.align		4
        /*0090*/ 	.byte	0x02, 0x4c
        /*0092*/ 	.byte	0x01
	.zero		1


	//----- nvinfo : EIATTR_MERCURY_ISA_VERSION
	.align		4
        /*0094*/ 	.byte	0x03, 0x5f
        /*0096*/ 	.short	0x0101


	//----- nvinfo : EIATTR_VRC_CTA_INIT_COUNT
	.align		4
        /*0098*/ 	.byte	0x02, 0x4a
	.zero		1
	.zero		1


	//----- nvinfo : EIATTR_EXIT_INSTR_OFFSETS
	.align		4
        /*009c*/ 	.byte	0x04, 0x1c
        /*009e*/ 	.short	(.L_183 - .L_182)


	//   ....[0]....
.L_182:
        /*00a0*/ 	.word	0x00001a00


	//----- nvinfo : EIATTR_MAX_THREADS
	.align		4
.L_183:
        /*00a4*/ 	.byte	0x04, 0x05
        /*00a6*/ 	.short	(.L_185 - .L_184)
.L_184:
        /*00a8*/ 	.word	0x00000100
        /*00ac*/ 	.word	0x00000001
        /*00b0*/ 	.word	0x00000001


	//----- nvinfo : EIATTR_CBANK_PARAM_SIZE
	.align		4
.L_185:
        /*00b4*/ 	.byte	0x03, 0x19
        /*00b6*/ 	.short	0x0030


	//----- nvinfo : EIATTR_PARAM_CBANK
	.align		4
        /*00b8*/ 	.byte	0x04, 0x0a
        /*00ba*/ 	.short	(.L_187 - .L_186)
	.align		4
.L_186:
        /*00bc*/ 	.word	index@(.nv.constant0._Z10mysgemm_v7iiifPfS_fS_)
        /*00c0*/ 	.short	0x0380
        /*00c2*/ 	.short	0x0030


	//----- nvinfo : EIATTR_SW_WAR
	.align		4
.L_187:
        /*00c4*/ 	.byte	0x04, 0x36
        /*00c6*/ 	.short	(.L_189 - .L_188)
.L_188:
        /*00c8*/ 	.word	0x00000008
.L_189:


//--------------------- .nv.info._Z10mysgemm_v5iiifPfS_fS_ --------------------------
	.section	.nv.info._Z10mysgemm_v5iiifPfS_fS_,"",@"SHT_CUDA_INFO"
	.sectionflags	@""
	.align	4


	//----- nvinfo : EIATTR_CUDA_API_VERSION
	.align		4
        /*0000*/ 	.byte	0x04, 0x37
        /*0002*/ 	.short	(.L_191 - .L_190)
.L_190:
        /*0004*/ 	.word	0x00000082


	//----- nvinfo : EIATTR_KPARAM_INFO
	.align		4
.L_191:
        /*0008*/ 	.byte	0x04, 0x17
        /*000a*/ 	.short	(.L_193 - .L_192)
.L_192:
        /*000c*/ 	.word	0x00000000
        /*0010*/ 	.short	0x0007
        /*0012*/ 	.short	0x0028
        /*0014*/ 	.byte	0x00, 0xf5, 0x21, 0x00


	//----- nvinfo : EIATTR_KPARAM_INFO
	.align		4
.L_193:
        /*0018*/ 	.byte	0x04, 0x17
        /*001a*/ 	.short	(.L_195 - .L_194)
.L_194:
        /*001c*/ 	.word	0x00000000
        /*0020*/ 	.short	0x0006
        /*0022*/ 	.short	0x0020
        /*0024*/ 	.byte	0x00, 0xf0, 0x11, 0x00


	//----- nvinfo : EIATTR_KPARAM_INFO
	.align		4
.L_195:
        /*0028*/ 	.byte	0x04, 0x17
        /*002a*/ 	.short	(.L_197 - .L_196)
.L_196:
        /*002c*/ 	.word	0x00000000
        /*0030*/ 	.short	0x0005
        /*0032*/ 	.short	0x0018
        /*0034*/ 	.byte	0x00, 0xf5, 0x21, 0x00


	//----- nvinfo : EIATTR_KPARAM_INFO
	.align		4
.L_197:
        /*0038*/ 	.byte	0x04, 0x17
        /*003a*/ 	.short	(.L_199 - .L_198)
.L_198:
        /*003c*/ 	.word	0x00000000
        /*0040*/ 	.short	0x0004
        /*0042*/ 	.short	0x0010
        /*0044*/ 	.byte	0x00, 0xf5, 0x21, 0x00


	//----- nvinfo : EIATTR_KPARAM_INFO
	.align		4
.L_199:
        /*0048*/ 	.byte	0x04, 0x17
        /*004a*/ 	.short	(.L_201 - .L_200)
.L_200:
        /*004c*/ 	.word	0x00000000
        /*0050*/ 	.short	0x0003
        /*0052*/ 	.short	0x000c
        /*0054*/ 	.byte	0x00, 0xf0, 0x11, 0x00


	//----- nvinfo : EIATTR_KPARAM_INFO
	.align		4
.L_201:
        /*0058*/ 	.byte	0x04, 0x17
        /*005a*/ 	.short	(.L_203 - .L_202)
.L_202:
        /*005c*/ 	.word	0x00000000
        /*0060*/ 	.short	0x0002
        /*0062*/ 	.short	0x0008
        /*0064*/ 	.byte	0x00, 0xf0, 0x11, 0x00


	//----- nvinfo : EIATTR_KPARAM_INFO
	.align		4
.L_203:
        /*0068*/ 	.byte	0x04, 0x17
        /*006a*/ 	.short	(.L_205 - .L_204)
.L_204:
        /*006c*/ 	.word	0x00000000
        /*0070*/ 	.short	0x0001
        /*0072*/ 	.short	0x0004
        /*0074*/ 	.byte	0x00, 0xf0, 0x11, 0x00


	//----- nvinfo : EIATTR_KPARAM_INFO
	.align		4
.L_205:
        /*0078*/ 	.byte	0x04, 0x17
        /*007a*/ 	.short	(.L_207 - .L_206)
.L_206:
        /*007c*/ 	.word	0x00000000
        /*0080*/ 	.short	0x0000
        /*0082*/ 	.short	0x0000
        /*0084*/ 	.byte	0x00, 0xf0, 0x11, 0x00


	//----- nvinfo : EIATTR_SPARSE_MMA_MASK
	.align		4
.L_207:
        /*0088*/ 	.byte	0x03, 0x50
        /*008a*/ 	.short	0x0000


	//----- nvinfo : EIATTR_MAXREG_COUNT
	.align		4
        /*008c*/ 	.byte	0x03, 0x1b
        /*008e*/ 	.short	0x00ff


	//----- nvinfo : EIATTR_NUM_BARRIERS
	.align		4
        /*0090*/ 	.byte	0x02, 0x4c
        /*0092*/ 	.byte	0x01
	.zero		1


	//----- nvinfo : EIATTR_MERCURY_ISA_VERSION
	.align		4
        /*0094*/ 	.byte	0x03, 0x5f
        /*0096*/ 	.short	0x0101


	//----- nvinfo : EIATTR_VRC_CTA_INIT_COUNT
	.align		4
        /*0098*/ 	.byte	0x02, 0x4a
	.zero		1
	.zero		1


	//----- nvinfo : EIATTR_EXIT_INSTR_OFFSETS
	.align		4
        /*009c*/ 	.byte	0x04, 0x1c
        /*009e*/ 	.short	(.L_209 - .L_208)


	//   ....[0]....
.L_208:
        /*00a0*/ 	.word	0x00001240


	//----- nvinfo : EIATTR_MAX_THREADS
	.align		4
.L_209:
        /*00a4*/ 	.byte	0x04, 0x05
        /*00a6*/ 	.short	(.L_211 - .L_210)
.L_210:
        /*00a8*/ 	.word	0x00000100
        /*00ac*/ 	.word	0x00000001
        /*00b0*/ 	.word	0x00000001


	//----- nvinfo : EIATTR_CBANK_PARAM_SIZE
	.align		4
.L_211:
        /*00b4*/ 	.byte	0x03, 0x19
        /*00b6*/ 	.short	0x0030


	//----- nvinfo : EIATTR_PARAM_CBANK
	.align		4
        /*00b8*/ 	.byte	0x04, 0x0a
        /*00ba*/ 	.short	(.L_213 - .L_212)
	.align		4
.L_212:
        /*00bc*/ 	.word	index@(.nv.constant0._Z10mysgemm_v5iiifPfS_fS_)
        /*00c0*/ 	.short	0x0380
        /*00c2*/ 	.short	0x0030


	//----- nvinfo : EIATTR_SW_WAR
	.align		4
.L_213:
        /*00c4*/ 	.byte	0x04, 0x36
        /*00c6*/ 	.short	(.L_215 - .L_214)
.L_214:
        /*00c8*/ 	.word	0x00000008
.L_215:


//--------------------- .nv.info._Z10mysgemm_v4iiifPfS_fS_ --------------------------
	.section	.nv.info._Z10mysgemm_v4iiifPfS_fS_,"",@"SHT_CUDA_INFO"
	.sectionflags	@""
	.align	4


	//----- nvinfo : EIATTR_CUDA_API_VERSION
	.align		4
        /*0000*/ 	.byte	0x04, 0x37
        /*0002*/ 	.short	(.L_217 - .L_216)
.L_216:
        /*0004*/ 	.word	0x00000082


	//----- nvinfo : EIATTR_KPARAM_INFO
	.align		4
.L_217:
        /*0008*/ 	.byte	0x04, 0x17
        /*000a*/ 	.short	(.L_219 - .L_218)
.L_218:
        /*000c*/ 	.word	0x00000000
        /*0010*/ 	.short	0x0007
        /*0012*/ 	.short	0x0028
        /*0014*/ 	.byte	0x00, 0xf5, 0x21, 0x00


	//----- nvinfo : EIATTR_KPARAM_INFO
	.align		4
.L_219:
        /*0018*/ 	.byte	0x04, 0x17
        /*001a*/ 	.short	(.L_221 - .L_220)
.L_220:
        /*001c*/ 	.word	0x00000000
        /*0020*/ 	.short	0x0006
        /*0022*/ 	.short	0x0020
        /*0024*/ 	.byte	0x00, 0xf0, 0x11, 0x00


	//----- nvinfo : EIATTR_KPARAM_INFO
	.align		4
.L_221:
        /*0028*/ 	.byte	0x04, 0x17
        /*002a*/ 	.short	(.L_223 - .L_222)
.L_222:
        /*002c*/ 	.word	0x00000000
        /*0030*/ 	.short	0x0005
        /*0032*/ 	.short	0x0018
        /*0034*/ 	.byte	0x00, 0xf5, 0x21, 0x00


	//----- nvinfo : EIATTR_KPARAM_INFO
	.align		4
.L_223:
        /*0038*/ 	.byte	0x04, 0x17
        /*003a*/ 	.short	(.L_225 - .L_224)
.L_224:
        /*003c*/ 	.word	0x00000000
        /*0040*/ 	.short	0x0004
        /*0042*/ 	.short	0x0010
        /*0044*/ 	.byte	0x00, 0xf5, 0x21, 0x00


	//----- nvinfo : EIATTR_KPARAM_INFO
	.align		4
.L_225:
        /*0048*/ 	.byte	0x04, 0x17
        /*004a*/ 	.short	(.L_227 - .L_226)
.L_226:
        /*004c*/ 	.word	0x00000000
        /*0050*/ 	.short	0x0003
        /*0052*/ 	.short	0x000c
        /*0054*/ 	.byte	0x00, 0xf0, 0x11, 0x00


	//----- nvinfo : EIATTR_KPARAM_INFO
	.align		4
.L_227:
        /*0058*/ 	.byte	0x04, 0x17
        /*005a*/ 	.short	(.L_229 - .L_228)
.L_228:
        /*005c*/ 	.word	0x00000000
        /*0060*/ 	.short	0x0002
        /*0062*/ 	.short	0x0008
        /*0064*/ 	.byte	0x00, 0xf0, 0x11, 0x00


	//----- nvinfo : EIATTR_KPARAM_INFO
	.align		4
.L_229:
        /*0068*/ 	.byte	0x04, 0x17
        /*006a*/ 	.short	(.L_231 - .L_230)
.L_230:
        /*006c*/ 	.word	0x00000000
        /*0070*/ 	.short	0x0001
        /*0072*/ 	.short	0x0004
        /*0074*/ 	.byte	0x00, 0xf0, 0x11, 0x00


	//----- nvinfo : EIATTR_KPARAM_INFO
	.align		4
.L_231:
        /*0078*/ 	.byte	0x04, 0x17
        /*007a*/ 	.short	(.L_233 - .L_232)
.L_232:
        /*007c*/ 	.word	0x00000000
        /*0080*/ 	.short	0x0000
        /*0082*/ 	.short	0x0000
        /*0084*/ 	.byte	0x00, 0xf0, 0x11, 0x00


	//----- nvinfo : EIATTR_SPARSE_MMA_MASK
	.align		4
.L_233:
        /*0088*/ 	.byte	0x03, 0x50
        /*008a*/ 	.short	0x0000


	//----- nvinfo : EIATTR_MAXREG_COUNT
	.align		4
        /*008c*/ 	.byte	0x03, 0x1b
        /*008e*/ 	.short	0x0040


	//----- nvinfo : EIATTR_NUM_BARRIERS
	.align		4
        /*0090*/ 	.byte	0x02, 0x4c
        /*0092*/ 	.byte	0x01
	.zero		1


	//----- nvinfo : EIATTR_MERCURY_ISA_VERSION
	.align		4
        /*0094*/ 	.byte	0x03, 0x5f
        /*0096*/ 	.short	0x0101


	//----- nvinfo : EIATTR_VRC_CTA_INIT_COUNT
	.align		4
        /*0098*/ 	.byte	0x02, 0x4a
	.zero		1
	.zero		1


	//----- nvinfo : EIATTR_EXIT_INSTR_OFFSETS
	.align		4
        /*009c*/ 	.byte	0x04, 0x1c
        /*009e*/ 	.short	(.L_235 - .L_234)


	//   ....[0]....
.L_234:
        /*00a0*/ 	.word	0x00000a60


	//----- nvinfo : EIATTR_MAX_THREADS
	.align		4
.L_235:
        /*00a4*/ 	.byte	0x04, 0x05
        /*00a6*/ 	.short	(.L_237 - .L_236)
.L_236:
        /*00a8*/ 	.word	0x00000400
        /*00ac*/ 	.word	0x00000001
        /*00b0*/ 	.word	0x00000001


	//----- nvinfo : EIATTR_CBANK_PARAM_SIZE
	.align		4
.L_237:
        /*00b4*/ 	.byte	0x03, 0x19
        /*00b6*/ 	.short	0x0030


	//----- nvinfo : EIATTR_PARAM_CBANK
	.align		4
        /*00b8*/ 	.byte	0x04, 0x0a
        /*00ba*/ 	.short	(.L_239 - .L_238)
	.align		4
.L_238:
        /*00bc*/ 	.word	index@(.nv.constant0._Z10mysgemm_v4iiifPfS_fS_)
        /*00c0*/ 	.short	0x0380
        /*00c2*/ 	.short	0x0030


	//----- nvinfo : EIATTR_SW_WAR
	.align		4
.L_239:
        /*00c4*/ 	.byte	0x04, 0x36
        /*00c6*/ 	.short	(.L_241 - .L_240)
.L_240:
        /*00c8*/ 	.word	0x00000008
.L_241:


//--------------------- .nv.info._Z10mysgemm_v3iiifPfS_fS_ --------------------------
	.section	.nv.info._Z10mysgemm_v3iiifPfS_fS_,"",@"SHT_CUDA_INFO"
	.sectionflags	@""
	.align	4


	//----- nvinfo : EIATTR_CUDA_API_VERSION
	.align		4
        /*0000*/ 	.byte	0x04, 0x37
        /*0002*/ 	.short	(.L_243 - .L_242)
.L_242:
        /*0004*/ 	.word	0x00000082


	//----- nvinfo : EIATTR_KPARAM_INFO
	.align		4
.L_243:
        /*0008*/ 	.byte	0x04, 0x17
        /*000a*/ 	.short	(.L_245 - .L_244)
.L_244:
        /*000c*/ 	.word	0x00000000
        /*0010*/ 	.short	0x0007
        /*0012*/ 	.short	0x0028
        /*0014*/ 	.byte	0x00, 0xf5, 0x21, 0x00


	//----- nvinfo : EIATTR_KPARAM_INFO
	.align		4
.L_245:
        /*0018*/ 	.byte	0x04, 0x17
        /*001a*/ 	.short	(.L_247 - .L_246)
.L_246:
        /*001c*/ 	.word	0x00000000
        /*0020*/ 	.short	0x0006
        /*0022*/ 	.short	0x0020
        /*0024*/ 	.byte	0x00, 0xf0, 0x11, 0x00


	//----- nvinfo : EIATTR_KPARAM_INFO
	.align		4
.L_247:
        /*0028*/ 	.byte	0x04, 0x17
        /*002a*/ 	.short	(.L_249 - .L_248)
.L_248:
        /*002c*/ 	.word	0x00000000
        /*0030*/ 	.short	0x0005
        /*0032*/ 	.short	0x0018
        /*0034*/ 	.byte	0x00, 0xf5, 0x21, 0x00


	//----- nvinfo : EIATTR_KPARAM_INFO
	.align		4
.L_249:
        /*0038*/ 	.byte	0x04, 0x17
        /*003a*/ 	.short	(.L_251 - .L_250)
.L_250:
        /*003c*/ 	.word	0x00000000
        /*0040*/ 	.short	0x0004
        /*0042*/ 	.short	0x0010
        /*0044*/ 	.byte	0x00, 0xf5, 0x21, 0x00


	//----- nvinfo : EIATTR_KPARAM_INFO
	.align		4
.L_251:
        /*0048*/ 	.byte	0x04, 0x17
        /*004a*/ 	.short	(.L_253 - .L_252)
.L_252:
        /*004c*/ 	.word	0x00000000
        /*0050*/ 	.short	0x0003
        /*0052*/ 	.short	0x000c
        /*0054*/ 	.byte	0x00, 0xf0, 0x11, 0x00


	//----- nvinfo : EIATTR_KPARAM_INFO
	.align		4
.L_253:
        /*0058*/ 	.byte	0x04, 0x17
        /*005a*/ 	.short	(.L_255 - .L_254)
.L_254:
        /*005c*/ 	.word	0x00000000
        /*0060*/ 	.short	0x0002
        /*0062*/ 	.short	0x0008
        /*0064*/ 	.byte	0x00, 0xf0, 0x11, 0x00


	//----- nvinfo : EIATTR_KPARAM_INFO
	.align		4
.L_255:
        /*0068*/ 	.byte	0x04, 0x17
        /*006a*/ 	.short	(.L_257 - .L_256)
.L_256:
        /*006c*/ 	.word	0x00000000
        /*0070*/ 	.short	0x0001
        /*0072*/ 	.short	0x0004
        /*0074*/ 	.byte	0x00, 0xf0, 0x11, 0x00


	//----- nvinfo : EIATTR_KPARAM_INFO
	.align		4
.L_257:
        /*0078*/ 	.byte	0x04, 0x17
        /*007a*/ 	.short	(.L_259 - .L_258)
.L_258:
        /*007c*/ 	.word	0x00000000
        /*0080*/ 	.short	0x0000
        /*0082*/ 	.short	0x0000
        /*0084*/ 	.byte	0x00, 0xf0, 0x11, 0x00


	//----- nvinfo : EIATTR_SPARSE_MMA_MASK
	.align		4
.L_259:
        /*0088*/ 	.byte	0x03, 0x50
        /*008a*/ 	.short	0x0000


	//----- nvinfo : EIATTR_MAXREG_COUNT
	.align		4
        /*008c*/ 	.byte	0x03, 0x1b
        /*008e*/ 	.short	0x0040


	//----- nvinfo : EIATTR_NUM_BARRIERS
	.align		4
        /*0090*/ 	.byte	0x02, 0x4c
        /*0092*/ 	.byte	0x01
	.zero		1


	//----- nvinfo : EIATTR_MERCURY_ISA_VERSION
	.align		4
        /*0094*/ 	.byte	0x03, 0x5f
        /*0096*/ 	.short	0x0101


	//----- nvinfo : EIATTR_VRC_CTA_INIT_COUNT
	.align		4
        /*0098*/ 	.byte	0x02, 0x4a
	.zero		1
	.zero		1


	//----- nvinfo : EIATTR_EXIT_INSTR_OFFSETS
	.align		4
        /*009c*/ 	.byte	0x04, 0x1c
        /*009e*/ 	.short	(.L_261 - .L_260)


	//   ....[0]....
.L_260:
        /*00a0*/ 	.word	0x00000750


	//----- nvinfo : EIATTR_MAX_THREADS
	.align		4
.L_261:
        /*00a4*/ 	.byte	0x04, 0x05
        /*00a6*/ 	.short	(.L_263 - .L_262)
.L_262:
        /*00a8*/ 	.word	0x00000400
        /*00ac*/ 	.word	0x00000001
        /*00b0*/ 	.word	0x00000001


	//----- nvinfo : EIATTR_CBANK_PARAM_SIZE
	.align		4
.L_263:
        /*00b4*/ 	.byte	0x03, 0x19
        /*00b6*/ 	.short	0x0030


	//----- nvinfo : EIATTR_PARAM_CBANK
	.align		4
        /*00b8*/ 	.byte	0x04, 0x0a
        /*00ba*/ 	.short	(.L_265 - .L_264)
	.align		4
.L_264:
        /*00bc*/ 	.word	index@(.nv.constant0._Z10mysgemm_v3iiifPfS_fS_)
        /*00c0*/ 	.short	0x0380
        /*00c2*/ 	.short	0x0030


	//----- nvinfo : EIATTR_SW_WAR
	.align		4
.L_265:
        /*00c4*/ 	.byte	0x04, 0x36
        /*00c6*/ 	.short	(.L_267 - .L_266)
.L_266:
        /*00c8*/ 	.word	0x00000008
.L_267:


//--------------------- .nv.info._Z10mysgemm_v2iiifPfS_fS_ --------------------------
	.section	.nv.info._Z10mysgemm_v2iiifPfS_fS_,"",@"SHT_CUDA_INFO"
	.sectionflags	@""
	.align	4


	//----- nvinfo : EIATTR_CUDA_API_VERSION
	.align		4
        /*0000*/ 	.byte	0x04, 0x37
        /*0002*/ 	.short	(.L_269 - .L_268)
.L_268:
        /*0004*/ 	.word	0x00000082


	//----- nvinfo : EIATTR_KPARAM_INFO
	.align		4
.L_269:
        /*0008*/ 	.byte	0x04, 0x17
        /*000a*/ 	.short	(.L_271 - .L_270)
.L_270:
        /*000c*/ 	.word	0x00000000
        /*0010*/ 	.short	0x0007
        /*0012*/ 	.short	0x0028
        /*0014*/ 	.byte	0x00, 0xf5, 0x21, 0x00


	//----- nvinfo : EIATTR_KPARAM_INFO
	.align		4
.L_271:
        /*0018*/ 	.byte	0x04, 0x17
        /*001a*/ 	.short	(.L_273 - .L_272)
.L_272:
        /*001c*/ 	.word	0x00000000
        /*0020*/ 	.short	0x0006
        /*0022*/ 	.short	0x0020
        /*0024*/ 	.byte	0x00, 0xf0, 0x11, 0x00


	//----- nvinfo : EIATTR_KPARAM_INFO
	.align		4
.L_273:
        /*0028*/ 	.byte	0x04, 0x17
        /*002a*/ 	.short	(.L_275 - .L_274)
.L_274:
        /*002c*/ 	.word	0x00000000
        /*0030*/ 	.short	0x0005
        /*0032*/ 	.short	0x0018
        /*0034*/ 	.byte	0x00, 0xf5, 0x21, 0x00


	//----- nvinfo : EIATTR_KPARAM_INFO
	.align		4
.L_275:
        /*0038*/ 	.byte	0x04, 0x17
        /*003a*/ 	.short	(.L_277 - .L_276)
.L_276:
        /*003c*/ 	.word	0x00000000
        /*0040*/ 	.short	0x0004
        /*0042*/ 	.short	0x0010
        /*0044*/ 	.byte	0x00, 0xf5, 0x21, 0x00


	//----- nvinfo : EIATTR_KPARAM_INFO
	.align		4
.L_277:
        /*0048*/ 	.byte	0x04, 0x17
        /*004a*/ 	.short	(.L_279 - .L_278)
.L_278:
        /*004c*/ 	.word	0x00000000
        /*0050*/ 	.short	0x0003
        /*0052*/ 	.short	0x000c
        /*0054*/ 	.byte	0x00, 0xf0, 0x11, 0x00


	//----- nvinfo : EIATTR_KPARAM_INFO
	.align		4
.L_279:
        /*0058*/ 	.byte	0x04, 0x17
        /*005a*/ 	.short	(.L_281 - .L_280)
.L_280:
        /*005c*/ 	.word	0x00000000
        /*0060*/ 	.short	0x0002
        /*0062*/ 	.short	0x0008
        /*0064*/ 	.byte	0x00, 0xf0, 0x11, 0x00


	//----- nvinfo : EIATTR_KPARAM_INFO
	.align		4
.L_281:
        /*0068*/ 	.byte	0x04, 0x17
        /*006a*/ 	.short	(.L_283 - .L_282)
.L_282:
        /*006c*/ 	.word	0x00000000
        /*0070*/ 	.short	0x0001
        /*0072*/ 	.short	0x0004
        /*0074*/ 	.byte	0x00, 0xf0, 0x11, 0x00


	//----- nvinfo : EIATTR_KPARAM_INFO
	.align		4
.L_283:
        /*0078*/ 	.byte	0x04, 0x17
        /*007a*/ 	.short	(.L_285 - .L_284)
.L_284:
        /*007c*/ 	.word	0x00000000
        /*0080*/ 	.short	0x0000
        /*0082*/ 	.short	0x0000
        /*0084*/ 	.byte	0x00, 0xf0, 0x11, 0x00


	//----- nvinfo : EIATTR_SPARSE_MMA_MASK
	.align		4
.L_285:
        /*0088*/ 	.byte	0x03, 0x50
        /*008a*/ 	.short	0x0000


	//----- nvinfo : EIATTR_MAXREG_COUNT
	.align		4
        /*008c*/ 	.byte	0x03, 0x1b
        /*008e*/ 	.short	0x0040


	//----- nvinfo : EIATTR_NUM_BARRIERS
	.align		4
        /*0090*/ 	.byte	0x02, 0x4c
        /*0092*/ 	.byte	0x01
	.zero		1


	//----- nvinfo : EIATTR_MERCURY_ISA_VERSION
	.align		4
        /*0094*/ 	.byte	0x03, 0x5f
        /*0096*/ 	.short	0x0101


	//----- nvinfo : EIATTR_VRC_CTA_INIT_COUNT
	.align		4
        /*0098*/ 	.byte	0x02, 0x4a
	.zero		1
	.zero		1


	//----- nvinfo : EIATTR_EXIT_INSTR_OFFSETS
	.align		4
        /*009c*/ 	.byte	0x04, 0x1c
        /*009e*/ 	.short	(.L_287 - .L_286)


	//   ....[0]....
.L_286:
        /*00a0*/ 	.word	0x00000720


	//----- nvinfo : EIATTR_MAX_THREADS
	.align		4
.L_287:
        /*00a4*/ 	.byte	0x04, 0x05
        /*00a6*/ 	.short	(.L_289 - .L_288)
.L_288:
        /*00a8*/ 	.word	0x00000400
        /*00ac*/ 	.word	0x00000001
        /*00b0*/ 	.word	0x00000001


	//----- nvinfo : EIATTR_CBANK_PARAM_SIZE
	.align		4
.L_289:
        /*00b4*/ 	.byte	0x03, 0x19
        /*00b6*/ 	.short	0x0030


	//----- nvinfo : EIATTR_PARAM_CBANK
	.align		4
        /*00b8*/ 	.byte	0x04, 0x0a
        /*00ba*/ 	.short	(.L_291 - .L_290)
	.align		4
.L_290:
        /*00bc*/ 	.word	index@(.nv.constant0._Z10mysgemm_v2iiifPfS_fS_)
        /*00c0*/ 	.short	0x0380
        /*00c2*/ 	.short	0x0030


	//----- nvinfo : EIATTR_SW_WAR
	.align		4
.L_291:
        /*00c4*/ 	.byte	0x04, 0x36
        /*00c6*/ 	.short	(.L_293 - .L_292)
.L_292:
        /*00c8*/ 	.word	0x00000008
.L_293:


//--------------------- .nv.info._Z10mysgemm_v1iiifPfS_fS_ --------------------------
	.section	.nv.info._Z10mysgemm_v1iiifPfS_fS_,"",@"SHT_CUDA_INFO"
	.sectionflags	@""
	.align	4


	//----- nvinfo : EIATTR_CUDA_API_VERSION
	.align		4
        /*0000*/ 	.byte	0x04, 0x37
        /*0002*/ 	.short	(.L_295 - .L_294)
.L_294:
        /*0004*/ 	.word	0x00000082


	//----- nvinfo : EIATTR_KPARAM_INFO
	.align		4
.L_295:
        /*0008*/ 	.byte	0x04, 0x17
        /*000a*/ 	.short	(.L_297 - .L_296)
.L_296:
        /*000c*/ 	.word	0x00000000
        /*0010*/ 	.short	0x0007
        /*0012*/ 	.short	0x0028
        /*0014*/ 	.byte	0x00, 0xf5, 0x21, 0x00


	//----- nvinfo : EIATTR_KPARAM_INFO
	.align		4
.L_297:
        /*0018*/ 	.byte	0x04, 0x17
        /*001a*/ 	.short	(.L_299 - .L_298)
.L_298:
        /*001c*/ 	.word	0x00000000
        /*0020*/ 	.short	0x0006
        /*0022*/ 	.short	0x0020
        /*0024*/ 	.byte	0x00, 0xf0, 0x11, 0x00


	//----- nvinfo : EIATTR_KPARAM_INFO
	.align		4
.L_299:
        /*0028*/ 	.byte	0x04, 0x17
        /*002a*/ 	.short	(.L_301 - .L_300)
.L_300:
        /*002c*/ 	.word	0x00000000
        /*0030*/ 	.short	0x0005
        /*0032*/ 	.short	0x0018
        /*0034*/ 	.byte	0x00, 0xf5, 0x21, 0x00


	//----- nvinfo : EIATTR_KPARAM_INFO
	.align		4
.L_301:
        /*0038*/ 	.byte	0x04, 0x17
        /*003a*/ 	.short	(.L_303 - .L_302)
.L_302:
        /*003c*/ 	.word	0x00000000
        /*0040*/ 	.short	0x0004
        /*0042*/ 	.short	0x0010
        /*0044*/ 	.byte	0x00, 0xf5, 0x21, 0x00


	//----- nvinfo : EIATTR_KPARAM_INFO
	.align		4
.L_303:
        /*0048*/ 	.byte	0x04, 0x17
        /*004a*/ 	.short	(.L_305 - .L_304)
.L_304:
        /*004c*/ 	.word	0x00000000
        /*0050*/ 	.short	0x0003
        /*0052*/ 	.short	0x000c
        /*0054*/ 	.byte	0x00, 0xf0, 0x11, 0x00


	//----- nvinfo : EIATTR_KPARAM_INFO
	.align		4
.L_305:
        /*0058*/ 	.byte	0x04, 0x17
        /*005a*/ 	.short	(.L_307 - .L_306)
.L_306:
        /*005c*/ 	.word	0x00000000
        /*0060*/ 	.short	0x0002
        /*0062*/ 	.short	0x0008
        /*0064*/ 	.byte	0x00, 0xf0, 0x11, 0x00


	//----- nvinfo : EIATTR_KPARAM_INFO
	.align		4
.L_307:
        /*0068*/ 	.byte	0x04, 0x17
        /*006a*/ 	.short	(.L_309 - .L_308)
.L_308:
        /*006c*/ 	.word	0x00000000
        /*0070*/ 	.short	0x0001
        /*0072*/ 	.short	0x0004
        /*0074*/ 	.byte	0x00, 0xf0, 0x11, 0x00


	//----- nvinfo : EIATTR_KPARAM_INFO
	.align		4
.L_309:
        /*0078*/ 	.byte	0x04, 0x17
        /*007a*/ 	.short	(.L_311 - .L_310)
.L_310:
        /*007c*/ 	.word	0x00000000
        /*0080*/ 	.short	0x0000
        /*0082*/ 	.short	0x0000
        /*0084*/ 	.byte	0x00, 0xf0, 0x11, 0x00


	//----- nvinfo : EIATTR_SPARSE_MMA_MASK
	.align		4
.L_311:
        /*0088*/ 	.byte	0x03, 0x50
        /*008a*/ 	.short	0x0000


	//----- nvinfo : EIATTR_MAXREG_COUNT
	.align		4
        /*008c*/ 	.byte	0x03, 0x1b
        /*008e*/ 	.short	0x0040


	//----- nvinfo : EIATTR_MERCURY_ISA_VERSION
	.align		4
        /*0090*/ 	.byte	0x03, 0x5f
        /*0092*/ 	.short	0x0101


	//----- nvinfo : EIATTR_VRC_CTA_INIT_COUNT
	.align		4
        /*0094*/ 	.byte	0x02, 0x4a
	.zero		1
	.zero		1


	//----- nvinfo : EIATTR_EXIT_INSTR_OFFSETS
	.align		4
        /*0098*/ 	.byte	0x04, 0x1c
        /*009a*/ 	.short	(.L_313 - .L_312)


	//   ....[0]....
.L_312:
        /*009c*/ 	.word	0x00000de0


	//----- nvinfo : EIATTR_MAX_THREADS
	.align		4
.L_313:
        /*00a0*/ 	.byte	0x04, 0x05
        /*00a2*/ 	.short	(.L_315 - .L_314)
.L_314:
        /*00a4*/ 	.word	0x00000400
        /*00a8*/ 	.word	0x00000001
        /*00ac*/ 	.word	0x00000001


	//----- nvinfo : EIATTR_CBANK_PARAM_SIZE
	.align		4
.L_315:
        /*00b0*/ 	.byte	0x03, 0x19
        /*00b2*/ 	.short	0x0030


	//----- nvinfo : EIATTR_PARAM_CBANK
	.align		4
        /*00b4*/ 	.byte	0x04, 0x0a
        /*00b6*/ 	.short	(.L_317 - .L_316)
	.align		4
.L_316:
        /*00b8*/ 	.word	index@(.nv.constant0._Z10mysgemm_v1iiifPfS_fS_)
        /*00bc*/ 	.short	0x0380
        /*00be*/ 	.short	0x0030


	//----- nvinfo : EIATTR_SW_WAR
	.align		4
.L_317:
        /*00c0*/ 	.byte	0x04, 0x36
        /*00c2*/ 	.short	(.L_319 - .L_318)
.L_318:
        /*00c4*/ 	.word	0x00000008
.L_319:


//--------------------- .nv.callgraph             --------------------------
	.section	.nv.callgraph,"",@"SHT_CUDA_CALLGRAPH"
	.align	4
	.sectionentsize	8
	.align		4
        /*0000*/ 	.word	0x00000000
	.align		4
        /*0004*/ 	.word	0xffffffff
	.align		4
        /*0008*/ 	.word	0x00000000
	.align		4
        /*000c*/ 	.word	0xfffffffe
	.align		4
        /*0010*/ 	.word	0x00000000
	.align		4
        /*0014*/ 	.word	0xfffffffd
	.align		4
        /*0018*/ 	.word	0x00000000
	.align		4
        /*001c*/ 	.word	0xfffffffc


//--------------------- .text._Z11mysgemm_v11iiifPfS_fS_ --------------------------
	.section	.text._Z11mysgemm_v11iiifPfS_fS_,"ax",@progbits
	.align	128
        .global         _Z11mysgemm_v11iiifPfS_fS_
        .type           _Z11mysgemm_v11iiifPfS_fS_,@function
        .size           _Z11mysgemm_v11iiifPfS_fS_,(.L_x_33 - _Z11mysgemm_v11iiifPfS_fS_)
        .other          _Z11mysgemm_v11iiifPfS_fS_,@"STO_CUDA_ENTRY STV_DEFAULT"
_Z11mysgemm_v11iiifPfS_fS_:
.text._Z11mysgemm_v11iiifPfS_fS_:
[----:B------:R-:W-:Y:S01]  /*0000*/  LDC R1, c[0x0][0x37c] ;  /* 0x0000df00ff017b82 */ /* 0x000fe20000000800 */
[----:B------:R-:W0:Y:S07]  /*0010*/  S2R R46, SR_TID.X ;  /* 0x00000000002e7919 */ /* 0x000e2e0000002100 */
[----:B------:R-:W1:Y:S01]  /*0020*/  S2UR UR12, SR_CTAID.Y ;  /* 0x00000000000c79c3 */ /* 0x000e620000002600 */
[----:B------:R-:W2:Y:S01]  /*0030*/  LDCU.128 UR4, c[0x0][0x390] ;  /* 0x00007200ff0477ac */ /* 0x000ea20008000c00 */
[----:B------:R-:W3:Y:S01]  /*0040*/  S2R R45, SR_CTAID.X ;  /* 0x00000000002d7919 */ /* 0x000ee20000002500 */
[----:B------:R-:W4:Y:S05]  /*0050*/  LDCU.64 UR10, c[0x0][0x358] ;  /* 0x00006b00ff0a77ac */ /* 0x000f2a0008000a00 */
[----:B------:R-:W1:Y:S08]  /*0060*/  LDC R72, c[0x0][0x388] ;  /* 0x0000e200ff487b82 */ /* 0x000e700000000800 */
[----:B------:R-:W5:Y:S01]  /*0070*/  LDC R64, c[0x0][0x380] ;  /* 0x0000e000ff407b82 */ /* 0x000f620000000800 */
[----:B0-----:R-:W-:Y:S01]  /*0080*/  SHF.L.U32 R106, R46, 0x2, RZ ;  /* 0x000000022e6a7819 */ /* 0x001fe200000006ff */
[----:B-1----:R-:W-:Y:S01]  /*0090*/  IMAD R4, R72, UR12, RZ ;  /* 0x0000000c48047c24 */ /* 0x002fe2000f8e02ff */
[----:B------:R-:W-:-:S02]  /*00a0*/  SHF.R.U32.HI R2, RZ, 0x5, R46 ;  /* 0x00000005ff027819 */ /* 0x000fc4000001162e */
[C---:B------:R-:W-:Y:S02]  /*00b0*/  LOP3.LUT R3, R106.reuse, 0x7c, RZ, 0xc0, !PT ;  /* 0x0000007c6a037812 */ /* 0x040fe400078ec0ff */
[----:B------:R-:W-:Y:S02]  /*00c0*/  SHF.R.U32.HI R77, RZ, 0x1, R46 ;  /* 0x00000001ff4d7819 */ /* 0x000fe4000001162e */
[----:B------:R-:W-:Y:S01]  /*00d0*/  LOP3.LUT R0, R106, 0x4, RZ, 0xc0, !PT ;  /* 0x000000046a007812 */ /* 0x000fe200078ec0ff */
[----:B-----5:R-:W-:Y:S01]  /*00e0*/  IMAD R3, R2, R64, R3 ;  /* 0x0000004002037224 */ /* 0x020fe200078e0203 */
[----:B---3--:R-:W-:Y:S02]  /*00f0*/  SHF.L.U32 R2, R45, 0x7, RZ ;  /* 0x000000072d027819 */ /* 0x008fe400000006ff */
[----:B------:R-:W-:Y:S01]  /*0100*/  SHF.L.U32 R4, R4, 0x7, RZ ;  /* 0x0000000704047819 */ /* 0x000fe200000006ff */
[----:B------:R-:W-:Y:S01]  /*0110*/  IMAD R5, R77, R72, R0 ;  /* 0x000000484d057224 */ /* 0x000fe200078e0200 */
[----:B------:R-:W-:-:S02]  /*0120*/  SHF.R.S32.HI R7, RZ, 0x1f, R3 ;  /* 0x0000001fff077819 */ /* 0x000fc40000011403 */
[----:B------:R-:W-:Y:S02]  /*0130*/  IADD3 R0, P0, PT, R2, R3, RZ ;  /* 0x0000000302007210 */ /* 0x000fe40007f1e0ff */
[----:B------:R-:W-:Y:S02]  /*0140*/  SHF.R.S32.HI R3, RZ, 0x1f, R5 ;  /* 0x0000001fff037819 */ /* 0x000fe40000011405 */
[----:B------:R-:W-:Y:S02]  /*0150*/  IADD3 R5, P1, PT, R4, R5, RZ ;  /* 0x0000000504057210 */ /* 0x000fe40007f3e0ff */
[----:B------:R-:W-:Y:S02]  /*0160*/  LEA.HI.X.SX32 R7, R2, R7, 0x1, P0 ;  /* 0x0000000702077211 */ /* 0x000fe400000f0eff */
[----:B------:R-:W-:Y:S02]  /*0170*/  LEA.HI.X.SX32 R4, R4, R3, 0x1, P1 ;  /* 0x0000000304047211 */ /* 0x000fe400008f0eff */
[----:B--2---:R-:W-:-:S02]  /*0180*/  LEA R120, P0, R0, UR4, 0x2 ;  /* 0x0000000400787c11 */ /* 0x004fc4000f8010ff */
[C---:B------:R-:W-:Y:S02]  /*0190*/  LEA R118, P1, R5.reuse, UR6, 0x2 ;  /* 0x0000000605767c11 */ /* 0x040fe4000f8210ff */
[----:B------:R-:W-:Y:S02]  /*01a0*/  LEA.HI.X R121, R0, UR5, R7, 0x2, P0 ;  /* 0x0000000500797c11 */ /* 0x000fe400080f1407 */
[----:B------:R-:W-:-:S03]  /*01b0*/  LEA.HI.X R119, R5, UR7, R4, 0x2, P1 ;  /* 0x0000000705777c11 */ /* 0x000fc600088f1404 */
[----:B----4-:R-:W2:Y:S04]  /*01c0*/  LDG.E.128 R4, desc[UR10][R120.64] ;  /* 0x0000000a78047981 */ /* 0x010ea8000c1e1d00 */
[----:B------:R-:W3:Y:S01]  /*01d0*/  LDG.E.128 R8, desc[UR10][R118.64] ;  /* 0x0000000a76087981 */ /* 0x000ee2000c1e1d00 */
[----:B------:R-:W0:Y:S01]  /*01e0*/  S2UR UR7, SR_CgaCtaId ;  /* 0x00000000000779c3 */ /* 0x000e220000008800 */
[----:B------:R-:W-:Y:S01]  /*01f0*/  UMOV UR4, 0x400 ;  /* 0x0000040000047882 */ /* 0x000fe20000000000 */
[----:B------:R-:W-:Y:S01]  /*0200*/  SHF.R.S32.HI R72, RZ, 0x3, R72 ;  /* 0x00000003ff487819 */ /* 0x000fe20000011448 */
[----:B------:R-:W-:Y:S01]  /*0210*/  UIADD3 UR6, UPT, UPT, UR4, 0x2000, URZ ;  /* 0x0000200004067890 */ /* 0x000fe2000fffe0ff */
[----:B------:R-:W-:Y:S01]  /*0220*/  SHF.L.U32 R44, R46, 0x9, RZ ;  /* 0x000000092e2c7819 */ /* 0x000fe200000006ff */
[----:B------:R-:W-:Y:S01]  /*0230*/  HFMA2 R65, -RZ, RZ, 0, 0 ;  /* 0x00000000ff417431 */ /* 0x000fe200000001ff */
[----:B------:R-:W-:-:S02]  /*0240*/  ISETP.GE.AND P0, PT, R72, 0x1, PT ;  /* 0x000000014800780c */ /* 0x000fc40003f06270 */
[----:B------:R-:W-:Y:S02]  /*0250*/  CS2R R70, SRZ ;  /* 0x0000000000467805 */ /* 0x000fe4000001ff00 */
[----:B------:R-:W-:Y:S02]  /*0260*/  LOP3.LUT R44, R77, 0x200, R44, 0xf8, !PT ;  /* 0x000002004d2c7812 */ /* 0x000fe400078ef82c */
[----:B------:R-:W-:Y:S02]  /*0270*/  CS2R R66, SRZ ;  /* 0x0000000000427805 */ /* 0x000fe4000001ff00 */
[C---:B------:R-:W-:Y:S02]  /*0280*/  SHF.L.U32 R76, R46.reuse, 0x1, RZ ;  /* 0x000000012e4c7819 */ /* 0x040fe400000006ff */
[----:B------:R-:W-:Y:S02]  /*0290*/  CS2R R48, SRZ ;  /* 0x0000000000307805 */ /* 0x000fe4000001ff00 */
[----:B------:R-:W-:-:S02]  /*02a0*/  SHF.L.U32 R79, R46, 0x3, RZ ;  /* 0x000000032e4f7819 */ /* 0x000fc400000006ff */
[----:B------:R-:W-:Y:S02]  /*02b0*/  CS2R R50, SRZ ;  /* 0x0000000000327805 */ /* 0x000fe4000001ff00 */
[----:B------:R-:W-:Y:S02]  /*02c0*/  LOP3.LUT R0, R76, 0x38, RZ, 0xc0, !PT ;  /* 0x000000384c007812 */ /* 0x000fe400078ec0ff */
[----:B------:R-:W-:Y:S02]  /*02d0*/  CS2R R68, SRZ ;  /* 0x0000000000447805 */ /* 0x000fe4000001ff00 */
[----:B------:R-:W-:Y:S02]  /*02e0*/  LOP3.LUT R17, R79, 0x18, RZ, 0xc0, !PT ;  /* 0x000000184f117812 */ /* 0x000fe400078ec0ff */
[----:B------:R-:W-:Y:S02]  /*02f0*/  CS2R R62, SRZ ;  /* 0x00000000003e7805 */ /* 0x000fe4000001ff00 */
[----:B------:R-:W-:-:S02]  /*0300*/  LOP3.LUT R77, R0, 0x40, R77, 0xf8, !PT ;  /* 0x00000040004d7812 */ /* 0x000fc400078ef84d */
[----:B------:R-:W-:Y:S02]  /*0310*/  CS2R R56, SRZ ;  /* 0x0000000000387805 */ /* 0x000fe4000001ff00 */
[----:B------:R-:W-:Y:S02]  /*0320*/  CS2R R58, SRZ ;  /* 0x00000000003a7805 */ /* 0x000fe4000001ff00 */
[----:B------:R-:W-:Y:S02]  /*0330*/  CS2R R52, SRZ ;  /* 0x0000000000347805 */ /* 0x000fe4000001ff00 */
[----:B------:R-:W-:Y:S02]  /*0340*/  CS2R R54, SRZ ;  /* 0x0000000000367805 */ /* 0x000fe4000001ff00 */
[----:B------:R-:W-:Y:S01]  /*0350*/  CS2R R60, SRZ ;  /* 0x00000000003c7805 */ /* 0x000fe2000001ff00 */
[----:B0-----:R-:W-:Y:S01]  /*0360*/  ULEA UR5, UR7, UR4, 0x18 ;  /* 0x0000000407057291 */ /* 0x001fe2000f8ec0ff */
[----:B------:R-:W-:Y:S01]  /*0370*/  CS2R R104, SRZ ;  /* 0x0000000000687805 */ /* 0x000fe2000001ff00 */
[----:B------:R-:W-:Y:S01]  /*0380*/  ULEA UR6, UR7, UR6, 0x18 ;  /* 0x0000000607067291 */ /* 0x000fe2000f8ec0ff */
[----:B------:R-:W-:-:S02]  /*0390*/  CS2R R102, SRZ ;  /* 0x0000000000667805 */ /* 0x000fc4000001ff00 */
[----:B------:R-:W-:Y:S02]  /*03a0*/  CS2R R100, SRZ ;  /* 0x0000000000647805 */ /* 0x000fe4000001ff00 */
[----:B------:R-:W-:Y:S02]  /*03b0*/  CS2R R98, SRZ ;  /* 0x0000000000627805 */ /* 0x000fe4000001ff00 */
[----:B------:R-:W-:Y:S02]  /*03c0*/  LEA R2, R46, UR5, 0x4 ;  /* 0x000000052e027c11 */ /* 0x000fe4000f8e20ff */
[----:B------:R-:W-:Y:S02]  /*03d0*/  CS2R R96, SRZ ;  /* 0x0000000000607805 */ /* 0x000fe4000001ff00 */
[----:B------:R-:W-:Y:S02]  /*03e0*/  LEA R3, R44, UR6, 0x2 ;  /* 0x000000062c037c11 */ /* 0x000fe4000f8e10ff */
[----:B------:R-:W-:-:S02]  /*03f0*/  CS2R R86, SRZ ;  /* 0x0000000000567805 */ /* 0x000fc4000001ff00 */
[----:B------:R-:W-:Y:S02]  /*0400*/  CS2R R84, SRZ ;  /* 0x0000000000547805 */ /* 0x000fe4000001ff00 */
[----:B------:R-:W-:Y:S02]  /*0410*/  CS2R R82, SRZ ;  /* 0x0000000000527805 */ /* 0x000fe4000001ff00 */
[----:B------:R-:W-:Y:S02]  /*0420*/  CS2R R80, SRZ ;  /* 0x0000000000507805 */ /* 0x000fe4000001ff00 */
[----:B------:R-:W-:Y:S02]  /*0430*/  CS2R R14, SRZ ;  /* 0x00000000000e7805 */ /* 0x000fe4000001ff00 */
[----:B------:R-:W-:Y:S02]  /*0440*/  CS2R R12, SRZ ;  /* 0x00000000000c7805 */ /* 0x000fe4000001ff00 */
[----:B------:R-:W-:-:S02]  /*0450*/  MOV R0, RZ ;  /* 0x000000ff00007202 */ /* 0x000fc40000000f00 */
[----:B------:R-:W-:Y:S02]  /*0460*/  CS2R R88, SRZ ;  /* 0x0000000000587805 */ /* 0x000fe4000001ff00 */
[----:B------:R-:W-:Y:S02]  /*0470*/  CS2R R90, SRZ ;  /* 0x00000000005a7805 */ /* 0x000fe4000001ff00 */
[----:B------:R-:W-:Y:S02]  /*0480*/  CS2R R92, SRZ ;  /* 0x00000000005c7805 */ /* 0x000fe4000001ff00 */
[----:B------:R-:W-:Y:S02]  /*0490*/  CS2R R94, SRZ ;  /* 0x00000000005e7805 */ /* 0x000fe4000001ff00 */
[----:B------:R-:W-:Y:S01]  /*04a0*/  LOP3.LUT R78, R17, 0x60, R46, 0xf8, !PT ;  /* 0x00000060114e7812 */ /* 0x000fe200078ef82e */
[----:B--2---:R0:W-:Y:S04]  /*04b0*/  STS.128 [R2], R4 ;  /* 0x0000000402007388 */ /* 0x0041e80000000c00 */
[----:B---3--:R-:W-:Y:S04]  /*04c0*/  STS [R3], R8 ;  /* 0x0000000803007388 */ /* 0x008fe80000000800 */
[----:B------:R1:W-:Y:S04]  /*04d0*/  STS [R3+0x200], R9 ;  /* 0x0002000903007388 */ /* 0x0003e80000000800 */
[----:B------:R-:W-:Y:S04]  /*04e0*/  STS [R3+0x400], R10 ;  /* 0x0004000a03007388 */ /* 0x000fe80000000800 */
[----:B------:R2:W-:Y:S01]  /*04f0*/  STS [R3+0x600], R11 ;  /* 0x0006000b03007388 */ /* 0x0005e20000000800 */
[----:B0-----:R-:W-:-:S02]  /*0500*/  CS2R R6, SRZ ;  /* 0x0000000000067805 */ /* 0x001fc4000001ff00 */
[----:B-1----:R-:W-:Y:S02]  /*0510*/  CS2R R8, SRZ ;  /* 0x0000000000087805 */ /* 0x002fe4000001ff00 */
[----:B------:R-:W-:Y:S02]  /*0520*/  CS2R R4, SRZ ;  /* 0x0000000000047805 */ /* 0x000fe4000001ff00 */
[----:B--2---:R-:W-:Y:S02]  /*0530*/  CS2R R10, SRZ ;  /* 0x00000000000a7805 */ /* 0x004fe4000001ff00 */
[----:B------:R-:W-:Y:S01]  /*0540*/  CS2R R2, SRZ ;  /* 0x0000000000027805 */ /* 0x000fe2000001ff00 */
[----:B------:R-:W-:Y:S06]  /*0550*/  BAR.SYNC.DEFER_BLOCKING 0x0 ;  /* 0x0000000000007b1d */ /* 0x000fec0000010000 */
[----:B------:R-:W-:Y:S05]  /*0560*/  @!P0 BRA `(.L_x_0) ;  /* 0x0000002400b88947 */ /* 0x000fea0003800000 */
[----:B------:R-:W-:Y:S02]  /*0570*/  LEA R32, R77, UR6, 0x2 ;  /* 0x000000064d207c11 */ /* 0x000fe4000f8e10ff */
[----:B------:R-:W-:Y:S02]  /*0580*/  CS2R R94, SRZ ;  /* 0x00000000005e7805 */ /* 0x000fe4000001ff00 */
[----:B------:R-:W-:Y:S02]  /*0590*/  LEA R33, R78, UR5, 0x2 ;  /* 0x000000054e217c11 */ /* 0x000fe4000f8e10ff */
[----:B------:R-:W-:Y:S02]  /*05a0*/  CS2R R92, SRZ ;  /* 0x00000000005c7805 */ /* 0x000fe4000001ff00 */
[C---:B------:R-:W-:Y:S01]  /*05b0*/  IADD3 R47, PT, PT, R72.reuse, -0x1, RZ ;  /* 0xffffffff482f7810 */ /* 0x040fe20007ffe0ff */
[----:B------:R0:W1:Y:S01]  /*05c0*/  LDS.128 R16, [R32+0x10] ;  /* 0x0000100020107984 */ /* 0x0000620000000c00 */
[----:B------:R-:W-:-:S02]  /*05d0*/  IADD3 R72, PT, PT, -R72, RZ, RZ ;  /* 0x000000ff48487210 */ /* 0x000fc40007ffe1ff */
[----:B------:R-:W-:Y:S02]  /*05e0*/  CS2R R90, SRZ ;  /* 0x00000000005a7805 */ /* 0x000fe4000001ff00 */
[----:B------:R-:W-:Y:S01]  /*05f0*/  SHF.L.U32 R73, R64, 0x3, RZ ;  /* 0x0000000340497819 */ /* 0x000fe200000006ff */
[----:B------:R0:W2:Y:S01]  /*0600*/  LDS.128 R20, [R32] ;  /* 0x0000000020147984 */ /* 0x0000a20000000c00 */
[----:B------:R-:W-:Y:S02]  /*0610*/  MOV R74, RZ ;  /* 0x000000ff004a7202 */ /* 0x000fe40000000f00 */
[----:B------:R-:W-:Y:S02]  /*0620*/  CS2R R88, SRZ ;  /* 0x0000000000587805 */ /* 0x000fe4000001ff00 */
[----:B------:R-:W-:Y:S01]  /*0630*/  MOV R0, RZ ;  /* 0x000000ff00007202 */ /* 0x000fe20000000f00 */
[----:B------:R0:W3:Y:S01]  /*0640*/  LDS.128 R24, [R33+0x10] ;  /* 0x0000100021187984 */ /* 0x0000e20000000c00 */
[----:B------:R-:W-:-:S02]  /*0650*/  CS2R R2, SRZ ;  /* 0x0000000000027805 */ /* 0x000fc4000001ff00 */
[----:B------:R-:W-:Y:S02]  /*0660*/  CS2R R4, SRZ ;  /* 0x0000000000047805 */ /* 0x000fe4000001ff00 */
[----:B------:R-:W-:Y:S01]  /*0670*/  CS2R R6, SRZ ;  /* 0x0000000000067805 */ /* 0x000fe2000001ff00 */
[----:B------:R0:W4:Y:S01]  /*0680*/  LDS.128 R28, [R33] ;  /* 0x00000000211c7984 */ /* 0x0001220000000c00 */
[----:B------:R-:W-:Y:S02]  /*0690*/  CS2R R8, SRZ ;  /* 0x0000000000087805 */ /* 0x000fe4000001ff00 */
[----:B------:R-:W-:Y:S02]  /*06a0*/  CS2R R10, SRZ ;  /* 0x00000000000a7805 */ /* 0x000fe4000001ff00 */
[----:B------:R-:W-:Y:S02]  /*06b0*/  CS2R R12, SRZ ;  /* 0x00000000000c7805 */ /* 0x000fe4000001ff00 */
[----:B------:R-:W-:-:S02]  /*06c0*/  CS2R R14, SRZ ;  /* 0x00000000000e7805 */ /* 0x000fc4000001ff00 */
[----:B------:R-:W-:Y:S02]  /*06d0*/  CS2R R80, SRZ ;  /* 0x0000000000507805 */ /* 0x000fe4000001ff00 */
[----:B------:R-:W-:Y:S02]  /*06e0*/  CS2R R82, SRZ ;  /* 0x0000000000527805 */ /* 0x000fe4000001ff00 */
        /* <DEDUP_REMOVED lines=18> */
[----:B------:R-:W-:Y:S01]  /*0810*/  CS2R R70, SRZ ;  /* 0x0000000000467805 */ /* 0x000fe2000001ff00 */
[----:B------:R-:W-:Y:S01]  /*0820*/  UMOV UR4, URZ ;  /* 0x000000ff00047c82 */ /* 0x000fe20008000000 */
[----:B------:R-:W-:Y:S01]  /*0830*/  UMOV UR7, UR6 ;  /* 0x0000000600077c82 */ /* 0x000fe20008000000 */
[----:B01234-:R-:W-:-:S05]  /*0840*/  UMOV UR8, UR5 ;  /* 0x0000000500087c82 */ /* 0x01ffca0008000000 */
.L_x_1:
[-C--:B-1----:R-:W-:Y:S01]  /*0850*/  FFMA R71, R28, R20.reuse, R71 ;  /* 0x000000141c477223 */ /* 0x082fe20000000047 */
[-C--:B------:R-:W-:Y:S01]  /*0860*/  FFMA R70, R29, R20.reuse, R70 ;  /* 0x000000141d467223 */ /* 0x080fe20000000046 */
[-C--:B------:R-:W-:Y:S01]  /*0870*/  FFMA R67, R30, R20.reuse, R67 ;  /* 0x000000141e437223 */ /* 0x080fe20000000043 */
[-C--:B------:R-:W-:Y:S01]  /*0880*/  FFMA R48, R31, R20.reuse, R48 ;  /* 0x000000141f307223 */ /* 0x080fe20000000030 */
[-C--:B----4-:R-:W-:Y:S01]  /*0890*/  FFMA R49, R24, R20.reuse, R49 ;  /* 0x0000001418317223 */ /* 0x090fe20000000031 */
[-C--:B------:R-:W-:Y:S01]  /*08a0*/  FFMA R50, R25, R20.reuse, R50 ;  /* 0x0000001419327223 */ /* 0x080fe20000000032 */
[-C--:B------:R-:W-:Y:S01]  /*08b0*/  FFMA R51, R26, R20.reuse, R51 ;  /* 0x000000141a337223 */ /* 0x080fe20000000033 */
[----:B------:R-:W-:Y:S01]  /*08c0*/  FFMA R68, R27, R20, R68 ;  /* 0x000000141b447223 */ /* 0x000fe20000000044 */
[----:B------:R-:W-:Y:S01]  /*08d0*/  SHF.L.U32 R20, R46, 0x5, RZ ;  /* 0x000000052e147819 */ /* 0x000fe200000006ff */
[-C--:B------:R-:W-:Y:S01]  /*08e0*/  FFMA R65, R28, R21.reuse, R65 ;  /* 0x000000151c417223 */ /* 0x080fe20000000041 */
[----:B------:R-:W-:Y:S01]  /*08f0*/  LOP3.LUT R75, R79, 0xe0, RZ, 0xc0, !PT ;  /* 0x000000e04f4b7812 */ /* 0x000fe200078ec0ff */
[-C--:B------:R-:W-:Y:S01]  /*0900*/  FFMA R62, R29, R21.reuse, R62 ;  /* 0x000000151d3e7223 */ /* 0x080fe2000000003e */
[----:B------:R-:W-:Y:S01]  /*0910*/  LOP3.LUT R107, R20, 0x60, RZ, 0xc0, !PT ;  /* 0x00000060146b7812 */ /* 0x000fe200078ec0ff */
[-C--:B------:R-:W-:Y:S01]  /*0920*/  FFMA R63, R30, R21.reuse, R63 ;  /* 0x000000151e3f7223 */ /* 0x080fe2000000003f */
[----:B------:R-:W-:Y:S01]  /*0930*/  LOP3.LUT R75, R75, 0x100, R76, 0xf8, !PT ;  /* 0x000001004b4b7812 */ /* 0x000fe200078ef84c */
[-C--:B------:R-:W-:Y:S01]  /*0940*/  FFMA R56, R31, R21.reuse, R56 ;  /* 0x000000151f387223 */ /* 0x080fe20000000038 */
[----:B------:R-:W-:Y:S01]  /*0950*/  LOP3.LUT R107, R107, 0x180, R106, 0xf8, !PT ;  /* 0x000001806b6b7812 */ /* 0x000fe200078ef86a */
[-C--:B------:R-:W-:Y:S01]  /*0960*/  FFMA R57, R24, R21.reuse, R57 ;  /* 0x0000001518397223 */ /* 0x080fe20000000039 */
[-C--:B------:R-:W-:Y:S01]  /*0970*/  FFMA R58, R25, R21.reuse, R58 ;  /* 0x00000015193a7223 */ /* 0x080fe2000000003a */
[----:B------:R-:W-:Y:S01]  /*0980*/  LDS.128 R32, [R75+UR7+0x200] ;  /* 0x000200074b207984 */ /* 0x000fe20008000c00 */
[-C--:B------:R-:W-:Y:S01]  /*0990*/  FFMA R59, R26, R21.reuse, R59 ;  /* 0x000000151a3b7223 */ /* 0x080fe2000000003b */
[----:B------:R-:W-:Y:S01]  /*09a0*/  FFMA R52, R27, R21, R52 ;  /* 0x000000151b347223 */ /* 0x000fe20000000034 */
[-C--:B------:R-:W-:Y:S01]  /*09b0*/  FFMA R53, R28, R22.reuse, R53 ;  /* 0x000000161c357223 */ /* 0x080fe20000000035 */
[----:B------:R-:W0:Y:S01]  /*09c0*/  LDS.128 R36, [R107+UR8+0x200] ;  /* 0x000200086b247984 */ /* 0x000e220008000c00 */
[-C--:B------:R-:W-:Y:S01]  /*09d0*/  FFMA R54, R29, R22.reuse, R54 ;  /* 0x000000161d367223 */ /* 0x080fe20000000036 */
[-C--:B------:R-:W-:Y:S01]  /*09e0*/  FFMA R55, R30, R22.reuse, R55 ;  /* 0x000000161e377223 */ /* 0x080fe20000000037 */
[-C--:B------:R-:W-:Y:S01]  /*09f0*/  FFMA R60, R31, R22.reuse, R60 ;  /* 0x000000161f3c7223 */ /* 0x080fe2000000003c */
[----:B------:R-:W1:Y:S01]  /*0a00*/  LDS.128 R40, [R107+UR8+0x210] ;  /* 0x000210086b287984 */ /* 0x000e620008000c00 */
[-C--:B------:R-:W-:Y:S01]  /*0a10*/  FFMA R61, R24, R22.reuse, R61 ;  /* 0x00000016183d7223 */ /* 0x080fe2000000003d */
[-C--:B------:R-:W-:Y:S01]  /*0a20*/  FFMA R66, R25, R22.reuse, R66 ;  /* 0x0000001619427223 */ /* 0x080fe20000000042 */
[-C--:B------:R-:W-:Y:S01]  /*0a30*/  FFMA R69, R26, R22.reuse, R69 ;  /* 0x000000161a457223 */ /* 0x080fe20000000045 */
[----:B------:R-:W-:Y:S01]  /*0a40*/  FFMA R104, R27, R22, R104 ;  /* 0x000000161b687223 */ /* 0x000fe20000000068 */
[-C--:B------:R-:W-:Y:S01]  /*0a50*/  FFMA R105, R28, R23.reuse, R105 ;  /* 0x000000171c697223 */ /* 0x080fe20000000069 */
[-C--:B------:R-:W-:Y:S01]  /*0a60*/  FFMA R102, R29, R23.reuse, R102 ;  /* 0x000000171d667223 */ /* 0x080fe20000000066 */
[-C--:B------:R-:W-:Y:S01]  /*0a70*/  FFMA R103, R30, R23.reuse, R103 ;  /* 0x000000171e677223 */ /* 0x080fe20000000067 */
[-C--:B------:R-:W-:Y:S01]  /*0a80*/  FFMA R100, R31, R23.reuse, R100 ;  /* 0x000000171f647223 */ /* 0x080fe20000000064 */
[-C--:B------:R-:W-:Y:S01]  /*0a90*/  FFMA R101, R24, R23.reuse, R101 ;  /* 0x0000001718657223 */ /* 0x080fe20000000065 */
[-C--:B------:R-:W-:Y:S01]  /*0aa0*/  FFMA R98, R25, R23.reuse, R98 ;  /* 0x0000001719627223 */ /* 0x080fe20000000062 */
[CC--:B------:R-:W-:Y:S01]  /*0ab0*/  FFMA R99, R26.reuse, R23.reuse, R99 ;  /* 0x000000171a637223 */ /* 0x0c0fe20000000063 */
[----:B------:R-:W-:Y:S01]  /*0ac0*/  FFMA R96, R27, R23, R96 ;  /* 0x000000171b607223 */ /* 0x000fe20000000060 */
[-C--:B------:R-:W-:Y:S01]  /*0ad0*/  FFMA R10, R25, R17.reuse, R10 ;  /* 0x00000011190a7223 */ /* 0x080fe2000000000a */
[----:B------:R-:W2:Y:S01]  /*0ae0*/  LDS.128 R20, [R75+UR7+0x210] ;  /* 0x000210074b147984 */ /* 0x000ea20008000c00 */
[-C--:B------:R-:W-:Y:S01]  /*0af0*/  FFMA R11, R26, R17.reuse, R11 ;  /* 0x000000111a0b7223 */ /* 0x080fe2000000000b */
[-C--:B------:R-:W-:Y:S01]  /*0b00*/  FFMA R8, R27, R17.reuse, R8 ;  /* 0x000000111b087223 */ /* 0x080fe20000000008 */
[----:B------:R-:W-:Y:S01]  /*0b10*/  FFMA R9, R28, R18, R9 ;  /* 0x000000121c097223 */ /* 0x000fe20000000009 */
[CC--:B------:R-:W-:Y:S01]  /*0b20*/  FFMA R85, R24.reuse, R16.reuse, R85 ;  /* 0x0000001018557223 */ /* 0x0c0fe20000000055 */
[-C--:B------:R-:W-:Y:S01]  /*0b30*/  FFMA R82, R25, R16.reuse, R82 ;  /* 0x0000001019527223 */ /* 0x080fe20000000052 */
[----:B------:R-:W-:Y:S01]  /*0b40*/  FFMA R80, R27, R16, R80 ;  /* 0x000000101b507223 */ /* 0x000fe20000000050 */
[C---:B------:R-:W-:Y:S01]  /*0b50*/  FFMA R111, R24.reuse, R17, R13 ;  /* 0x00000011186f7223 */ /* 0x040fe2000000000d */
[CC--:B------:R-:W-:Y:S01]  /*0b60*/  FFMA R115, R24.reuse, R18.reuse, R5 ;  /* 0x0000001218737223 */ /* 0x0c0fe20000000005 */
[-C--:B------:R-:W-:Y:S01]  /*0b70*/  FFMA R2, R25, R18.reuse, R2 ;  /* 0x0000001219027223 */ /* 0x080fe20000000002 */
[----:B------:R-:W-:Y:S01]  /*0b80*/  FFMA R0, R27, R18, R0 ;  /* 0x000000121b007223 */ /* 0x000fe20000000000 */
[-C--:B------:R-:W-:Y:S01]  /*0b90*/  FFMA R93, R24, R19.reuse, R93 ;  /* 0x00000013185d7223 */ /* 0x080fe2000000005d */
[-C--:B------:R-:W-:Y:S01]  /*0ba0*/  FFMA R92, R25, R19.reuse, R92 ;  /* 0x00000013195c7223 */ /* 0x080fe2000000005c */
[----:B------:R-:W-:Y:S01]  /*0bb0*/  FFMA R94, R27, R19, R94 ;  /* 0x000000131b5e7223 */ /* 0x000fe2000000005e */
[CC--:B------:R-:W-:Y:S01]  /*0bc0*/  FFMA R97, R28.reuse, R16.reuse, R97 ;  /* 0x000000101c617223 */ /* 0x0c0fe20000000061 */
[C---:B------:R-:W-:Y:S01]  /*0bd0*/  FFMA R86, R29.reuse, R16, R86 ;  /* 0x000000101d567223 */ /* 0x040fe20000000056 */
[CC--:B------:R-:W-:Y:S01]  /*0be0*/  FFMA R81, R28.reuse, R17.reuse, R81 ;  /* 0x000000111c517223 */ /* 0x0c0fe20000000051 */
[C---:B------:R-:W-:Y:S01]  /*0bf0*/  FFMA R108, R29.reuse, R17, R14 ;  /* 0x000000111d6c7223 */ /* 0x040fe2000000000e */
[C---:B------:R-:W-:Y:S01]  /*0c00*/  FFMA R112, R29.reuse, R18, R6 ;  /* 0x000000121d707223 */ /* 0x040fe20000000006 */
[-C--:B------:R-:W-:Y:S01]  /*0c10*/  FFMA R89, R28, R19.reuse, R89 ;  /* 0x000000131c597223 */ /* 0x080fe20000000059 */
[----:B------:R-:W-:Y:S01]  /*0c20*/  FFMA R88, R29, R19, R88 ;  /* 0x000000131d587223 */ /* 0x000fe20000000058 */
[-C--:B------:R-:W-:Y:S01]  /*0c30*/  FFMA R109, R30, R17.reuse, R15 ;  /* 0x000000111e6d7223 */ /* 0x080fe2000000000f */
[-C--:B0-----:R-:W-:Y:S01]  /*0c40*/  FFMA R27, R36, R32.reuse, R71 ;  /* 0x00000020241b7223 */ /* 0x081fe20000000047 */
[-C--:B------:R-:W-:Y:S01]  /*0c50*/  FFMA R70, R37, R32.reuse, R70 ;  /* 0x0000002025467223 */ /* 0x080fe20000000046 */
[-C--:B------:R-:W-:Y:S01]  /*0c60*/  FFMA R25, R38, R32.reuse, R67 ;  /* 0x0000002026197223 */ /* 0x080fe20000000043 */
[-C--:B------:R-:W-:Y:S01]  /*0c70*/  FFMA R24, R39, R32.reuse, R48 ;  /* 0x0000002027187223 */ /* 0x080fe20000000030 */
[-C--:B-1----:R-:W-:Y:S01]  /*0c80*/  FFMA R49, R40, R32.reuse, R49 ;  /* 0x0000002028317223 */ /* 0x082fe20000000031 */
[-C--:B------:R-:W-:Y:S01]  /*0c90*/  FFMA R50, R41, R32.reuse, R50 ;  /* 0x0000002029327223 */ /* 0x080fe20000000032 */
[-C--:B------:R-:W-:Y:S01]  /*0ca0*/  FFMA R51, R42, R32.reuse, R51 ;  /* 0x000000202a337223 */ /* 0x080fe20000000033 */
[----:B------:R-:W-:Y:S01]  /*0cb0*/  FFMA R32, R43, R32, R68 ;  /* 0x000000202b207223 */ /* 0x000fe20000000044 */
[C---:B------:R-:W-:Y:S01]  /*0cc0*/  FFMA R110, R31.reuse, R17, R12 ;  /* 0x000000111f6e7223 */ /* 0x040fe2000000000c */
[-C--:B------:R-:W-:Y:S01]  /*0cd0*/  FFMA R87, R30, R16.reuse, R87 ;  /* 0x000000101e577223 */ /* 0x080fe20000000057 */
[CC--:B------:R-:W-:Y:S01]  /*0ce0*/  FFMA R84, R31.reuse, R16.reuse, R84 ;  /* 0x000000101f547223 */ /* 0x0c0fe20000000054 */
[----:B------:R-:W-:Y:S01]  /*0cf0*/  FFMA R83, R26, R16, R83 ;  /* 0x000000101a537223 */ /* 0x000fe20000000053 */
[-C--:B------:R-:W-:Y:S01]  /*0d00*/  FFMA R113, R30, R18.reuse, R7 ;  /* 0x000000121e717223 */ /* 0x080fe20000000007 */
[CC--:B------:R-:W-:Y:S01]  /*0d10*/  FFMA R114, R31.reuse, R18.reuse, R4 ;  /* 0x000000121f727223 */ /* 0x0c0fe20000000004 */
[----:B------:R-:W-:Y:S01]  /*0d20*/  FFMA R3, R26, R18, R3 ;  /* 0x000000121a037223 */ /* 0x000fe20000000003 */
[-C--:B------:R-:W-:Y:S01]  /*0d30*/  FFMA R91, R30, R19.reuse, R91 ;  /* 0x000000131e5b7223 */ /* 0x080fe2000000005b */
[-C--:B------:R-:W-:Y:S01]  /*0d40*/  FFMA R90, R31, R19.reuse, R90 ;  /* 0x000000131f5a7223 */ /* 0x080fe2000000005a */
[----:B------:R-:W-:Y:S01]  /*0d50*/  FFMA R95, R26, R19, R95 ;  /* 0x000000131a5f7223 */ /* 0x000fe2000000005f */
[-C--:B--2---:R-:W-:Y:S01]  /*0d60*/  FFMA R28, R41, R21.reuse, R10 ;  /* 0x00000015291c7223 */ /* 0x084fe2000000000a */
[-C--:B------:R-:W-:Y:S01]  /*0d70*/  FFMA R29, R42, R21.reuse, R11 ;  /* 0x000000152a1d7223 */ /* 0x080fe2000000000b */
[-C--:B------:R-:W-:Y:S01]  /*0d80*/  FFMA R68, R43, R21.reuse, R8 ;  /* 0x000000152b447223 */ /* 0x080fe20000000008 */
[----:B------:R-:W-:Y:S01]  /*0d90*/  FFMA R71, R36, R22, R9 ;  /* 0x0000001624477223 */ /* 0x000fe20000000009 */
[----:B------:R-:W-:Y:S01]  /*0da0*/  LDS.128 R12, [R107+UR8+0x400] ;  /* 0x000400086b0c7984 */ /* 0x000fe20008000c00 */
[----:B------:R-:W-:Y:S01]  /*0db0*/  IADD3 R72, PT, PT, R72, 0x1, RZ ;  /* 0x0000000148487810 */ /* 0x000fe20007ffe0ff */
[----:B------:R-:W-:Y:S01]  /*0dc0*/  FFMA R109, R38, R21, R109 ;  /* 0x00000015266d7223 */ /* 0x000fe2000000006d */
[C---:B------:R-:W-:Y:S01]  /*0dd0*/  FFMA R57, R40.reuse, R33, R57 ;  /* 0x0000002128397223 */ /* 0x040fe20000000039 */
[----:B------:R-:W0:Y:S01]  /*0de0*/  LDS.128 R8, [R75+UR7+0x410] ;  /* 0x000410074b087984 */ /* 0x000e220008000c00 */
[C---:B------:R-:W-:Y:S01]  /*0df0*/  FFMA R61, R40.reuse, R34, R61 ;  /* 0x00000022283d7223 */ /* 0x040fe2000000003d */
[C---:B------:R-:W-:Y:S01]  /*0e00*/  FFMA R101, R40.reuse, R35, R101 ;  /* 0x0000002328657223 */ /* 0x040fe20000000065 */
[C---:B------:R-:W-:Y:S01]  /*0e10*/  FFMA R85, R40.reuse, R20, R85 ;  /* 0x0000001428557223 */ /* 0x040fe20000000055 */
[----:B------:R-:W-:Y:S01]  /*0e20*/  LDS.128 R16, [R75+UR7+0x400] ;  /* 0x000400074b107984 */ /* 0x000fe20008000c00 */
[C---:B------:R-:W-:Y:S01]  /*0e30*/  FFMA R111, R40.reuse, R21, R111 ;  /* 0x00000015286f7223 */ /* 0x040fe2000000006f */
[C---:B------:R-:W-:Y:S01]  /*0e40*/  FFMA R31, R40.reuse, R22, R115 ;  /* 0x00000016281f7223 */ /* 0x040fe20000000073 */
[----:B------:R-:W-:Y:S01]  /*0e50*/  FFMA R93, R40, R23, R93 ;  /* 0x00000017285d7223 */ /* 0x000fe2000000005d */
[----:B------:R-:W1:Y:S01]  /*0e60*/  LDS.128 R4, [R107+UR8+0x410] ;  /* 0x000410086b047984 */ /* 0x000e620008000c00 */
[----:B------:R-:W-:Y:S01]  /*0e70*/  IADD3 R74, PT, PT, R74, 0x1, RZ ;  /* 0x000000014a4a7810 */ /* 0x000fe20007ffe0ff */
[C---:B------:R-:W-:Y:S01]  /*0e80*/  FFMA R58, R41.reuse, R33, R58 ;  /* 0x00000021293a7223 */ /* 0x040fe2000000003a */
[----:B------:R-:W-:Y:S01]  /*0e90*/  ISETP.NE.AND P0, PT, R72, RZ, PT ;  /* 0x000000ff4800720c */ /* 0x000fe20003f05270 */
[C---:B------:R-:W-:Y:S01]  /*0ea0*/  FFMA R66, R41.reuse, R34, R66 ;  /* 0x0000002229427223 */ /* 0x040fe20000000042 */
[C---:B------:R-:W-:Y:S01]  /*0eb0*/  FFMA R98, R41.reuse, R35, R98 ;  /* 0x0000002329627223 */ /* 0x040fe20000000062 */
[----:B------:R-:W-:Y:S01]  /*0ec0*/  FFMA R82, R41, R20, R82 ;  /* 0x0000001429527223 */ /* 0x000fe20000000052 */
[CC--:B------:R-:W-:Y:S01]  /*0ed0*/  FFMA R81, R36.reuse, R21.reuse, R81 ;  /* 0x0000001524517223 */ /* 0x0c0fe20000000051 */
[-C--:B------:R-:W-:Y:S01]  /*0ee0*/  FFMA R108, R37, R21.reuse, R108 ;  /* 0x00000015256c7223 */ /* 0x080fe2000000006c */
[----:B------:R-:W-:Y:S01]  /*0ef0*/  FFMA R110, R39, R21, R110 ;  /* 0x00000015276e7223 */ /* 0x000fe2000000006e */
[CC--:B------:R-:W-:Y:S01]  /*0f00*/  FFMA R2, R41.reuse, R22.reuse, R2 ;  /* 0x0000001629027223 */ /* 0x0c0fe20000000002 */
        /* <DEDUP_REMOVED lines=8> */
[C---:B------:R-:W-:Y:S01]  /*0f90*/  FFMA R80, R43.reuse, R20, R80 ;  /* 0x000000142b507223 */ /* 0x040fe20000000050 */
[-C--:B------:R-:W-:Y:S01]  /*0fa0*/  FFMA R67, R38, R22.reuse, R113 ;  /* 0x0000001626437223 */ /* 0x080fe20000000071 */
[-C--:B------:R-:W-:Y:S01]  /*0fb0*/  FFMA R3, R42, R22.reuse, R3 ;  /* 0x000000162a037223 */ /* 0x080fe20000000003 */
[----:B------:R-:W-:Y:S01]  /*0fc0*/  FFMA R0, R43, R22, R0 ;  /* 0x000000162b007223 */ /* 0x000fe20000000000 */
[-C--:B------:R-:W-:Y:S01]  /*0fd0*/  FFMA R89, R36, R23.reuse, R89 ;  /* 0x0000001724597223 */ /* 0x080fe20000000059 */
[-C--:B------:R-:W-:Y:S01]  /*0fe0*/  FFMA R88, R37, R23.reuse, R88 ;  /* 0x0000001725587223 */ /* 0x080fe20000000058 */
[-C--:B------:R-:W-:Y:S01]  /*0ff0*/  FFMA R91, R38, R23.reuse, R91 ;  /* 0x00000017265b7223 */ /* 0x080fe2000000005b */
[-C--:B------:R-:W-:Y:S01]  /*1000*/  FFMA R90, R39, R23.reuse, R90 ;  /* 0x00000017275a7223 */ /* 0x080fe2000000005a */
[CC--:B------:R-:W-:Y:S01]  /*1010*/  FFMA R95, R42.reuse, R23.reuse, R95 ;  /* 0x000000172a5f7223 */ /* 0x0c0fe2000000005f */
[C---:B------:R-:W-:Y:S01]  /*1020*/  FFMA R94, R43.reuse, R23, R94 ;  /* 0x000000172b5e7223 */ /* 0x040fe2000000005e */
[CC--:B------:R-:W-:Y:S01]  /*1030*/  FFMA R59, R42.reuse, R33.reuse, R59 ;  /* 0x000000212a3b7223 */ /* 0x0c0fe2000000003b */
[----:B------:R-:W-:Y:S01]  /*1040*/  FFMA R52, R43, R33, R52 ;  /* 0x000000212b347223 */ /* 0x000fe20000000034 */
[----:B------:R-:W-:Y:S01]  /*1050*/  FFMA R69, R42, R34, R69 ;  /* 0x000000222a457223 */ /* 0x000fe20000000045 */
[-C--:B0-----:R-:W-:Y:S01]  /*1060*/  FFMA R123, R14, R9.reuse, R109 ;  /* 0x000000090e7b7223 */ /* 0x081fe2000000006d */
[CC--:B------:R-:W-:Y:S01]  /*1070*/  FFMA R81, R12.reuse, R9.reuse, R81 ;  /* 0x000000090c517223 */ /* 0x0c0fe20000000051 */
[-C--:B------:R-:W-:Y:S01]  /*1080*/  FFMA R122, R13, R9.reuse, R108 ;  /* 0x000000090d7a7223 */ /* 0x080fe2000000006c */
[----:B------:R-:W-:Y:S01]  /*1090*/  FFMA R116, R15, R9, R110 ;  /* 0x000000090f747223 */ /* 0x000fe2000000006e */
[-C--:B------:R-:W-:Y:S01]  /*10a0*/  FFMA R97, R12, R8.reuse, R97 ;  /* 0x000000080c617223 */ /* 0x080fe20000000061 */
[-C--:B------:R-:W-:Y:S01]  /*10b0*/  FFMA R86, R13, R8.reuse, R86 ;  /* 0x000000080d567223 */ /* 0x080fe20000000056 */
[-C--:B------:R-:W-:Y:S01]  /*10c0*/  FFMA R87, R14, R8.reuse, R87 ;  /* 0x000000080e577223 */ /* 0x080fe20000000057 */
[----:B------:R-:W-:Y:S01]  /*10d0*/  FFMA R84, R15, R8, R84 ;  /* 0x000000080f547223 */ /* 0x000fe20000000054 */
[C---:B-1----:R-:W-:Y:S01]  /*10e0*/  FFMA R49, R4.reuse, R16, R49 ;  /* 0x0000001004317223 */ /* 0x042fe20000000031 */
[C---:B------:R-:W-:Y:S01]  /*10f0*/  FFMA R57, R4.reuse, R17, R57 ;  /* 0x0000001104397223 */ /* 0x040fe20000000039 */
[C---:B------:R-:W-:Y:S01]  /*1100*/  FFMA R61, R4.reuse, R18, R61 ;  /* 0x00000012043d7223 */ /* 0x040fe2000000003d */
[C---:B------:R-:W-:Y:S01]  /*1110*/  FFMA R101, R4.reuse, R19, R101 ;  /* 0x0000001304657223 */ /* 0x040fe20000000065 */
[C---:B------:R-:W-:Y:S01]  /*1120*/  FFMA R85, R4.reuse, R8, R85 ;  /* 0x0000000804557223 */ /* 0x040fe20000000055 */
[C---:B------:R-:W-:Y:S01]  /*1130*/  FFMA R117, R4.reuse, R9, R111 ;  /* 0x0000000904757223 */ /* 0x040fe2000000006f */
[C---:B------:R-:W-:Y:S01]  /*1140*/  FFMA R109, R4.reuse, R10, R31 ;  /* 0x0000000a046d7223 */ /* 0x040fe2000000001f */
[----:B------:R-:W-:Y:S01]  /*1150*/  FFMA R93, R4, R11, R93 ;  /* 0x0000000b045d7223 */ /* 0x000fe2000000005d */
[----:B------:R-:W-:Y:S01]  /*1160*/  SEL R4, R74, RZ, P0 ;  /* 0x000000ff4a047207 */ /* 0x000fe20000000000 */
[C---:B------:R-:W-:Y:S01]  /*1170*/  FFMA R50, R5.reuse, R16, R50 ;  /* 0x0000001005327223 */ /* 0x040fe20000000032 */
[C---:B------:R-:W-:Y:S01]  /*1180*/  FFMA R58, R5.reuse, R17, R58 ;  /* 0x00000011053a7223 */ /* 0x040fe2000000003a */
[C---:B------:R-:W-:Y:S01]  /*1190*/  FFMA R66, R5.reuse, R18, R66 ;  /* 0x0000001205427223 */ /* 0x040fe20000000042 */
[C---:B------:R-:W-:Y:S01]  /*11a0*/  FFMA R98, R5.reuse, R19, R98 ;  /* 0x0000001305627223 */ /* 0x040fe20000000062 */
[C---:B------:R-:W-:Y:S01]  /*11b0*/  FFMA R82, R5.reuse, R8, R82 ;  /* 0x0000000805527223 */ /* 0x040fe20000000052 */
[-C--:B------:R-:W-:Y:S01]  /*11c0*/  FFMA R114, R5, R9.reuse, R28 ;  /* 0x0000000905727223 */ /* 0x080fe2000000001c */
[-C--:B------:R-:W-:Y:S01]  /*11d0*/  FFMA R115, R6, R9.reuse, R29 ;  /* 0x0000000906737223 */ /* 0x080fe2000000001d */
[----:B------:R-:W-:Y:S01]  /*11e0*/  FFMA R112, R7, R9, R68 ;  /* 0x0000000907707223 */ /* 0x000fe20000000044 */
[C---:B------:R-:W-:Y:S01]  /*11f0*/  FFMA R2, R5.reuse, R10, R2 ;  /* 0x0000000a05027223 */ /* 0x040fe20000000002 */
[----:B------:R-:W-:Y:S01]  /*1200*/  FFMA R92, R5, R11, R92 ;  /* 0x0000000b055c7223 */ /* 0x000fe2000000005c */
[----:B------:R-:W-:Y:S01]  /*1210*/  IMAD R9, R73, R4, RZ ;  /* 0x0000000449097224 */ /* 0x000fe200078e02ff */
[----:B------:R-:W-:Y:S01]  /*1220*/  SHF.L.U32 R5, R4, 0x3, RZ ;  /* 0x0000000304057819 */ /* 0x000fe200000006ff */
[-C--:B------:R-:W-:Y:S01]  /*1230*/  FFMA R83, R6, R8.reuse, R83 ;  /* 0x0000000806537223 */ /* 0x080fe20000000053 */
[----:B------:R-:W-:Y:S01]  /*1240*/  FFMA R80, R7, R8, R80 ;  /* 0x0000000807507223 */ /* 0x000fe20000000050 */
[----:B------:R-:W-:-:S04]  /*1250*/  IMAD.WIDE R8, R9, 0x4, R120 ;  /* 0x0000000409087825 */ /* 0x000fc800078e0278 */
[C---:B------:R-:W-:Y:S01]  /*1260*/  FFMA R104, R43.reuse, R34, R104 ;  /* 0x000000222b687223 */ /* 0x040fe20000000068 */
[-C--:B------:R-:W-:Y:S01]  /*1270*/  FFMA R99, R42, R35.reuse, R99 ;  /* 0x000000232a637223 */ /* 0x080fe20000000063 */
[----:B------:R-:W-:Y:S01]  /*1280*/  FFMA R96, R43, R35, R96 ;  /* 0x000000232b607223 */ /* 0x000fe20000000060 */
[----:B------:R-:W-:-:S04]  /*1290*/  IMAD.WIDE.U32 R4, R5, 0x4, R118 ;  /* 0x0000000405047825 */ /* 0x000fc800078e0076 */
[-C--:B------:R-:W-:Y:S01]  /*12a0*/  FFMA R113, R12, R10.reuse, R71 ;  /* 0x0000000a0c717223 */ /* 0x080fe20000000047 */
[-C--:B------:R-:W-:Y:S01]  /*12b0*/  FFMA R110, R13, R10.reuse, R48 ;  /* 0x0000000a0d6e7223 */ /* 0x080fe20000000030 */
        /* <DEDUP_REMOVED lines=11> */
[C---:B------:R-:W-:Y:S01]  /*1370*/  FFMA R42, R7.reuse, R16, R32 ;  /* 0x00000010072a7223 */ /* 0x040fe20000000020 */
[CC--:B------:R-:W-:Y:S01]  /*1380*/  FFMA R59, R6.reuse, R17.reuse, R59 ;  /* 0x00000011063b7223 */ /* 0x0c0fe2000000003b */
[C---:B------:R-:W-:Y:S01]  /*1390*/  FFMA R52, R7.reuse, R17, R52 ;  /* 0x0000001107347223 */ /* 0x040fe20000000034 */
[CC--:B------:R-:W-:Y:S01]  /*13a0*/  FFMA R69, R6.reuse, R18.reuse, R69 ;  /* 0x0000001206457223 */ /* 0x0c0fe20000000045 */
[C---:B------:R-:W-:Y:S01]  /*13b0*/  FFMA R40, R7.reuse, R18, R104 ;  /* 0x0000001207287223 */ /* 0x040fe20000000068 */
[-C--:B------:R-:W-:Y:S01]  /*13c0*/  FFMA R99, R6, R19.reuse, R99 ;  /* 0x0000001306637223 */ /* 0x080fe20000000063 */
[----:B------:R-:W-:Y:S01]  /*13d0*/  FFMA R96, R7, R19, R96 ;  /* 0x0000001307607223 */ /* 0x000fe20000000060 */
[----:B------:R-:W2:Y:S01]  /*13e0*/  LDG.E.128 R8, desc[UR10][R8.64] ;  /* 0x0000000a08087981 */ /* 0x000ea2000c1e1d00 */
[CC--:B------:R-:W-:Y:S01]  /*13f0*/  FFMA R65, R36.reuse, R33.reuse, R65 ;  /* 0x0000002124417223 */ /* 0x0c0fe20000000041 */
[-C--:B------:R-:W-:Y:S01]  /*1400*/  FFMA R62, R37, R33.reuse, R62 ;  /* 0x00000021253e7223 */ /* 0x080fe2000000003e */
[----:B------:R-:W-:Y:S01]  /*1410*/  FFMA R56, R39, R33, R56 ;  /* 0x0000002127387223 */ /* 0x000fe20000000038 */
[----:B------:R-:W3:Y:S01]  /*1420*/  LDG.E.128 R4, desc[UR10][R4.64] ;  /* 0x0000000a04047981 */ /* 0x000ee2000c1e1d00 */
[CC--:B------:R-:W-:Y:S01]  /*1430*/  FFMA R53, R36.reuse, R34.reuse, R53 ;  /* 0x0000002224357223 */ /* 0x0c0fe20000000035 */
[-C--:B------:R-:W-:Y:S01]  /*1440*/  FFMA R54, R37, R34.reuse, R54 ;  /* 0x0000002225367223 */ /* 0x080fe20000000036 */
[-C--:B------:R-:W-:Y:S01]  /*1450*/  FFMA R60, R39, R34.reuse, R60 ;  /* 0x00000022273c7223 */ /* 0x080fe2000000003c */
[-C--:B------:R-:W-:Y:S01]  /*1460*/  FFMA R105, R36, R35.reuse, R105 ;  /* 0x0000002324697223 */ /* 0x080fe20000000069 */
[-C--:B------:R-:W-:Y:S01]  /*1470*/  FFMA R102, R37, R35.reuse, R102 ;  /* 0x0000002325667223 */ /* 0x080fe20000000066 */
[----:B------:R-:W-:Y:S01]  /*1480*/  FFMA R100, R39, R35, R100 ;  /* 0x0000002327647223 */ /* 0x000fe20000000064 */
[C---:B------:R-:W-:Y:S01]  /*1490*/  FFMA R63, R38.reuse, R33, R63 ;  /* 0x00000021263f7223 */ /* 0x040fe2000000003f */
[C---:B------:R-:W-:Y:S01]  /*14a0*/  FFMA R55, R38.reuse, R34, R55 ;  /* 0x0000002226377223 */ /* 0x040fe20000000037 */
[----:B------:R-:W-:Y:S01]  /*14b0*/  FFMA R103, R38, R35, R103 ;  /* 0x0000002326677223 */ /* 0x000fe20000000067 */
[-C--:B------:R-:W-:Y:S01]  /*14c0*/  FFMA R39, R12, R16.reuse, R27 ;  /* 0x000000100c277223 */ /* 0x080fe2000000001b */
[-C--:B------:R-:W-:Y:S01]  /*14d0*/  FFMA R37, R14, R16.reuse, R25 ;  /* 0x000000100e257223 */ /* 0x080fe20000000019 */
[-C--:B------:R-:W-:Y:S01]  /*14e0*/  FFMA R36, R15, R16.reuse, R24 ;  /* 0x000000100f247223 */ /* 0x080fe20000000018 */
[----:B------:R-:W-:Y:S01]  /*14f0*/  LDS.128 R20, [R107+UR8+0x600] ;  /* 0x000600086b147984 */ /* 0x000fe20008000c00 */
[C---:B------:R-:W-:Y:S01]  /*1500*/  FFMA R70, R13.reuse, R16, R70 ;  /* 0x000000100d467223 */ /* 0x040fe20000000046 */
[-C--:B------:R-:W-:Y:S01]  /*1510*/  FFMA R65, R12, R17.reuse, R65 ;  /* 0x000000110c417223 */ /* 0x080fe20000000041 */
[-C--:B------:R-:W-:Y:S01]  /*1520*/  FFMA R62, R13, R17.reuse, R62 ;  /* 0x000000110d3e7223 */ /* 0x080fe2000000003e */
[----:B------:R-:W0:Y:S01]  /*1530*/  LDS.128 R24, [R75+UR7+0x600] ;  /* 0x000600074b187984 */ /* 0x000e220008000c00 */
[-C--:B------:R-:W-:Y:S01]  /*1540*/  FFMA R63, R14, R17.reuse, R63 ;  /* 0x000000110e3f7223 */ /* 0x080fe2000000003f */
[----:B------:R-:W-:Y:S01]  /*1550*/  FFMA R56, R15, R17, R56 ;  /* 0x000000110f387223 */ /* 0x000fe20000000038 */
[-C--:B------:R-:W-:Y:S01]  /*1560*/  FFMA R53, R12, R18.reuse, R53 ;  /* 0x000000120c357223 */ /* 0x080fe20000000035 */
[----:B------:R-:W1:Y:S01]  /*1570*/  LDS.128 R32, [R107+UR8+0x610] ;  /* 0x000610086b207984 */ /* 0x000e620008000c00 */
[-C--:B------:R-:W-:Y:S01]  /*1580*/  FFMA R54, R13, R18.reuse, R54 ;  /* 0x000000120d367223 */ /* 0x080fe20000000036 */
[-C--:B------:R-:W-:Y:S01]  /*1590*/  FFMA R55, R14, R18.reuse, R55 ;  /* 0x000000120e377223 */ /* 0x080fe20000000037 */
[----:B------:R-:W-:Y:S01]  /*15a0*/  FFMA R60, R15, R18, R60 ;  /* 0x000000120f3c7223 */ /* 0x000fe2000000003c */
[-C--:B------:R-:W-:Y:S01]  /*15b0*/  FFMA R105, R12, R19.reuse, R105 ;  /* 0x000000130c697223 */ /* 0x080fe20000000069 */
[-C--:B------:R-:W-:Y:S01]  /*15c0*/  FFMA R102, R13, R19.reuse, R102 ;  /* 0x000000130d667223 */ /* 0x080fe20000000066 */
[-C--:B------:R-:W-:Y:S01]  /*15d0*/  FFMA R103, R14, R19.reuse, R103 ;  /* 0x000000130e677223 */ /* 0x080fe20000000067 */
[----:B------:R-:W-:Y:S01]  /*15e0*/  FFMA R100, R15, R19, R100 ;  /* 0x000000130f647223 */ /* 0x000fe20000000064 */
[----:B------:R-:W-:Y:S04]  /*15f0*/  LDS.128 R28, [R107+UR8+0x800] ;  /* 0x000800086b1c7984 */ /* 0x000fe80008000c00 */
[----:B------:R-:W4:Y:S04]  /*1600*/  LDS.128 R16, [R75+UR7+0x610] ;  /* 0x000610074b107984 */ /* 0x000f280008000c00 */
[----:B------:R-:W5:Y:S01]  /*1610*/  LDS.128 R12, [R75+UR7+0x800] ;  /* 0x000800074b0c7984 */ /* 0x000f620008000c00 */
        /* <DEDUP_REMOVED lines=32> */
[-C--:B----4-:R-:W-:Y:S01]  /*1820*/  FFMA R97, R20, R16.reuse, R97 ;  /* 0x0000001014617223 */ /* 0x090fe20000000061 */
[----:B------:R-:W0:Y:S01]  /*1830*/  LDS.128 R24, [R107+UR8+0x810] ;  /* 0x000810086b187984 */ /* 0x000e220008000c00 */
[-C--:B------:R-:W-:Y:S01]  /*1840*/  FFMA R86, R21, R16.reuse, R86 ;  /* 0x0000001015567223 */ /* 0x080fe20000000056 */
[-C--:B------:R-:W-:Y:S01]  /*1850*/  FFMA R87, R22, R16.reuse, R87 ;  /* 0x0000001016577223 */ /* 0x080fe20000000057 */
[----:B------:R-:W-:Y:S01]  /*1860*/  FFMA R84, R23, R16, R84 ;  /* 0x0000001017547223 */ /* 0x000fe20000000054 */
[-C--:B------:R-:W-:Y:S01]  /*1870*/  FFMA R81, R20, R17.reuse, R81 ;  /* 0x0000001114517223 */ /* 0x080fe20000000051 */
        /* <DEDUP_REMOVED lines=28> */
[-C--:B-----5:R-:W-:Y:S01]  /*1a40*/  FFMA R71, R28, R12.reuse, R71 ;  /* 0x0000000c1c477223 */ /* 0x0a0fe20000000047 */
[-C--:B------:R-:W-:Y:S01]  /*1a50*/  FFMA R70, R29, R12.reuse, R70 ;  /* 0x0000000c1d467223 */ /* 0x080fe20000000046 */
[-C--:B------:R-:W-:Y:S01]  /*1a60*/  FFMA R67, R30, R12.reuse, R67 ;  /* 0x0000000c1e437223 */ /* 0x080fe20000000043 */
[-C--:B------:R-:W-:Y:S01]  /*1a70*/  FFMA R48, R31, R12.reuse, R48 ;  /* 0x0000000c1f307223 */ /* 0x080fe20000000030 */
[-C--:B------:R-:W-:Y:S01]  /*1a80*/  FFMA R65, R28, R13.reuse, R65 ;  /* 0x0000000d1c417223 */ /* 0x080fe20000000041 */
[-C--:B------:R-:W-:Y:S01]  /*1a90*/  FFMA R62, R29, R13.reuse, R62 ;  /* 0x0000000d1d3e7223 */ /* 0x080fe2000000003e */
[-C--:B------:R-:W-:Y:S01]  /*1aa0*/  FFMA R63, R30, R13.reuse, R63 ;  /* 0x0000000d1e3f7223 */ /* 0x080fe2000000003f */
[-C--:B0-----:R-:W-:Y:S01]  /*1ab0*/  FFMA R49, R24, R12.reuse, R49 ;  /* 0x0000000c18317223 */ /* 0x081fe20000000031 */
[-C--:B------:R-:W-:Y:S01]  /*1ac0*/  FFMA R50, R25, R12.reuse, R50 ;  /* 0x0000000c19327223 */ /* 0x080fe20000000032 */
[-C--:B------:R-:W-:Y:S01]  /*1ad0*/  FFMA R51, R26, R12.reuse, R51 ;  /* 0x0000000c1a337223 */ /* 0x080fe20000000033 */
[----:B------:R-:W-:Y:S01]  /*1ae0*/  FFMA R42, R27, R12, R42 ;  /* 0x0000000c1b2a7223 */ /* 0x000fe2000000002a */
        /* <DEDUP_REMOVED lines=21> */
[----:B------:R-:W-:Y:S04]  /*1c40*/  LDS.128 R16, [R75+UR7+0xa00] ;  /* 0x000a00074b107984 */ /* 0x000fe80008000c00 */
[----:B------:R-:W0:Y:S04]  /*1c50*/  LDS.128 R36, [R107+UR8+0xa00] ;  /* 0x000a00086b247984 */ /* 0x000e280008000c00 */
[----:B------:R-:W4:Y:S04]  /*1c60*/  LDS.128 R12, [R107+UR8+0xa10] ;  /* 0x000a10086b0c7984 */ /* 0x000f280008000c00 */
[----:B------:R-:W5:Y:S01]  /*1c70*/  LDS.128 R32, [R75+UR7+0xa10] ;  /* 0x000a10074b207984 */ /* 0x000f620008000c00 */
[-C--:B-1----:R-:W-:Y:S01]  /*1c80*/  FFMA R97, R28, R20.reuse, R97 ;  /* 0x000000141c617223 */ /* 0x082fe20000000061 */
        /* <DEDUP_REMOVED lines=32> */
[----:B------:R-:W1:Y:S04]  /*1e90*/  LDS.128 R24, [R107+UR8+0xc00] ;  /* 0x000c00086b187984 */ /* 0x000e680008000c00 */
[----:B------:R-:W1:Y:S01]  /*1ea0*/  LDS.128 R20, [R107+UR8+0xc10] ;  /* 0x000c10086b147984 */ /* 0x000e620008000c00 */
[-C--:B0-----:R-:W-:Y:S01]  /*1eb0*/  FFMA R71, R36, R16.reuse, R71 ;  /* 0x0000001024477223 */ /* 0x081fe20000000047 */
[-C--:B------:R-:W-:Y:S01]  /*1ec0*/  FFMA R70, R37, R16.reuse, R70 ;  /* 0x0000001025467223 */ /* 0x080fe20000000046 */
[-C--:B------:R-:W-:Y:S01]  /*1ed0*/  FFMA R67, R38, R16.reuse, R67 ;  /* 0x0000001026437223 */ /* 0x080fe20000000043 */
[-C--:B------:R-:W-:Y:S01]  /*1ee0*/  FFMA R48, R39, R16.reuse, R48 ;  /* 0x0000001027307223 */ /* 0x080fe20000000030 */
[-C--:B----4-:R-:W-:Y:S01]  /*1ef0*/  FFMA R49, R12, R16.reuse, R49 ;  /* 0x000000100c317223 */ /* 0x090fe20000000031 */
        /* <DEDUP_REMOVED lines=61> */
[----:B------:R-:W4:Y:S01]  /*22d0*/  LDS.128 R32, [R107+UR8+0xe00] ;  /* 0x000e00086b207984 */ /* 0x000f220008000c00 */
[----:B------:R-:W-:Y:S01]  /*22e0*/  USHF.L.U32 UR8, UR4, 0x2, URZ ;  /* 0x0000000204087899 */ /* 0x000fe200080006ff */
[----:B-1----:R-:W-:-:S02]  /*22f0*/  FFMA R71, R24, R28, R71 ;  /* 0x0000001c18477223 */ /* 0x002fc40000000047 */
[----:B------:R-:W1:Y:S01]  /*2300*/  LDS.128 R16, [R75+UR7+0xc10] ;  /* 0x000c10074b107984 */ /* 0x000e620008000c00 */
[----:B------:R-:W-:Y:S01]  /*2310*/  ULOP3.LUT UR8, UR8, 0x1000, URZ, 0xc, !UPT ;  /* 0x0000100008087892 */ /* 0x000fe2000f8e0cff */
        /* <DEDUP_REMOVED lines=12> */
[----:B------:R-:W-:Y:S01]  /*23e0*/  FFMA R69, R22, R30, R69 ;  /* 0x0000001e16457223 */ /* 0x000fe20000000045 */
[C---:B------:R-:W-:Y:S01]  /*23f0*/  FFMA R28, R23.reuse, R28, R42 ;  /* 0x0000001c171c7223 */ /* 0x040fe2000000002a */
[----:B------:R-:W-:Y:S01]  /*2400*/  FFMA R30, R23, R30, R40 ;  /* 0x0000001e171e7223 */ /* 0x000fe20000000028 */
[----:B------:R-:W-:Y:S01]  /*2410*/  UIADD3 UR9, UPT, UPT, UR5, UR8, URZ ;  /* 0x0000000805097290 */ /* 0x000fe2000fffe0ff */
[----:B------:R-:W5:Y:S01]  /*2420*/  LDS.128 R40, [R75+UR7+0xe10] ;  /* 0x000e10074b287984 */ /* 0x000f620008000c00 */
[----:B------:R-:W-:Y:S01]  /*2430*/  UIADD3 UR7, UPT, UPT, UR6, UR8, URZ ;  /* 0x0000000806077290 */ /* 0x000fe2000fffe0ff */
        /* <DEDUP_REMOVED lines=24> */
[----:B------:R-:W-:-:S02]  /*25c0*/  LEA R12, R46, UR9, 0x4 ;  /* 0x000000092e0c7c11 */ /* 0x000fc4000f8e20ff */
[----:B------:R-:W-:-:S03]  /*25d0*/  LEA R13, R44, UR7, 0x2 ;  /* 0x000000072c0d7c11 */ /* 0x000fc6000f8e10ff */
[----:B--2---:R0:W-:Y:S04]  /*25e0*/  STS.128 [R12], R8 ;  /* 0x000000080c007388 */ /* 0x0041e80000000c00 */
[----:B---3--:R-:W-:Y:S04]  /*25f0*/  STS [R13], R4 ;  /* 0x000000040d007388 */ /* 0x008fe80000000800 */
[----:B------:R-:W-:Y:S04]  /*2600*/  STS [R13+0x200], R5 ;  /* 0x000200050d007388 */ /* 0x000fe80000000800 */
[----:B------:R-:W-:Y:S04]  /*2610*/  STS [R13+0x400], R6 ;  /* 0x000400060d007388 */ /* 0x000fe80000000800 */
[----:B------:R2:W-:Y:S01]  /*2620*/  STS [R13+0x600], R7 ;  /* 0x000600070d007388 */ /* 0x0005e20000000800 */
[----:B------:R-:W-:-:S04]  /*2630*/  IADD3 R47, PT, PT, R47, -0x1, RZ ;  /* 0xffffffff2f2f7810 */ /* 0x000fc80007ffe0ff */
[----:B------:R-:W-:Y:S01]  /*2640*/  ISETP.NE.AND P0, PT, R47, -0x1, PT ;  /* 0xffffffff2f00780c */ /* 0x000fe20003f05270 */
        /* <DEDUP_REMOVED lines=36> */
[----:B------:R-:W-:Y:S01]  /*2890*/  BAR.SYNC.DEFER_BLOCKING 0x0 ;  /* 0x0000000000007b1d */ /* 0x000fe20000010000 */
[-C--:B------:R-:W-:Y:S01]  /*28a0*/  FFMA R93, R20, R19.reuse, R93 ;  /* 0x00000013145d7223 */ /* 0x080fe2000000005d */
[-C--:B------:R-:W-:Y:S01]  /*28b0*/  FFMA R92, R21, R19.reuse, R92 ;  /* 0x00000013155c7223 */ /* 0x080fe2000000005c */
[-C--:B------:R-:W-:Y:S01]  /*28c0*/  FFMA R95, R22, R19.reuse, R95 ;  /* 0x00000013165f7223 */ /* 0x080fe2000000005f */
[----:B------:R-:W-:Y:S01]  /*28d0*/  FFMA R94, R23, R19, R94 ;  /* 0x00000013175e7223 */ /* 0x000fe2000000005e */
[-C--:B------:R-:W-:Y:S01]  /*28e0*/  FFMA R104, R39, R14.reuse, R30 ;  /* 0x0000000e27687223 */ /* 0x080fe2000000001e */
[----:B------:R-:W-:Y:S01]  /*28f0*/  UIADD3 UR4, UPT, UPT, UR4, 0x400, URZ ;  /* 0x0000040004047890 */ /* 0x000fe2000fffe0ff */
[----:B------:R-:W-:Y:S01]  /*2900*/  UMOV UR8, UR9 ;  /* 0x0000000900087c82 */ /* 0x000fe20008000000 */
        /* <DEDUP_REMOVED lines=14> */
[----:B------:R1:W3:Y:S01]  /*29f0*/  LDS.128 R28, [R107+UR9] ;  /* 0x000000096b1c7984 */ /* 0x0002e20008000c00 */
[----:B------:R-:W-:-:S03]  /*2a00*/  FFMA R96, R39, R15, R96 ;  /* 0x0000000f27607223 */ /* 0x000fc60000000060 */
[----:B------:R1:W4:Y:S01]  /*2a10*/  LDS.128 R24, [R107+UR9+0x10] ;  /* 0x000010096b187984 */ /* 0x0003220008000c00 */
[----:B-----5:R-:W-:-:S03]  /*2a20*/  FFMA R97, R32, R40, R97 ;  /* 0x0000002820617223 */ /* 0x020fc60000000061 */
[----:B------:R1:W1:Y:S01]  /*2a30*/  LDS.128 R20, [R75+UR7] ;  /* 0x000000074b147984 */ /* 0x0002620008000c00 */
[----:B------:R-:W-:-:S03]  /*2a40*/  FFMA R86, R33, R40, R86 ;  /* 0x0000002821567223 */ /* 0x000fc60000000056 */
[----:B------:R0:W1:Y:S01]  /*2a50*/  LDS.128 R16, [R75+UR7+0x10] ;  /* 0x000010074b107984 */ /* 0x0000620008000c00 */
        /* <DEDUP_REMOVED lines=9> */
[-C--:B0-----:R-:W-:Y:S01]  /*2af0*/  FFMA R12, R35, R41.reuse, R116 ;  /* 0x00000029230c7223 */ /* 0x081fe20000000074 */
[-C--:B--2---:R-:W-:Y:S01]  /*2b00*/  FFMA R13, R36, R41.reuse, R117 ;  /* 0x00000029240d7223 */ /* 0x084fe20000000075 */
        /* <DEDUP_REMOVED lines=19> */
[----:B---3--:R-:W-:Y:S06]  /*2c40*/  @P0 BRA `(.L_x_1) ;  /* 0xffffffdc00000947 */ /* 0x008fec000383ffff */
.L_x_0:
[----:B------:R-:W0:Y:S01]  /*2c50*/  LDCU.64 UR4, c[0x0][0x3a8] ;  /* 0x00007500ff0477ac */ /* 0x000e220008000a00 */
[----:B-1----:R-:W-:Y:S02]  /*2c60*/  IMAD R16, R64, UR12, R45 ;  /* 0x0000000c40107c24 */ /* 0x002fe4000f8e022d */
[----:B------:R-:W-:-:S03]  /*2c70*/  IMAD R77, R77, R64, R78 ;  /* 0x000000404d4d7224 */ /* 0x000fc600078e024e */
[----:B------:R-:W-:Y:S02]  /*2c80*/  SHF.L.U32 R16, R16, 0x7, RZ ;  /* 0x0000000710107819 */ /* 0x000fe400000006ff */
[----:B------:R-:W-:Y:S02]  /*2c90*/  SHF.R.S32.HI R17, RZ, 0x1f, R77 ;  /* 0x0000001fff117819 */ /* 0x000fe4000001144d */
[----:B------:R-:W-:-:S04]  /*2ca0*/  IADD3 R77, P0, PT, R16, R77, RZ ;  /* 0x0000004d104d7210 */ /* 0x000fc80007f1e0ff */
[----:B------:R-:W-:Y:S02]  /*2cb0*/  LEA.HI.X.SX32 R16, R16, R17, 0x1, P0 ;  /* 0x0000001110107211 */ /* 0x000fe400000f0eff */
[C---:B0-----:R-:W-:Y:S01]  /*2cc0*/  LEA R114, P0, R77.reuse, UR4, 0x2 ;  /* 0x000000044d727c11 */ /* 0x041fe2000f8010ff */
[----:B------:R-:W0:Y:S03]  /*2cd0*/  LDCU UR4, c[0x0][0x3a0] ;  /* 0x00007400ff0477ac */ /* 0x000e260008000800 */
[----:B------:R-:W-:Y:S01]  /*2ce0*/  LEA.HI.X R115, R77, UR5, R16, 0x2, P0 ;  /* 0x000000054d737c11 */ /* 0x000fe200080f1410 */
[----:B------:R-:W1:Y:S02]  /*2cf0*/  LDCU UR5, c[0x0][0x38c] ;  /* 0x00007180ff0577ac */ /* 0x000e640008000800 */
[C---:B------:R-:W-:Y:S02]  /*2d00*/  IMAD.WIDE R112, R64.reuse, 0x4, R114 ;  /* 0x0000000440707825 */ /* 0x040fe400078e0272 */
[----:B------:R-:W0:Y:S04]  /*2d10*/  LDG.E.128 R16, desc[UR10][R114.64] ;  /* 0x0000000a72107981 */ /* 0x000e28000c1e1d00 */
[----:B------:R-:W2:Y:S04]  /*2d20*/  LDG.E.128 R32, desc[UR10][R112.64] ;  /* 0x0000000a70207981 */ /* 0x000ea8000c1e1d00 */
[----:B------:R-:W3:Y:S01]  /*2d30*/  LDG.E.128 R20, desc[UR10][R112.64+0x10] ;  /* 0x0000100a70147981 */ /* 0x000ee2000c1e1d00 */
[----:B------:R-:W-:-:S03]  /*2d40*/  IMAD.WIDE R108, R64, 0x4, R112 ;  /* 0x00000004406c7825 */ /* 0x000fc600078e0270 */
[----:B------:R-:W5:Y:S04]  /*2d50*/  LDG.E.128 R28, desc[UR10][R114.64+0x10] ;  /* 0x0000100a721c7981 */ /* 0x000f68000c1e1d00 */
[----:B----4-:R-:W4:Y:S04]  /*2d60*/  LDG.E.128 R24, desc[UR10][R108.64] ;  /* 0x0000000a6c187981 */ /* 0x010f28000c1e1d00 */
[----:B------:R-:W4:Y:S01]  /*2d70*/  LDG.E.128 R76, desc[UR10][R108.64+0x10] ;  /* 0x0000100a6c4c7981 */ /* 0x000f22000c1e1d00 */
[----:B------:R-:W-:-:S05]  /*2d80*/  IMAD.WIDE R106, R64, 0x4, R108 ;  /* 0x00000004406a7825 */ /* 0x000fca00078e026c */
[----:B------:R-:W4:Y:S01]  /*2d90*/  LDG.E.128 R36, desc[UR10][R106.64] ;  /* 0x0000000a6a247981 */ /* 0x000f22000c1e1d00 */
[----:B------:R-:W-:-:S03]  /*2da0*/  IMAD.WIDE R110, R64, 0x4, R106 ;  /* 0x00000004406e7825 */ /* 0x000fc600078e026a */
[----:B------:R-:W4:Y:S01]  /*2db0*/  LDG.E.128 R44, desc[UR10][R106.64+0x10] ;  /* 0x0000100a6a2c7981 */ /* 0x000f22000c1e1d00 */
[----:B------:R-:W-:-:S03]  /*2dc0*/  IMAD.WIDE R116, R64, 0x4, R110 ;  /* 0x0000000440747825 */ /* 0x000fc600078e026e */
[----:B------:R-:W4:Y:S01]  /*2dd0*/  LDG.E.128 R40, desc[UR10][R110.64] ;  /* 0x0000000a6e287981 */ /* 0x000f22000c1e1d00 */
[----:B0-----:R-:W-:Y:S01]  /*2de0*/  FMUL R17, R17, UR4 ;  /* 0x0000000411117c20 */ /* 0x001fe20008400000 */
[----:B------:R-:W-:Y:S01]  /*2df0*/  FMUL R16, R16, UR4 ;  /* 0x0000000410107c20 */ /* 0x000fe20008400000 */
[----:B--2---:R-:W-:Y:S02]  /*2e00*/  FMUL R73, R35, UR4 ;  /* 0x0000000423497c20 */ /* 0x004fe40008400000 */
[----:B-1----:R-:W-:Y:S01]  /*2e10*/  FFMA R17, R70, UR5, R17 ;  /* 0x0000000546117c23 */ /* 0x002fe20008000011 */
[----:B------:R-:W-:Y:S01]  /*2e20*/  FFMA R16, R71, UR5, R16 ;  /* 0x0000000547107c23 */ /* 0x000fe20008000010 */
[----:B---3--:R-:W-:Y:S01]  /*2e30*/  FMUL R70, R20, UR4 ;  /* 0x0000000414467c20 */ /* 0x008fe20008400000 */
[----:B------:R-:W-:Y:S01]  /*2e40*/  FMUL R71, R21, UR4 ;  /* 0x0000000415477c20 */ /* 0x000fe20008400000 */
[----:B------:R-:W-:Y:S01]  /*2e50*/  FMUL R19, R19, UR4 ;  /* 0x0000000413137c20 */ /* 0x000fe20008400000 */
[----:B------:R-:W-:Y:S01]  /*2e60*/  FMUL R118, R22, UR4 ;  /* 0x0000000416767c20 */ /* 0x000fe20008400000 */
[----:B------:R-:W-:Y:S01]  /*2e70*/  FMUL R119, R23, UR4 ;  /* 0x0000000417777c20 */ /* 0x000fe20008400000 */
[----:B-----5:R-:W-:Y:S01]  /*2e80*/  FMUL R28, R28, UR4 ;  /* 0x000000041c1c7c20 */ /* 0x020fe20008400000 */
[----:B------:R-:W-:Y:S01]  /*2e90*/  FFMA R23, R56, UR5, R73 ;  /* 0x0000000538177c23 */ /* 0x000fe20008000049 */
[----:B------:R-:W-:Y:S01]  /*2ea0*/  FMUL R29, R29, UR4 ;  /* 0x000000041d1d7c20 */ /* 0x000fe20008400000 */
[----:B------:R-:W-:Y:S01]  /*2eb0*/  FFMA R56, R57, UR5, R70 ;  /* 0x0000000539387c23 */ /* 0x000fe20008000046 */
[----:B------:R-:W-:Y:S01]  /*2ec0*/  FMUL R30, R30, UR4 ;  /* 0x000000041e1e7c20 */ /* 0x000fe20008400000 */
[----:B------:R-:W-:Y:S01]  /*2ed0*/  FMUL R31, R31, UR4 ;  /* 0x000000041f1f7c20 */ /* 0x000fe20008400000 */
[----:B------:R-:W-:Y:S01]  /*2ee0*/  FFMA R57, R58, UR5, R71 ;  /* 0x000000053a397c23 */ /* 0x000fe20008000047 */
[----:B------:R-:W-:Y:S01]  /*2ef0*/  FFMA R19, R48, UR5, R19 ;  /* 0x0000000530137c23 */ /* 0x000fe20008000013 */
[----:B------:R-:W-:Y:S01]  /*2f00*/  FFMA R58, R59, UR5, R118 ;  /* 0x000000053b3a7c23 */ /* 0x000fe20008000076 */
[----:B------:R-:W-:Y:S01]  /*2f10*/  FMUL R18, R18, UR4 ;  /* 0x0000000412127c20 */ /* 0x000fe20008400000 */
[----:B------:R-:W-:Y:S01]  /*2f20*/  FFMA R48, R49, UR5, R28 ;  /* 0x0000000531307c23 */ /* 0x000fe2000800001c */
[----:B------:R-:W-:Y:S01]  /*2f30*/  FFMA R59, R52, UR5, R119 ;  /* 0x00000005343b7c23 */ /* 0x000fe20008000077 */
[----:B------:R-:W-:Y:S01]  /*2f40*/  FFMA R49, R50, UR5, R29 ;  /* 0x0000000532317c23 */ /* 0x000fe2000800001d */
[----:B------:R-:W-:-:S04]  /*2f50*/  IMAD.WIDE R118, R64, 0x4, R116 ;  /* 0x0000000440767825 */ /* 0x000fc800078e0274 */
[----:B------:R-:W-:Y:S01]  /*2f60*/  FFMA R50, R51, UR5, R30 ;  /* 0x0000000533327c23 */ /* 0x000fe2000800001e */
[----:B----4-:R-:W-:Y:S01]  /*2f70*/  FMUL R24, R24, UR4 ;  /* 0x0000000418187c20 */ /* 0x010fe20008400000 */
[----:B------:R-:W-:Y:S01]  /*2f80*/  FFMA R51, R68, UR5, R31 ;  /* 0x0000000544337c23 */ /* 0x000fe2000800001f */
[----:B------:R-:W-:Y:S01]  /*2f90*/  FMUL R25, R25, UR4 ;  /* 0x0000000419197c20 */ /* 0x000fe20008400000 */
[----:B------:R-:W-:Y:S01]  /*2fa0*/  FFMA R18, R67, UR5, R18 ;  /* 0x0000000543127c23 */ /* 0x000fe20008000012 */
[----:B------:R-:W2:Y:S01]  /*2fb0*/  LDG.E.128 R28, desc[UR10][R116.64] ;  /* 0x0000000a741c7981 */ /* 0x000ea2000c1e1d00 */
[----:B------:R-:W-:Y:S01]  /*2fc0*/  FMUL R68, R26, UR4 ;  /* 0x000000041a447c20 */ /* 0x000fe20008400000 */
[----:B------:R-:W-:Y:S01]  /*2fd0*/  FMUL R75, R33, UR4 ;  /* 0x00000004214b7c20 */ /* 0x000fe20008400000 */
[----:B------:R-:W-:Y:S01]  /*2fe0*/  FMUL R72, R34, UR4 ;  /* 0x0000000422487c20 */ /* 0x000fe20008400000 */
[----:B------:R-:W-:Y:S01]  /*2ff0*/  FMUL R67, R27, UR4 ;  /* 0x000000041b437c20 */ /* 0x000fe20008400000 */
[----:B------:R-:W-:Y:S01]  /*3000*/  FMUL R76, R76, UR4 ;  /* 0x000000044c4c7c20 */ /* 0x000fe20008400000 */
[----:B------:R-:W-:Y:S01]  /*3010*/  FMUL R74, R32, UR4 ;  /* 0x00000004204a7c20 */ /* 0x000fe20008400000 */
[----:B------:R-:W-:Y:S01]  /*3020*/  FFMA R52, R53, UR5, R24 ;  /* 0x0000000535347c23 */ /* 0x000fe20008000018 */
[----:B------:R-:W-:Y:S01]  /*3030*/  FMUL R77, R77, UR4 ;  /* 0x000000044d4d7c20 */ /* 0x000fe20008400000 */
[----:B------:R-:W-:Y:S01]  /*3040*/  FFMA R53, R54, UR5, R25 ;  /* 0x0000000536357c23 */ /* 0x000fe20008000019 */
[----:B------:R-:W-:Y:S01]  /*3050*/  FMUL R78, R78, UR4 ;  /* 0x000000044e4e7c20 */ /* 0x000fe20008400000 */
[----:B------:R-:W-:-:S04]  /*3060*/  IMAD.WIDE R120, R64, 0x4, R118 ;  /* 0x0000000440787825 */ /* 0x000fc800078e0276 */
[----:B------:R-:W-:Y:S01]  /*3070*/  FFMA R54, R55, UR5, R68 ;  /* 0x0000000537367c23 */ /* 0x000fe20008000044 */
[----:B------:R-:W3:Y:S01]  /*3080*/  LDG.E.128 R32, desc[UR10][R110.64+0x10] ;  /* 0x0000100a6e207981 */ /* 0x000ee2000c1e1d00 */
[----:B------:R-:W-:Y:S01]  /*3090*/  FFMA R21, R62, UR5, R75 ;  /* 0x000000053e157c23 */ /* 0x000fe2000800004b */
[----:B------:R-:W-:Y:S01]  /*30a0*/  FFMA R22, R63, UR5, R72 ;  /* 0x000000053f167c23 */ /* 0x000fe20008000048 */
[----:B------:R-:W-:Y:S01]  /*30b0*/  FFMA R55, R60, UR5, R67 ;  /* 0x000000053c377c23 */ /* 0x000fe20008000043 */
[----:B------:R-:W4:Y:S01]  /*30c0*/  LDG.E.128 R24, desc[UR10][R116.64+0x10] ;  /* 0x0000100a74187981 */ /* 0x000f22000c1e1d00 */
[----:B------:R-:W-:Y:S01]  /*30d0*/  FFMA R76, R61, UR5, R76 ;  /* 0x000000053d4c7c23 */ /* 0x000fe2000800004c */
[----:B------:R-:W-:Y:S01]  /*30e0*/  FFMA R20, R65, UR5, R74 ;  /* 0x0000000541147c23 */ /* 0x000fe2000800004a */
[----:B------:R-:W-:Y:S01]  /*30f0*/  FFMA R77, R66, UR5, R77 ;  /* 0x00000005424d7c23 */ /* 0x000fe2000800004d */
[----:B------:R-:W5:Y:S01]  /*3100*/  LDG.E.128 R60, desc[UR10][R118.64] ;  /* 0x0000000a763c7981 */ /* 0x000f62000c1e1d00 */
[----:B------:R-:W-:-:S03]  /*3110*/  FFMA R78, R69, UR5, R78 ;  /* 0x00000005454e7c23 */ /* 0x000fc6000800004e */
[----:B------:R-:W5:Y:S04]  /*3120*/  LDG.E.128 R64, desc[UR10][R118.64+0x10] ;  /* 0x0000100a76407981 */ /* 0x000f68000c1e1d00 */
[----:B------:R-:W5:Y:S04]  /*3130*/  LDG.E.128 R68, desc[UR10][R120.64] ;  /* 0x0000000a78447981 */ /* 0x000f68000c1e1d00 */
[----:B------:R-:W5:Y:S01]  /*3140*/  LDG.E.128 R72, desc[UR10][R120.64+0x10] ;  /* 0x0000100a78487981 */ /* 0x000f62000c1e1d00 */
[----:B------:R-:W-:Y:S01]  /*3150*/  FMUL R79, R79, UR4 ;  /* 0x000000044f4f7c20 */ /* 0x000fe20008400000 */
        /* <DEDUP_REMOVED lines=8> */
[----:B------:R0:W-:Y:S01]  /*31e0*/  STG.E.128 desc[UR10][R114.64], R16 ;  /* 0x0000001072007986 */ /* 0x0001e2000c101d0a */
[----:B------:R-:W-:-:S03]  /*31f0*/  FFMA R79, R104, UR5, R79 ;  /* 0x00000005684f7c23 */ /* 0x000fc6000800004f */
[----:B------:R-:W-:Y:S01]  /*3200*/  STG.E.128 desc[UR10][R114.64+0x10], R48 ;  /* 0x0000103072007986 */ /* 0x000fe2000c101d0a */
[----:B------:R-:W-:-:S03]  /*3210*/  FMUL R40, R40, UR4 ;  /* 0x0000000428287c20 */ /* 0x000fc60008400000 */
[----:B------:R1:W-:Y:S01]  /*3220*/  STG.E.128 desc[UR10][R112.64], R20 ;  /* 0x0000001470007986 */ /* 0x0003e2000c101d0a */
[----:B------:R-:W-:Y:S01]  /*3230*/  FMUL R41, R41, UR4 ;  /* 0x0000000429297c20 */ /* 0x000fe20008400000 */
[----:B------:R-:W-:Y:S01]  /*3240*/  FMUL R42, R42, UR4 ;  /* 0x000000042a2a7c20 */ /* 0x000fe20008400000 */
[----:B------:R-:W-:Y:S01]  /*3250*/  FMUL R43, R43, UR4 ;  /* 0x000000042b2b7c20 */ /* 0x000fe20008400000 */
[----:B------:R-:W-:Y:S01]  /*3260*/  STG.E.128 desc[UR10][R112.64+0x10], R56 ;  /* 0x0000103870007986 */ /* 0x000fe2000c101d0a */
[----:B0-----:R-:W-:Y:S01]  /*3270*/  FFMA R16, R105, UR5, R36 ;  /* 0x0000000569107c23 */ /* 0x001fe20008000024 */
[----:B------:R-:W-:Y:S01]  /*3280*/  FFMA R17, R102, UR5, R37 ;  /* 0x0000000566117c23 */ /* 0x000fe20008000025 */
[----:B------:R-:W-:Y:S01]  /*3290*/  FFMA R18, R103, UR5, R38 ;  /* 0x0000000567127c23 */ /* 0x000fe20008000026 */
[----:B------:R-:W-:Y:S01]  /*32a0*/  FFMA R19, R100, UR5, R39 ;  /* 0x0000000564137c23 */ /* 0x000fe20008000027 */
[----:B------:R-:W-:Y:S01]  /*32b0*/  STG.E.128 desc[UR10][R108.64], R52 ;  /* 0x000000346c007986 */ /* 0x000fe2000c101d0a */
[----:B-1----:R-:W-:Y:S01]  /*32c0*/  FFMA R20, R101, UR5, R44 ;  /* 0x0000000565147c23 */ /* 0x002fe2000800002c */
[----:B------:R-:W-:Y:S01]  /*32d0*/  FFMA R21, R98, UR5, R45 ;  /* 0x0000000562157c23 */ /* 0x000fe2000800002d */
[----:B------:R-:W-:Y:S01]  /*32e0*/  FFMA R22, R99, UR5, R46 ;  /* 0x0000000563167c23 */ /* 0x000fe2000800002e */
[----:B------:R-:W-:Y:S01]  /*32f0*/  FFMA R23, R96, UR5, R47 ;  /* 0x0000000560177c23 */ /* 0x000fe2000800002f */
[----:B------:R-:W-:Y:S04]  /*3300*/  STG.E.128 desc[UR10][R108.64+0x10], R76 ;  /* 0x0000104c6c007986 */ /* 0x000fe8000c101d0a */
[----:B------:R0:W-:Y:S04]  /*3310*/  STG.E.128 desc[UR10][R106.64], R16 ;  /* 0x000000106a007986 */ /* 0x0001e8000c101d0a */
[----:B------:R1:W-:Y:S01]  /*3320*/  STG.E.128 desc[UR10][R106.64+0x10], R20 ;  /* 0x000010146a007986 */ /* 0x0003e2000c101d0a */
[----:B0-----:R-:W-:Y:S01]  /*3330*/  FFMA R16, R97, UR5, R40 ;  /* 0x0000000561107c23 */ /* 0x001fe20008000028 */
[----:B------:R-:W-:Y:S01]  /*3340*/  FFMA R17, R86, UR5, R41 ;  /* 0x0000000556117c23 */ /* 0x000fe20008000029 */
[----:B------:R-:W-:Y:S01]  /*3350*/  FFMA R18, R87, UR5, R42 ;  /* 0x0000000557127c23 */ /* 0x000fe2000800002a */
[----:B------:R-:W-:-:S05]  /*3360*/  FFMA R19, R84, UR5, R43 ;  /* 0x0000000554137c23 */ /* 0x000fca000800002b */
[----:B------:R-:W-:Y:S01]  /*3370*/  STG.E.128 desc[UR10][R110.64], R16 ;  /* 0x000000106e007986 */ /* 0x000fe2000c101d0a */
[----:B--2---:R-:W-:Y:S01]  /*3380*/  FMUL R30, R30, UR4 ;  /* 0x000000041e1e7c20 */ /* 0x004fe20008400000 */
[----:B------:R-:W-:Y:S01]  /*3390*/  FMUL R31, R31, UR4 ;  /* 0x000000041f1f7c20 */ /* 0x000fe20008400000 */
[----:B------:R-:W-:Y:S02]  /*33a0*/  FMUL R29, R29, UR4 ;  /* 0x000000041d1d7c20 */ /* 0x000fe40008400000 */
[----:B------:R-:W-:Y:S01]  /*33b0*/  FFMA R30, R15, UR5, R30 ;  /* 0x000000050f1e7c23 */ /* 0x000fe2000800001e */
[----:B------:R-:W-:Y:S01]  /*33c0*/  FFMA R31, R12, UR5, R31 ;  /* 0x000000050c1f7c23 */ /* 0x000fe2000800001f */
[----:B------:R-:W-:Y:S01]  /*33d0*/  FFMA R29, R14, UR5, R29 ;  /* 0x000000050e1d7c23 */ /* 0x000fe2000800001d */
[----:B------:R-:W-:Y:S01]  /*33e0*/  FMUL R28, R28, UR4 ;  /* 0x000000041c1c7c20 */ /* 0x000fe20008400000 */
[----:B---3--:R-:W-:Y:S01]  /*33f0*/  FMUL R32, R32, UR4 ;  /* 0x0000000420207c20 */ /* 0x008fe20008400000 */
[----:B------:R-:W-:Y:S01]  /*3400*/  FMUL R33, R33, UR4 ;  /* 0x0000000421217c20 */ /* 0x000fe20008400000 */
[----:B------:R-:W-:Y:S01]  /*3410*/  FMUL R34, R34, UR4 ;  /* 0x0000000422227c20 */ /* 0x000fe20008400000 */
[----:B------:R-:W-:Y:S01]  /*3420*/  FMUL R35, R35, UR4 ;  /* 0x0000000423237c20 */ /* 0x000fe20008400000 */
[----:B----4-:R-:W-:Y:S01]  /*3430*/  FMUL R12, R24, UR4 ;  /* 0x00000004180c7c20 */ /* 0x010fe20008400000 */
[----:B------:R-:W-:Y:S01]  /*3440*/  FMUL R15, R27, UR4 ;  /* 0x000000041b0f7c20 */ /* 0x000fe20008400000 */
[----:B------:R-:W-:Y:S01]  /*3450*/  FMUL R25, R25, UR4 ;  /* 0x0000000419197c20 */ /* 0x000fe20008400000 */
[----:B------:R-:W-:Y:S01]  /*3460*/  FMUL R14, R26, UR4 ;  /* 0x000000041a0e7c20 */ /* 0x000fe20008400000 */
[----:B-----5:R-:W-:Y:S01]  /*3470*/  FMUL R60, R60, UR4 ;  /* 0x000000043c3c7c20 */ /* 0x020fe20008400000 */
        /* <DEDUP_REMOVED lines=15> */
[----:B-1----:R-:W-:Y:S01]  /*3570*/  FFMA R20, R85, UR5, R32 ;  /* 0x0000000555147c23 */ /* 0x002fe20008000020 */
[----:B------:R-:W-:Y:S01]  /*3580*/  FFMA R21, R82, UR5, R33 ;  /* 0x0000000552157c23 */ /* 0x000fe20008000021 */
        /* <DEDUP_REMOVED lines=23> */
[----:B------:R-:W-:Y:S04]  /*3700*/  STG.E.128 desc[UR10][R110.64+0x10], R20 ;  /* 0x000010146e007986 */ /* 0x000fe8000c101d0a */
[----:B------:R-:W-:Y:S04]  /*3710*/  STG.E.128 desc[UR10][R116.64], R28 ;  /* 0x0000001c74007986 */ /* 0x000fe8000c101d0a */
[----:B------:R-:W-:Y:S04]  /*3720*/  STG.E.128 desc[UR10][R116.64+0x10], R12 ;  /* 0x0000100c74007986 */ /* 0x000fe8000c101d0a */
[----:B------:R-:W-:Y:S04]  /*3730*/  STG.E.128 desc[UR10][R118.64], R8 ;  /* 0x0000000876007986 */ /* 0x000fe8000c101d0a */
[----:B------:R-:W-:Y:S04]  /*3740*/  STG.E.128 desc[UR10][R118.64+0x10], R64 ;  /* 0x0000104076007986 */ /* 0x000fe8000c101d0a */
[----:B------:R-:W-:Y:S04]  /*3750*/  STG.E.128 desc[UR10][R120.64], R68 ;  /* 0x0000004478007986 */ /* 0x000fe8000c101d0a */
[----:B------:R-:W-:Y:S01]  /*3760*/  STG.E.128 desc[UR10][R120.64+0x10], R72 ;  /* 0x0000104878007986 */ /* 0x000fe2000c101d0a */
[----:B------:R-:W-:Y:S05]  /*3770*/  EXIT ;  /* 0x000000000000794d */ /* 0x000fea0003800000 */
.L_x_2:
[----:B------:R-:W-:-:S00]  /*3780*/  BRA `(.L_x_2) ;  /* 0xfffffffc00fc7947 */ /* 0x000fc0000383ffff */
[----:B------:R-:W-:-:S00]  /*3790*/  NOP ;  /* 0x0000000000007918 */ /* 0x000fc00000000000 */
        /* <DEDUP_REMOVED lines=14> */
.L_x_33:


//--------------------- .text._Z11mysgemm_v10iiifPfS_fS_ --------------------------
	.section	.text._Z11mysgemm_v10iiifPfS_fS_,"ax",@progbits
	.align	128
        .global         _Z11mysgemm_v10iiifPfS_fS_
        .type           _Z11mysgemm_v10iiifPfS_fS_,@function
        .size           _Z11mysgemm_v10iiifPfS_fS_,(.L_x_34 - _Z11mysgemm_v10iiifPfS_fS_)
        .other          _Z11mysgemm_v10iiifPfS_fS_,@"STO_CUDA_ENTRY STV_DEFAULT"
_Z11mysgemm_v10iiifPfS_fS_:
.text._Z11mysgemm_v10iiifPfS_fS_:
        /* <DEDUP_REMOVED lines=33> */
[----:B------:R-:W-:Y:S01]  /*0210*/  HFMA2 R65, -RZ, RZ, 0, 0 ;  /* 0x00000000ff417431 */ /* 0x000fe200000001ff */
[----:B------:R-:W-:Y:S02]  /*0220*/  SHF.L.U32 R3, R13, 0xb, RZ ;  /* 0x0000000b0d037819 */ /* 0x000fe400000006ff */
[----:B------:R-:W-:-:S02]  /*0230*/  CS2R R70, SRZ ;  /* 0x0000000000467805 */ /* 0x000fc4000001ff00 */
[----:B------:R-:W-:Y:S02]  /*0240*/  ISETP.GE.AND P0, PT, R47, 0x1, PT ;  /* 0x000000012f00780c */ /* 0x000fe40003f06270 */
[----:B------:R-:W-:Y:S02]  /*0250*/  CS2R R66, SRZ ;  /* 0x0000000000427805 */ /* 0x000fe4000001ff00 */
[----:B------:R-:W-:Y:S02]  /*0260*/  SHF.L.U32 R44, R77, 0x2, RZ ;  /* 0x000000024d2c7819 */ /* 0x000fe400000006ff */
[----:B------:R-:W-:Y:S02]  /*0270*/  CS2R R48, SRZ ;  /* 0x0000000000307805 */ /* 0x000fe4000001ff00 */
[----:B------:R-:W-:Y:S02]  /*0280*/  SHF.L.U32 R0, R13, 0x3, RZ ;  /* 0x000000030d007819 */ /* 0x000fe400000006ff */
[----:B------:R-:W-:-:S02]  /*0290*/  CS2R R50, SRZ ;  /* 0x0000000000327805 */ /* 0x000fc4000001ff00 */
[----:B------:R-:W-:Y:S02]  /*02a0*/  SHF.L.U32 R2, R13, 0x1, RZ ;  /* 0x000000010d027819 */ /* 0x000fe400000006ff */
[----:B------:R-:W-:Y:S02]  /*02b0*/  CS2R R68, SRZ ;  /* 0x0000000000447805 */ /* 0x000fe4000001ff00 */
[----:B------:R-:W-:Y:S02]  /*02c0*/  LOP3.LUT R44, R44, 0x800, R3, 0xf8, !PT ;  /* 0x000008002c2c7812 */ /* 0x000fe400078ef803 */
[----:B------:R-:W-:Y:S02]  /*02d0*/  CS2R R62, SRZ ;  /* 0x00000000003e7805 */ /* 0x000fe4000001ff00 */
[----:B------:R-:W-:Y:S02]  /*02e0*/  LOP3.LUT R0, R0, 0x18, RZ, 0xc0, !PT ;  /* 0x0000001800007812 */ /* 0x000fe400078ec0ff */
[----:B------:R-:W-:-:S02]  /*02f0*/  CS2R R56, SRZ ;  /* 0x0000000000387805 */ /* 0x000fc4000001ff00 */
[----:B------:R-:W-:Y:S02]  /*0300*/  LOP3.LUT R2, R2, 0x38, RZ, 0xc0, !PT ;  /* 0x0000003802027812 */ /* 0x000fe400078ec0ff */
[----:B------:R-:W-:Y:S02]  /*0310*/  CS2R R58, SRZ ;  /* 0x00000000003a7805 */ /* 0x000fe4000001ff00 */
[----:B------:R-:W-:Y:S02]  /*0320*/  LOP3.LUT R78, R0, 0x60, R13, 0xf8, !PT ;  /* 0x00000060004e7812 */ /* 0x000fe400078ef80d */
[----:B------:R-:W-:Y:S02]  /*0330*/  CS2R R52, SRZ ;  /* 0x0000000000347805 */ /* 0x000fe4000001ff00 */
[----:B------:R-:W-:Y:S02]  /*0340*/  LOP3.LUT R77, R2, 0x40, R77, 0xf8, !PT ;  /* 0x00000040024d7812 */ /* 0x000fe400078ef84d */
[----:B------:R-:W-:Y:S01]  /*0350*/  CS2R R54, SRZ ;  /* 0x0000000000367805 */ /* 0x000fe2000001ff00 */
[----:B0-----:R-:W-:Y:S01]  /*0360*/  ULEA UR6, UR5, UR4, 0x18 ;  /* 0x0000000405067291 */ /* 0x001fe2000f8ec0ff */
[----:B------:R-:W-:Y:S01]  /*0370*/  CS2R R60, SRZ ;  /* 0x00000000003c7805 */ /* 0x000fe2000001ff00 */
[----:B------:R-:W-:Y:S01]  /*0380*/  UIADD3 UR4, UPT, UPT, UR4, 0x1000, URZ ;  /* 0x0000100004047890 */ /* 0x000fe2000fffe0ff */
[----:B------:R-:W-:-:S02]  /*0390*/  CS2R R104, SRZ ;  /* 0x0000000000687805 */ /* 0x000fc4000001ff00 */
[----:B------:R-:W-:Y:S02]  /*03a0*/  CS2R R102, SRZ ;  /* 0x0000000000667805 */ /* 0x000fe4000001ff00 */
[----:B------:R-:W-:Y:S01]  /*03b0*/  CS2R R100, SRZ ;  /* 0x0000000000647805 */ /* 0x000fe2000001ff00 */
[----:B------:R-:W-:Y:S01]  /*03c0*/  ULEA UR4, UR5, UR4, 0x18 ;  /* 0x0000000405047291 */ /* 0x000fe2000f8ec0ff */
[----:B------:R-:W-:Y:S02]  /*03d0*/  LEA R76, R13, UR6, 0x4 ;  /* 0x000000060d4c7c11 */ /* 0x000fe4000f8e20ff */
        /* <DEDUP_REMOVED lines=9> */
[----:B------:R-:W-:Y:S02]  /*0470*/  MOV R0, RZ ;  /* 0x000000ff00007202 */ /* 0x000fe40000000f00 */
[----:B------:R-:W-:Y:S02]  /*0480*/  CS2R R88, SRZ ;  /* 0x0000000000587805 */ /* 0x000fe4000001ff00 */
[----:B------:R-:W-:Y:S02]  /*0490*/  CS2R R90, SRZ ;  /* 0x00000000005a7805 */ /* 0x000fe4000001ff00 */
[----:B------:R-:W-:Y:S02]  /*04a0*/  CS2R R92, SRZ ;  /* 0x00000000005c7805 */ /* 0x000fe4000001ff00 */
[----:B------:R-:W-:Y:S01]  /*04b0*/  CS2R R94, SRZ ;  /* 0x00000000005e7805 */ /* 0x000fe2000001ff00 */
[----:B--2---:R0:W-:Y:S04]  /*04c0*/  STS.128 [R76], R4 ;  /* 0x000000044c007388 */ /* 0x0041e80000000c00 */
[----:B---3--:R-:W-:Y:S04]  /*04d0*/  STS [R44+UR4], R8 ;  /* 0x000000082c007988 */ /* 0x008fe80008000804 */
[----:B------:R1:W-:Y:S04]  /*04e0*/  STS [R44+UR4+0x200], R9 ;  /* 0x000200092c007988 */ /* 0x0003e80008000804 */
[----:B------:R-:W-:Y:S04]  /*04f0*/  STS [R44+UR4+0x400], R10 ;  /* 0x0004000a2c007988 */ /* 0x000fe80008000804 */
[----:B------:R2:W-:Y:S01]  /*0500*/  STS [R44+UR4+0x600], R11 ;  /* 0x0006000b2c007988 */ /* 0x0005e20008000804 */
[----:B0-----:R-:W-:-:S02]  /*0510*/  CS2R R6, SRZ ;  /* 0x0000000000067805 */ /* 0x001fc4000001ff00 */
[----:B-1----:R-:W-:Y:S02]  /*0520*/  CS2R R8, SRZ ;  /* 0x0000000000087805 */ /* 0x002fe4000001ff00 */
[----:B------:R-:W-:Y:S02]  /*0530*/  CS2R R4, SRZ ;  /* 0x0000000000047805 */ /* 0x000fe4000001ff00 */
[----:B--2---:R-:W-:Y:S01]  /*0540*/  CS2R R10, SRZ ;  /* 0x00000000000a7805 */ /* 0x004fe2000001ff00 */
        /* <DEDUP_REMOVED lines=11> */
[----:B------:R0:W2:Y:S01]  /*0600*/  LDS.128 R16, [R73+0x10] ;  /* 0x0000100049107984 */ /* 0x0000a20000000c00 */
[----:B------:R-:W-:Y:S02]  /*0610*/  MOV R75, RZ ;  /* 0x000000ff004b7202 */ /* 0x000fe40000000f00 */
[----:B------:R-:W-:Y:S02]  /*0620*/  CS2R R88, SRZ ;  /* 0x0000000000587805 */ /* 0x000fe4000001ff00 */
[----:B------:R-:W-:Y:S01]  /*0630*/  MOV R0, RZ ;  /* 0x000000ff00007202 */ /* 0x000fe20000000f00 */
[----:B------:R0:W3:Y:S01]  /*0640*/  LDS.128 R20, [R73] ;  /* 0x0000000049147984 */ /* 0x0000e20000000c00 */
        /* <DEDUP_REMOVED lines=28> */
[----:B01234-:R-:W-:-:S07]  /*0810*/  CS2R R70, SRZ ;  /* 0x0000000000467805 */ /* 0x01ffce000001ff00 */
.L_x_4:
        /* <DEDUP_REMOVED lines=32> */
[----:B------:R-:W-:Y:S01]  /*0a20*/  LDS.128 R32, [R72+0x200] ;  /* 0x0002000048207984 */ /* 0x000fe20000000c00 */
[-C--:B------:R-:W-:Y:S01]  /*0a30*/  FFMA R97, R28, R16.reuse, R97 ;  /* 0x000000101c617223 */ /* 0x080fe20000000061 */
[-C--:B------:R-:W-:Y:S01]  /*0a40*/  FFMA R86, R29, R16.reuse, R86 ;  /* 0x000000101d567223 */ /* 0x080fe20000000056 */
[-C--:B------:R-:W-:Y:S01]  /*0a50*/  FFMA R87, R30, R16.reuse, R87 ;  /* 0x000000101e577223 */ /* 0x080fe20000000057 */
[----:B------:R-:W0:Y:S01]  /*0a60*/  LDS.128 R36, [R73+0x200] ;  /* 0x0002000049247984 */ /* 0x000e220000000c00 */
[-C--:B------:R-:W-:Y:S01]  /*0a70*/  FFMA R84, R31, R16.reuse, R84 ;  /* 0x000000101f547223 */ /* 0x080fe20000000054 */
[-C--:B------:R-:W-:Y:S01]  /*0a80*/  FFMA R85, R24, R16.reuse, R85 ;  /* 0x0000001018557223 */ /* 0x080fe20000000055 */
[-C--:B------:R-:W-:Y:S01]  /*0a90*/  FFMA R82, R25, R16.reuse, R82 ;  /* 0x0000001019527223 */ /* 0x080fe20000000052 */
[----:B------:R-:W1:Y:S01]  /*0aa0*/  LDS.128 R40, [R72+0x210] ;  /* 0x0002100048287984 */ /* 0x000e620000000c00 */
[CC--:B------:R-:W-:Y:S01]  /*0ab0*/  FFMA R83, R26.reuse, R16.reuse, R83 ;  /* 0x000000101a537223 */ /* 0x0c0fe20000000053 */
[----:B------:R-:W-:Y:S01]  /*0ac0*/  FFMA R80, R27, R16, R80 ;  /* 0x000000101b507223 */ /* 0x000fe20000000050 */
[-C--:B------:R-:W-:Y:S01]  /*0ad0*/  FFMA R10, R25, R17.reuse, R10 ;  /* 0x00000011190a7223 */ /* 0x080fe2000000000a */
[----:B------:R-:W2:Y:S01]  /*0ae0*/  LDS.128 R20, [R73+0x210] ;  /* 0x0002100049147984 */ /* 0x000ea20000000c00 */
[-C--:B------:R-:W-:Y:S01]  /*0af0*/  FFMA R11, R26, R17.reuse, R11 ;  /* 0x000000111a0b7223 */ /* 0x080fe2000000000b */
[-C--:B------:R-:W-:Y:S01]  /*0b00*/  FFMA R8, R27, R17.reuse, R8 ;  /* 0x000000111b087223 */ /* 0x080fe20000000008 */
[-C--:B------:R-:W-:Y:S01]  /*0b10*/  FFMA R9, R28, R18.reuse, R9 ;  /* 0x000000121c097223 */ /* 0x080fe20000000009 */
[C---:B------:R-:W-:Y:S01]  /*0b20*/  FFMA R107, R24.reuse, R17, R13 ;  /* 0x00000011186b7223 */ /* 0x040fe2000000000d */
[CC--:B------:R-:W-:Y:S01]  /*0b30*/  FFMA R111, R24.reuse, R18.reuse, R5 ;  /* 0x00000012186f7223 */ /* 0x0c0fe20000000005 */
[----:B------:R-:W-:Y:S01]  /*0b40*/  FFMA R93, R24, R19, R93 ;  /* 0x00000013185d7223 */ /* 0x000fe2000000005d */
[C---:B------:R-:W-:Y:S01]  /*0b50*/  FFMA R106, R29.reuse, R17, R14 ;  /* 0x000000111d6a7223 */ /* 0x040fe2000000000e */
[-C--:B------:R-:W-:Y:S01]  /*0b60*/  FFMA R110, R29, R18.reuse, R6 ;  /* 0x000000121d6e7223 */ /* 0x080fe20000000006 */
[-C--:B------:R-:W-:Y:S01]  /*0b70*/  FFMA R2, R25, R18.reuse, R2 ;  /* 0x0000001219027223 */ /* 0x080fe20000000002 */
[-C--:B------:R-:W-:Y:S01]  /*0b80*/  FFMA R88, R29, R19.reuse, R88 ;  /* 0x000000131d587223 */ /* 0x080fe20000000058 */
[----:B------:R-:W-:Y:S01]  /*0b90*/  FFMA R92, R25, R19, R92 ;  /* 0x00000013195c7223 */ /* 0x000fe2000000005c */
[CC--:B------:R-:W-:Y:S01]  /*0ba0*/  FFMA R79, R30.reuse, R17.reuse, R15 ;  /* 0x000000111e4f7223 */ /* 0x0c0fe2000000000f */
[CC--:B------:R-:W-:Y:S01]  /*0bb0*/  FFMA R108, R31.reuse, R17.reuse, R12 ;  /* 0x000000111f6c7223 */ /* 0x0c0fe2000000000c */
[-C--:B------:R-:W-:Y:S01]  /*0bc0*/  FFMA R109, R30, R18.reuse, R7 ;  /* 0x000000121e6d7223 */ /* 0x080fe20000000007 */
[-C--:B------:R-:W-:Y:S01]  /*0bd0*/  FFMA R112, R31, R18.reuse, R4 ;  /* 0x000000121f707223 */ /* 0x080fe20000000004 */
[----:B------:R-:W-:Y:S01]  /*0be0*/  LDS.128 R12, [R72+0x400] ;  /* 0x00040000480c7984 */ /* 0x000fe20000000c00 */
[----:B------:R-:W-:Y:S01]  /*0bf0*/  FFMA R81, R28, R17, R81 ;  /* 0x000000111c517223 */ /* 0x000fe20000000051 */
[-C--:B------:R-:W-:Y:S01]  /*0c00*/  FFMA R3, R26, R18.reuse, R3 ;  /* 0x000000121a037223 */ /* 0x080fe20000000003 */
[----:B------:R-:W-:Y:S01]  /*0c10*/  FFMA R0, R27, R18, R0 ;  /* 0x000000121b007223 */ /* 0x000fe20000000000 */
[----:B------:R-:W-:Y:S01]  /*0c20*/  LDS.128 R4, [R72+0x410] ;  /* 0x0004100048047984 */ /* 0x000fe20000000c00 */
[-C--:B------:R-:W-:Y:S01]  /*0c30*/  FFMA R89, R28, R19.reuse, R89 ;  /* 0x000000131c597223 */ /* 0x080fe20000000059 */
[-C--:B------:R-:W-:Y:S01]  /*0c40*/  FFMA R91, R30, R19.reuse, R91 ;  /* 0x000000131e5b7223 */ /* 0x080fe2000000005b */
[-C--:B------:R-:W-:Y:S01]  /*0c50*/  FFMA R90, R31, R19.reuse, R90 ;  /* 0x000000131f5a7223 */ /* 0x080fe2000000005a */
[-C--:B------:R-:W-:Y:S01]  /*0c60*/  FFMA R95, R26, R19.reuse, R95 ;  /* 0x000000131a5f7223 */ /* 0x080fe2000000005f */
[----:B------:R-:W-:Y:S01]  /*0c70*/  FFMA R94, R27, R19, R94 ;  /* 0x000000131b5e7223 */ /* 0x000fe2000000005e */
[----:B------:R-:W-:Y:S01]  /*0c80*/  IADD3 R47, PT, PT, R47, 0x1, RZ ;  /* 0x000000012f2f7810 */ /* 0x000fe20007ffe0ff */
[----:B------:R-:W3:Y:S01]  /*0c90*/  LDS.128 R16, [R73+0x400] ;  /* 0x0004000049107984 */ /* 0x000ee20000000c00 */
[----:B------:R-:W-:-:S02]  /*0ca0*/  IADD3 R75, PT, PT, R75, 0x1, RZ ;  /* 0x000000014b4b7810 */ /* 0x000fc40007ffe0ff */
[----:B------:R-:W-:Y:S01]  /*0cb0*/  ISETP.NE.AND P0, PT, R47, RZ, PT ;  /* 0x000000ff2f00720c */ /* 0x000fe20003f05270 */
[-C--:B0-----:R-:W-:Y:S01]  /*0cc0*/  FFMA R24, R35, R36.reuse, R48 ;  /* 0x0000002423187223 */ /* 0x081fe20000000030 */
[-C--:B------:R-:W-:Y:S01]  /*0cd0*/  FFMA R71, R32, R36.reuse, R71 ;  /* 0x0000002420477223 */ /* 0x080fe20000000047 */
[-C--:B------:R-:W-:Y:S01]  /*0ce0*/  FFMA R70, R33, R36.reuse, R70 ;  /* 0x0000002421467223 */ /* 0x080fe20000000046 */
[-C--:B------:R-:W-:Y:S01]  /*0cf0*/  FFMA R67, R34, R36.reuse, R67 ;  /* 0x0000002422437223 */ /* 0x080fe20000000043 */
[-C--:B-1----:R-:W-:Y:S01]  /*0d00*/  FFMA R50, R41, R36.reuse, R50 ;  /* 0x0000002429327223 */ /* 0x082fe20000000032 */
[----:B------:R-:W-:Y:S01]  /*0d10*/  FFMA R26, R43, R36, R68 ;  /* 0x000000242b1a7223 */ /* 0x000fe20000000044 */
[-C--:B------:R-:W-:Y:S01]  /*0d20*/  FFMA R58, R41, R37.reuse, R58 ;  /* 0x00000025293a7223 */ /* 0x080fe2000000003a */
[----:B------:R-:W-:Y:S01]  /*0d30*/  FFMA R52, R43, R37, R52 ;  /* 0x000000252b347223 */ /* 0x000fe20000000034 */
[-C--:B--2---:R-:W-:Y:S01]  /*0d40*/  FFMA R97, R32, R20.reuse, R97 ;  /* 0x0000001420617223 */ /* 0x084fe20000000061 */
        /* <DEDUP_REMOVED lines=8> */
[-C--:B------:R-:W-:Y:S01]  /*0dd0*/  FFMA R25, R42, R21.reuse, R11 ;  /* 0x000000152a197223 */ /* 0x080fe2000000000b */
[-C--:B------:R-:W-:Y:S01]  /*0de0*/  FFMA R48, R43, R21.reuse, R8 ;  /* 0x000000152b307223 */ /* 0x080fe20000000008 */
[CC--:B------:R-:W-:Y:S01]  /*0df0*/  FFMA R29, R32.reuse, R22.reuse, R9 ;  /* 0x00000016201d7223 */ /* 0x0c0fe20000000009 */
[-C--:B------:R-:W-:Y:S01]  /*0e00*/  FFMA R81, R32, R21.reuse, R81 ;  /* 0x0000001520517223 */ /* 0x080fe20000000051 */
[----:B------:R-:W0:Y:S01]  /*0e10*/  LDS.128 R8, [R73+0x410] ;  /* 0x0004100049087984 */ /* 0x000e220000000c00 */
[-C--:B------:R-:W-:Y:S01]  /*0e20*/  FFMA R106, R33, R21.reuse, R106 ;  /* 0x00000015216a7223 */ /* 0x080fe2000000006a */
[-C--:B------:R-:W-:Y:S01]  /*0e30*/  FFMA R79, R34, R21.reuse, R79 ;  /* 0x00000015224f7223 */ /* 0x080fe2000000004f */
[-C--:B------:R-:W-:Y:S01]  /*0e40*/  FFMA R108, R35, R21.reuse, R108 ;  /* 0x00000015236c7223 */ /* 0x080fe2000000006c */
[C---:B------:R-:W-:Y:S01]  /*0e50*/  FFMA R107, R40.reuse, R21, R107 ;  /* 0x00000015286b7223 */ /* 0x040fe2000000006b */
[-C--:B------:R-:W-:Y:S01]  /*0e60*/  FFMA R30, R33, R22.reuse, R110 ;  /* 0x00000016211e7223 */ /* 0x080fe2000000006e */
[-C--:B------:R-:W-:Y:S01]  /*0e70*/  FFMA R28, R35, R22.reuse, R112 ;  /* 0x00000016231c7223 */ /* 0x080fe20000000070 */
[C---:B------:R-:W-:Y:S01]  /*0e80*/  FFMA R21, R40.reuse, R22, R111 ;  /* 0x0000001628157223 */ /* 0x040fe2000000006f */
[-C--:B------:R-:W-:Y:S01]  /*0e90*/  FFMA R66, R41, R38.reuse, R66 ;  /* 0x0000002629427223 */ /* 0x080fe20000000042 */
[----:B------:R-:W-:Y:S01]  /*0ea0*/  FFMA R104, R43, R38, R104 ;  /* 0x000000262b687223 */ /* 0x000fe20000000068 */
[-C--:B------:R-:W-:Y:S01]  /*0eb0*/  FFMA R98, R41, R39.reuse, R98 ;  /* 0x0000002729627223 */ /* 0x080fe20000000062 */
[----:B------:R-:W-:Y:S01]  /*0ec0*/  FFMA R96, R43, R39, R96 ;  /* 0x000000272b607223 */ /* 0x000fe20000000060 */
[-C--:B------:R-:W-:Y:S01]  /*0ed0*/  FFMA R2, R41, R22.reuse, R2 ;  /* 0x0000001629027223 */ /* 0x080fe20000000002 */
[----:B------:R-:W-:Y:S01]  /*0ee0*/  FFMA R0, R43, R22, R0 ;  /* 0x000000162b007223 */ /* 0x000fe20000000000 */
[-C--:B------:R-:W-:Y:S01]  /*0ef0*/  FFMA R92, R41, R23.reuse, R92 ;  /* 0x00000017295c7223 */ /* 0x080fe2000000005c */
[----:B------:R-:W-:Y:S01]  /*0f00*/  FFMA R94, R43, R23, R94 ;  /* 0x000000172b5e7223 */ /* 0x000fe2000000005e */
[C---:B------:R-:W-:Y:S01]  /*0f10*/  FFMA R49, R40.reuse, R36, R49 ;  /* 0x0000002428317223 */ /* 0x040fe20000000031 */
[C---:B------:R-:W-:Y:S01]  /*0f20*/  FFMA R57, R40.reuse, R37, R57 ;  /* 0x0000002528397223 */ /* 0x040fe20000000039 */
[C---:B------:R-:W-:Y:S01]  /*0f30*/  FFMA R61, R40.reuse, R38, R61 ;  /* 0x00000026283d7223 */ /* 0x040fe2000000003d */
[C---:B------:R-:W-:Y:S01]  /*0f40*/  FFMA R101, R40.reuse, R39, R101 ;  /* 0x0000002728657223 */ /* 0x040fe20000000065 */
[----:B------:R-:W-:Y:S01]  /*0f50*/  FFMA R93, R40, R23, R93 ;  /* 0x00000017285d7223 */ /* 0x000fe2000000005d */
[-C--:B---3--:R-:W-:Y:S01]  /*0f60*/  FFMA R40, R15, R16.reuse, R24 ;  /* 0x000000100f287223 */ /* 0x088fe20000000018 */
        /* <DEDUP_REMOVED lines=11> */
[----:B------:R-:W-:Y:S01]  /*1020*/  FFMA R101, R4, R19, R101 ;  /* 0x0000001304657223 */ /* 0x000fe20000000065 */
[-C--:B------:R-:W-:Y:S01]  /*1030*/  FFMA R27, R34, R22.reuse, R109 ;  /* 0x00000016221b7223 */ /* 0x080fe2000000006d */
[----:B------:R-:W-:Y:S01]  /*1040*/  FFMA R3, R42, R22, R3 ;  /* 0x000000162a037223 */ /* 0x000fe20000000003 */
        /* <DEDUP_REMOVED lines=8> */
[-C--:B------:R-:W-:Y:S01]  /*10d0*/  FFMA R113, R4, R9.reuse, R107 ;  /* 0x0000000904717223 */ /* 0x080fe2000000006b */
[-C--:B------:R-:W-:Y:S01]  /*10e0*/  FFMA R112, R5, R9.reuse, R20 ;  /* 0x0000000905707223 */ /* 0x080fe20000000014 */
[-C--:B------:R-:W-:Y:S01]  /*10f0*/  FFMA R111, R6, R9.reuse, R25 ;  /* 0x00000009066f7223 */ /* 0x080fe20000000019 */
[----:B------:R-:W-:Y:S01]  /*1100*/  FFMA R110, R7, R9, R48 ;  /* 0x00000009076e7223 */ /* 0x000fe20000000030 */
[----:B------:R-:W-:Y:S01]  /*1110*/  SEL R9, R75, RZ, P0 ;  /* 0x000000ff4b097207 */ /* 0x000fe20000000000 */
[-C--:B------:R-:W-:Y:S01]  /*1120*/  FFMA R82, R5, R8.reuse, R82 ;  /* 0x0000000805527223 */ /* 0x080fe20000000052 */
[----:B------:R-:W-:Y:S01]  /*1130*/  FFMA R80, R7, R8, R80 ;  /* 0x0000000807507223 */ /* 0x000fe20000000050 */
[-C--:B------:R-:W-:Y:S01]  /*1140*/  FFMA R2, R5, R10.reuse, R2 ;  /* 0x0000000a05027223 */ /* 0x080fe20000000002 */
[----:B------:R-:W-:Y:S01]  /*1150*/  FFMA R0, R7, R10, R0 ;  /* 0x0000000a07007223 */ /* 0x000fe20000000000 */
[-C--:B------:R-:W-:Y:S01]  /*1160*/  FFMA R92, R5, R11.reuse, R92 ;  /* 0x0000000b055c7223 */ /* 0x080fe2000000005c */
[----:B------:R-:W-:Y:S01]  /*1170*/  FFMA R94, R7, R11, R94 ;  /* 0x0000000b075e7223 */ /* 0x000fe2000000005e */
[----:B------:R-:W-:Y:S01]  /*1180*/  IMAD R5, R74, R9, RZ ;  /* 0x000000094a057224 */ /* 0x000fe200078e02ff */
[----:B------:R-:W-:Y:S01]  /*1190*/  SHF.L.U32 R7, R9, 0x3, RZ ;  /* 0x0000000309077819 */ /* 0x000fe200000006ff */
        /* <DEDUP_REMOVED lines=8> */
[----:B------:R-:W-:-:S04]  /*1220*/  IMAD.WIDE R8, R5, 0x4, R118 ;  /* 0x0000000405087825 */ /* 0x000fc800078e0276 */
[C---:B------:R-:W-:Y:S01]  /*1230*/  FFMA R95, R42.reuse, R23, R95 ;  /* 0x000000172a5f7223 */ /* 0x040fe2000000005f */
[C---:B------:R-:W-:Y:S01]  /*1240*/  FFMA R51, R42.reuse, R36, R51 ;  /* 0x000000242a337223 */ /* 0x040fe20000000033 */
[----:B------:R-:W-:Y:S01]  /*1250*/  FFMA R59, R42, R37, R59 ;  /* 0x000000252a3b7223 */ /* 0x000fe2000000003b */
[----:B------:R-:W-:-:S04]  /*1260*/  IMAD.WIDE.U32 R4, R7, 0x4, R114 ;  /* 0x0000000407047825 */ /* 0x000fc800078e0072 */
[C---:B------:R-:W-:Y:S01]  /*1270*/  FFMA R69, R42.reuse, R38, R69 ;  /* 0x000000262a457223 */ /* 0x040fe20000000045 */
        /* <DEDUP_REMOVED lines=10> */
[C---:B------:R-:W-:Y:S01]  /*1320*/  FFMA R95, R6.reuse, R11, R95 ;  /* 0x0000000b065f7223 */ /* 0x040fe2000000005f */
[C---:B------:R-:W-:Y:S01]  /*1330*/  FFMA R51, R6.reuse, R16, R51 ;  /* 0x0000001006337223 */ /* 0x040fe20000000033 */
[C---:B------:R-:W-:Y:S01]  /*1340*/  FFMA R59, R6.reuse, R17, R59 ;  /* 0x00000011063b7223 */ /* 0x040fe2000000003b */
[C---:B------:R-:W-:Y:S01]  /*1350*/  FFMA R69, R6.reuse, R18, R69 ;  /* 0x0000001206457223 */ /* 0x040fe20000000045 */
[----:B------:R-:W-:Y:S01]  /*1360*/  FFMA R99, R6, R19, R99 ;  /* 0x0000001306637223 */ /* 0x000fe20000000063 */
[----:B------:R-:W2:Y:S01]  /*1370*/  LDG.E.128 R8, desc[UR8][R8.64] ;  /* 0x0000000808087981 */ /* 0x000ea2000c1e1d00 */
[-C--:B------:R-:W-:Y:S01]  /*1380*/  FFMA R65, R32, R37.reuse, R65 ;  /* 0x0000002520417223 */ /* 0x080fe20000000041 */
[-C--:B------:R-:W-:Y:S01]  /*1390*/  FFMA R62, R33, R37.reuse, R62 ;  /* 0x00000025213e7223 */ /* 0x080fe2000000003e */
[-C--:B------:R-:W-:Y:S01]  /*13a0*/  FFMA R63, R34, R37.reuse, R63 ;  /* 0x00000025223f7223 */ /* 0x080fe2000000003f */
[----:B------:R-:W3:Y:S01]  /*13b0*/  LDG.E.128 R4, desc[UR8][R4.64] ;  /* 0x0000000804047981 */ /* 0x000ee2000c1e1d00 */
        /* <DEDUP_REMOVED lines=10> */
[CC--:B------:R-:W-:Y:S01]  /*1460*/  FFMA R70, R13.reuse, R16.reuse, R70 ;  /* 0x000000100d467223 */ /* 0x0c0fe20000000046 */
        /* <DEDUP_REMOVED lines=13> */
[----:B------:R-:W-:Y:S04]  /*1540*/  LDS.128 R36, [R73+0x600] ;  /* 0x0006000049247984 */ /* 0x000fe80000000c00 */
[----:B------:R-:W0:Y:S04]  /*1550*/  LDS.128 R16, [R72+0x600] ;  /* 0x0006000048107984 */ /* 0x000e280000000c00 */
[----:B------:R-:W1:Y:S04]  /*1560*/  LDS.128 R32, [R72+0x610] ;  /* 0x0006100048207984 */ /* 0x000e680000000c00 */
[----:B------:R-:W-:Y:S04]  /*1570*/  LDS.128 R12, [R72+0x800] ;  /* 0x00080000480c7984 */ /* 0x000fe80000000c00 */
[----:B------:R-:W4:Y:S04]  /*1580*/  LDS.128 R28, [R73+0x800] ;  /* 0x00080000491c7984 */ /* 0x000f280000000c00 */
[----:B------:R-:W5:Y:S01]  /*1590*/  LDS.128 R20, [R73+0x610] ;  /* 0x0006100049147984 */ /* 0x000f620000000c00 */
[-C--:B0-----:R-:W-:Y:S01]  /*15a0*/  FFMA R71, R16, R36.reuse, R71 ;  /* 0x0000002410477223 */ /* 0x081fe20000000047 */
[-C--:B------:R-:W-:Y:S01]  /*15b0*/  FFMA R70, R17, R36.reuse, R70 ;  /* 0x0000002411467223 */ /* 0x080fe20000000046 */
[-C--:B------:R-:W-:Y:S01]  /*15c0*/  FFMA R67, R18, R36.reuse, R67 ;  /* 0x0000002412437223 */ /* 0x080fe20000000043 */
[-C--:B------:R-:W-:Y:S01]  /*15d0*/  FFMA R48, R19, R36.reuse, R40 ;  /* 0x0000002413307223 */ /* 0x080fe20000000028 */
[-C--:B-1----:R-:W-:Y:S01]  /*15e0*/  FFMA R49, R32, R36.reuse, R49 ;  /* 0x0000002420317223 */ /* 0x082fe20000000031 */
        /* <DEDUP_REMOVED lines=11> */
[-C--:B----4-:R-:W-:Y:S01]  /*16a0*/  FFMA R71, R12, R28.reuse, R71 ;  /* 0x0000001c0c477223 */ /* 0x090fe20000000047 */
[----:B------:R-:W0:Y:S01]  /*16b0*/  LDS.128 R24, [R72+0x810] ;  /* 0x0008100048187984 */ /* 0x000e220000000c00 */
        /* <DEDUP_REMOVED lines=40> */
[CC--:B------:R-:W-:Y:S01]  /*1940*/  FFMA R50, R25.reuse, R28.reuse, R50 ;  /* 0x0000001c19327223 */ /* 0x0c0fe20000000032 */
[----:B------:R-:W-:Y:S01]  /*1950*/  FFMA R51, R26, R28, R51 ;  /* 0x0000001c1a337223 */ /* 0x000fe20000000033 */
        /* <DEDUP_REMOVED lines=21> */
[----:B------:R-:W-:Y:S04]  /*1ab0*/  LDS.128 R20, [R72+0xa00] ;  /* 0x000a000048147984 */ /* 0x000fe80000000c00 */
[----:B------:R-:W0:Y:S04]  /*1ac0*/  LDS.128 R36, [R73+0xa00] ;  /* 0x000a000049247984 */ /* 0x000e280000000c00 */
[----:B------:R-:W1:Y:S04]  /*1ad0*/  LDS.128 R32, [R72+0xa10] ;  /* 0x000a100048207984 */ /* 0x000e680000000c00 */
[----:B------:R-:W4:Y:S01]  /*1ae0*/  LDS.128 R16, [R73+0x810] ;  /* 0x0008100049107984 */ /* 0x000f220000000c00 */
        /* <DEDUP_REMOVED lines=133> */
[----:B------:R-:W0:Y:S04]  /*2340*/  LDS.128 R20, [R73+0xc10] ;  /* 0x000c100049147984 */ /* 0x000e280000000c00 */
[----:B------:R-:W-:Y:S04]  /*2350*/  LDS.128 R32, [R72+0xe00] ;  /* 0x000e000048207984 */ /* 0x000fe80000000c00 */
[----:B------:R-:W-:Y:S04]  /*2360*/  LDS.128 R12, [R73+0xe00] ;  /* 0x000e0000490c7984 */ /* 0x000fe80000000c00 */
[----:B------:R-:W1:Y:S01]  /*2370*/  LDS.128 R36, [R72+0xe10] ;  /* 0x000e100048247984 */ /* 0x000e620000000c00 */
[----:B------:R-:W-:Y:S06]  /*2380*/  BAR.SYNC.DEFER_BLOCKING 0x0 ;  /* 0x0000000000007b1d */ /* 0x000fec0000010000 */
[----:B--2---:R2:W-:Y:S04]  /*2390*/  STS.128 [R76], R8 ;  /* 0x000000084c007388 */ /* 0x0045e80000000c00 */
[----:B---3--:R-:W-:Y:S04]  /*23a0*/  STS [R44+UR4], R4 ;  /* 0x000000042c007988 */ /* 0x008fe80008000804 */
[----:B------:R-:W-:Y:S04]  /*23b0*/  STS [R44+UR4+0x200], R5 ;  /* 0x000200052c007988 */ /* 0x000fe80008000804 */
[----:B------:R3:W-:Y:S04]  /*23c0*/  STS [R44+UR4+0x400], R6 ;  /* 0x000400062c007988 */ /* 0x0007e80008000804 */
[----:B------:R4:W-:Y:S01]  /*23d0*/  STS [R44+UR4+0x600], R7 ;  /* 0x000600072c007988 */ /* 0x0009e20008000804 */
        /* <DEDUP_REMOVED lines=49> */
[C---:B-1----:R-:W-:Y:S01]  /*26f0*/  FFMA R68, R39.reuse, R12, R28 ;  /* 0x0000000c27447223 */ /* 0x042fe2000000001c */
[----:B------:R-:W-:Y:S01]  /*2700*/  FFMA R104, R39, R14, R30 ;  /* 0x0000000e27687223 */ /* 0x000fe2000000001e */
[----:B------:R-:W-:Y:S01]  /*2710*/  IADD3 R46, PT, PT, R46, -0x1, RZ ;  /* 0xffffffff2e2e7810 */ /* 0x000fe20007ffe0ff */
[----:B------:R0:W1:Y:S04]  /*2720*/  LDS.128 R28, [R72] ;  /* 0x00000000481c7984 */ /* 0x0000680000000c00 */
[----:B------:R0:W0:Y:S04]  /*2730*/  LDS.128 R24, [R72+0x10] ;  /* 0x0000100048187984 */ /* 0x0000280000000c00 */
[----:B------:R0:W0:Y:S04]  /*2740*/  LDS.128 R20, [R73] ;  /* 0x0000000049147984 */ /* 0x0000280000000c00 */
[----:B------:R0:W0:Y:S01]  /*2750*/  LDS.128 R16, [R73+0x10] ;  /* 0x0000100049107984 */ /* 0x0000220000000c00 */
[----:B------:R-:W-:Y:S01]  /*2760*/  ISETP.NE.AND P0, PT, R46, -0x1, PT ;  /* 0xffffffff2e00780c */ /* 0x000fe20003f05270 */
        /* <DEDUP_REMOVED lines=43> */
[-C--:B--2---:R-:W-:Y:S01]  /*2a20*/  FFMA R10, R37, R41.reuse, R112 ;  /* 0x00000029250a7223 */ /* 0x084fe20000000070 */
[-C--:B------:R-:W-:Y:S01]  /*2a30*/  FFMA R11, R38, R41.reuse, R111 ;  /* 0x00000029260b7223 */ /* 0x080fe2000000006f */
[----:B------:R-:W-:Y:S01]  /*2a40*/  FFMA R8, R39, R41, R110 ;  /* 0x0000002927087223 */ /* 0x000fe2000000006e */
[-C--:B------:R-:W-:Y:S01]  /*2a50*/  FFMA R9, R32, R42.reuse, R109 ;  /* 0x0000002a20097223 */ /* 0x080fe2000000006d */
[-C--:B---3--:R-:W-:Y:S01]  /*2a60*/  FFMA R6, R33, R42.reuse, R108 ;  /* 0x0000002a21067223 */ /* 0x088fe2000000006c */
[-C--:B----4-:R-:W-:Y:S01]  /*2a70*/  FFMA R7, R34, R42.reuse, R107 ;  /* 0x0000002a22077223 */ /* 0x090fe2000000006b */
        /* <DEDUP_REMOVED lines=13> */
[----:B01----:R-:W-:Y:S06]  /*2b50*/  @P0 BRA `(.L_x_4) ;  /* 0xffffffdc00300947 */ /* 0x003fec000383ffff */
.L_x_3:
[----:B------:R-:W0:Y:S01]  /*2b60*/  LDCU.64 UR4, c[0x0][0x3a8] ;  /* 0x00007500ff0477ac */ /* 0x000e220008000a00 */
[----:B------:R-:W-:Y:S02]  /*2b70*/  IMAD R16, R64, UR7, R45 ;  /* 0x0000000740107c24 */ /* 0x000fe4000f8e022d */
        /* <DEDUP_REMOVED lines=14> */
[----:B------:R-:W4:Y:S04]  /*2c60*/  LDG.E.128 R28, desc[UR8][R114.64+0x10] ;  /* 0x00001008721c7981 */ /* 0x000f28000c1e1d00 */
[----:B------:R-:W5:Y:S04]  /*2c70*/  LDG.E.128 R24, desc[UR8][R108.64] ;  /* 0x000000086c187981 */ /* 0x000f68000c1e1d00 */
[----:B------:R-:W5:Y:S01]  /*2c80*/  LDG.E.128 R76, desc[UR8][R108.64+0x10] ;  /* 0x000010086c4c7981 */ /* 0x000f62000c1e1d00 */
[----:B------:R-:W-:-:S05]  /*2c90*/  IMAD.WIDE R106, R64, 0x4, R108 ;  /* 0x00000004406a7825 */ /* 0x000fca00078e026c */
[----:B------:R-:W5:Y:S01]  /*2ca0*/  LDG.E.128 R36, desc[UR8][R106.64] ;  /* 0x000000086a247981 */ /* 0x000f62000c1e1d00 */
[----:B------:R-:W-:-:S03]  /*2cb0*/  IMAD.WIDE R110, R64, 0x4, R106 ;  /* 0x00000004406e7825 */ /* 0x000fc600078e026a */
[----:B------:R-:W5:Y:S01]  /*2cc0*/  LDG.E.128 R44, desc[UR8][R106.64+0x10] ;  /* 0x000010086a2c7981 */ /* 0x000f62000c1e1d00 */
[----:B------:R-:W-:-:S03]  /*2cd0*/  IMAD.WIDE R116, R64, 0x4, R110 ;  /* 0x0000000440747825 */ /* 0x000fc600078e026e */
[----:B------:R-:W5:Y:S01]  /*2ce0*/  LDG.E.128 R40, desc[UR8][R110.64] ;  /* 0x000000086e287981 */ /* 0x000f62000c1e1d00 */
        /* <DEDUP_REMOVED lines=10> */
[----:B----4-:R-:W-:Y:S01]  /*2d90*/  FMUL R28, R28, UR4 ;  /* 0x000000041c1c7c20 */ /* 0x010fe20008400000 */
        /* <DEDUP_REMOVED lines=14> */
[----:B-----5:R-:W-:Y:S01]  /*2e80*/  FMUL R24, R24, UR4 ;  /* 0x0000000418187c20 */ /* 0x020fe20008400000 */
        /* <DEDUP_REMOVED lines=128> */
.L_x_5:
        /* <DEDUP_REMOVED lines=15> */
.L_x_34:


//--------------------- .text._Z10mysgemm_v9iiifPfS_fS_ --------------------------
	.section	.text._Z10mysgemm_v9iiifPfS_fS_,"ax",@progbits
	.align	128
        .global         _Z10mysgemm_v9iiifPfS_fS_
        .type           _Z10mysgemm_v9iiifPfS_fS_,@function
        .size           _Z10mysgemm_v9iiifPfS_fS_,(.L_x_35 - _Z10mysgemm_v9iiifPfS_fS_)
        .other          _Z10mysgemm_v9iiifPfS_fS_,@"STO_CUDA_ENTRY STV_DEFAULT"
_Z10mysgemm_v9iiifPfS_fS_:
.text._Z10mysgemm_v9iiifPfS_fS_:
[----:B------:R-:W-:Y:S01]  /*0000*/  LDC R1, c[0x0][0x37c] ;  /* 0x0000df00ff017b82 */ /* 0x000fe20000000800 */
[----:B------:R-:W0:Y:S07]  /*0010*/  S2R R67, SR_TID.X ;  /* 0x0000000000437919 */ /* 0x000e2e0000002100 */
[----:B------:R-:W1:Y:S01]  /*0020*/  LDC R48, c[0x0][0x388] ;  /* 0x0000e200ff307b82 */ /* 0x000e620000000800 */
[----:B------:R-:W2:Y:S01]  /*0030*/  LDCU.64 UR8, c[0x0][0x358] ;  /* 0x00006b00ff0877ac */ /* 0x000ea20008000a00 */
[----:B------:R-:W-:Y:S01]  /*0040*/  HFMA2 R49, -RZ, RZ, 0, 0 ;  /* 0x00000000ff317431 */ /* 0x000fe200000001ff */
[----:B------:R-:W3:Y:S01]  /*0050*/  S2R R47, SR_CTAID.X ;  /* 0x00000000002f7919 */ /* 0x000ee20000002500 */
[----:B------:R-:W-:Y:S01]  /*0060*/  HFMA2 R66, -RZ, RZ, 0, 0 ;  /* 0x00000000ff427431 */ /* 0x000fe200000001ff */
[----:B------:R-:W-:-:S02]  /*0070*/  CS2R R42, SRZ ;  /* 0x00000000002a7805 */ /* 0x000fc4000001ff00 */
[----:B------:R-:W-:Y:S02]  /*0080*/  CS2R R40, SRZ ;  /* 0x0000000000287805 */ /* 0x000fe4000001ff00 */
[----:B------:R-:W-:Y:S01]  /*0090*/  CS2R R50, SRZ ;  /* 0x0000000000327805 */ /* 0x000fe2000001ff00 */
[----:B------:R-:W4:Y:S01]  /*00a0*/  LDC R64, c[0x0][0x380] ;  /* 0x0000e000ff407b82 */ /* 0x000f220000000800 */
[----:B------:R-:W-:Y:S02]  /*00b0*/  CS2R R68, SRZ ;  /* 0x0000000000447805 */ /* 0x000fe4000001ff00 */
[----:B------:R-:W-:Y:S02]  /*00c0*/  MOV R65, RZ ;  /* 0x000000ff00417202 */ /* 0x000fe40000000f00 */
[----:B------:R-:W-:Y:S02]  /*00d0*/  CS2R R62, SRZ ;  /* 0x00000000003e7805 */ /* 0x000fe4000001ff00 */
[----:B------:R-:W-:-:S02]  /*00e0*/  CS2R R56, SRZ ;  /* 0x0000000000387805 */ /* 0x000fc4000001ff00 */
[----:B------:R-:W-:Y:S02]  /*00f0*/  CS2R R58, SRZ ;  /* 0x00000000003a7805 */ /* 0x000fe4000001ff00 */
[----:B------:R-:W-:Y:S02]  /*0100*/  CS2R R52, SRZ ;  /* 0x0000000000347805 */ /* 0x000fe4000001ff00 */
[----:B------:R-:W-:Y:S01]  /*0110*/  CS2R R54, SRZ ;  /* 0x0000000000367805 */ /* 0x000fe2000001ff00 */
[----:B------:R-:W0:Y:S01]  /*0120*/  S2UR UR7, SR_CTAID.Y ;  /* 0x00000000000779c3 */ /* 0x000e220000002600 */
[----:B------:R-:W-:Y:S02]  /*0130*/  CS2R R60, SRZ ;  /* 0x00000000003c7805 */ /* 0x000fe4000001ff00 */
[----:B------:R-:W-:Y:S02]  /*0140*/  CS2R R104, SRZ ;  /* 0x0000000000687805 */ /* 0x000fe4000001ff00 */
[----:B------:R-:W-:-:S02]  /*0150*/  CS2R R102, SRZ ;  /* 0x0000000000667805 */ /* 0x000fc4000001ff00 */
[----:B------:R-:W-:Y:S02]  /*0160*/  CS2R R100, SRZ ;  /* 0x0000000000647805 */ /* 0x000fe4000001ff00 */
[----:B------:R-:W-:Y:S02]  /*0170*/  CS2R R98, SRZ ;  /* 0x0000000000627805 */ /* 0x000fe4000001ff00 */
[----:B------:R-:W-:Y:S02]  /*0180*/  CS2R R96, SRZ ;  /* 0x0000000000607805 */ /* 0x000fe4000001ff00 */
[----:B------:R-:W-:Y:S02]  /*0190*/  CS2R R94, SRZ ;  /* 0x00000000005e7805 */ /* 0x000fe4000001ff00 */
[----:B-1----:R-:W-:Y:S02]  /*01a0*/  ISETP.GE.AND P0, PT, R48, 0x1, PT ;  /* 0x000000013000780c */ /* 0x002fe40003f06270 */
[----:B------:R-:W-:-:S02]  /*01b0*/  CS2R R92, SRZ ;  /* 0x00000000005c7805 */ /* 0x000fc4000001ff00 */
[----:B------:R-:W-:Y:S02]  /*01c0*/  CS2R R90, SRZ ;  /* 0x00000000005a7805 */ /* 0x000fe4000001ff00 */
[----:B------:R-:W-:Y:S02]  /*01d0*/  CS2R R88, SRZ ;  /* 0x0000000000587805 */ /* 0x000fe4000001ff00 */
[----:B------:R-:W-:Y:S02]  /*01e0*/  CS2R R86, SRZ ;  /* 0x0000000000567805 */ /* 0x000fe4000001ff00 */
[----:B------:R-:W-:Y:S02]  /*01f0*/  CS2R R84, SRZ ;  /* 0x0000000000547805 */ /* 0x000fe4000001ff00 */
[----:B------:R-:W-:Y:S02]  /*0200*/  CS2R R82, SRZ ;  /* 0x0000000000527805 */ /* 0x000fe4000001ff00 */
[----:B0-----:R-:W-:-:S02]  /*0210*/  SHF.L.U32 R0, R67, 0x3, RZ ;  /* 0x0000000343007819 */ /* 0x001fc400000006ff */
[----:B------:R-:W-:Y:S02]  /*0220*/  CS2R R80, SRZ ;  /* 0x0000000000507805 */ /* 0x000fe4000001ff00 */
[----:B------:R-:W-:Y:S02]  /*0230*/  SHF.L.U32 R3, R67, 0x1, RZ ;  /* 0x0000000143037819 */ /* 0x000fe400000006ff */
[----:B------:R-:W-:Y:S02]  /*0240*/  CS2R R14, SRZ ;  /* 0x00000000000e7805 */ /* 0x000fe4000001ff00 */
[----:B------:R-:W-:Y:S02]  /*0250*/  SHF.R.U32.HI R17, RZ, 0x1, R67 ;  /* 0x00000001ff117819 */ /* 0x000fe40000011643 */
[----:B------:R-:W-:Y:S02]  /*0260*/  CS2R R12, SRZ ;  /* 0x00000000000c7805 */ /* 0x000fe4000001ff00 */
[----:B------:R-:W-:-:S02]  /*0270*/  LOP3.LUT R76, R0, 0x18, RZ, 0xc0, !PT ;  /* 0x00000018004c7812 */ /* 0x000fc400078ec0ff */
[----:B------:R-:W-:Y:S02]  /*0280*/  CS2R R10, SRZ ;  /* 0x00000000000a7805 */ /* 0x000fe4000001ff00 */
[----:B------:R-:W-:Y:S02]  /*0290*/  LOP3.LUT R16, R3, 0x38, RZ, 0xc0, !PT ;  /* 0x0000003803107812 */ /* 0x000fe400078ec0ff */
[----:B------:R-:W-:Y:S02]  /*02a0*/  CS2R R8, SRZ ;  /* 0x0000000000087805 */ /* 0x000fe4000001ff00 */
[----:B------:R-:W-:Y:S02]  /*02b0*/  CS2R R6, SRZ ;  /* 0x0000000000067805 */ /* 0x000fe4000001ff00 */
[----:B------:R-:W-:Y:S02]  /*02c0*/  CS2R R4, SRZ ;  /* 0x0000000000047805 */ /* 0x000fe4000001ff00 */
[----:B------:R-:W-:-:S02]  /*02d0*/  CS2R R2, SRZ ;  /* 0x0000000000027805 */ /* 0x000fc4000001ff00 */
[----:B------:R-:W-:Y:S02]  /*02e0*/  MOV R0, RZ ;  /* 0x000000ff00007202 */ /* 0x000fe40000000f00 */
[----:B------:R-:W-:Y:S02]  /*02f0*/  LOP3.LUT R76, R76, 0x60, R67, 0xf8, !PT ;  /* 0x000000604c4c7812 */ /* 0x000fe400078ef843 */
[----:B------:R-:W-:Y:S01]  /*0300*/  LOP3.LUT R75, R16, 0x40, R17, 0xf8, !PT ;  /* 0x00000040104b7812 */ /* 0x000fe200078ef811 */
[----:B--234-:R-:W-:Y:S06]  /*0310*/  @!P0 BRA `(.L_x_6) ;  /* 0x0000002400cc8947 */ /* 0x01cfec0003800000 */
[----:B------:R-:W0:Y:S01]  /*0320*/  LDC R74, c[0x0][0x380] ;  /* 0x0000e000ff4a7b82 */ /* 0x000e220000000800 */
[----:B------:R-:W-:Y:S01]  /*0330*/  SHF.L.U32 R2, R67, 0x2, RZ ;  /* 0x0000000243027819 */ /* 0x000fe200000006ff */
[----:B------:R-:W1:Y:S01]  /*0340*/  LDCU.128 UR12, c[0x0][0x390] ;  /* 0x00007200ff0c77ac */ /* 0x000e620008000c00 */
[----:B------:R-:W-:Y:S02]  /*0350*/  SHF.R.U32.HI R0, RZ, 0x5, R67 ;  /* 0x00000005ff007819 */ /* 0x000fe40000011643 */
[----:B------:R-:W-:Y:S02]  /*0360*/  CS2R R10, SRZ ;  /* 0x00000000000a7805 */ /* 0x000fe4000001ff00 */
[C---:B------:R-:W-:Y:S01]  /*0370*/  LOP3.LUT R4, R2.reuse, 0x4, RZ, 0xc0, !PT ;  /* 0x0000000402047812 */ /* 0x040fe200078ec0ff */
[----:B------:R-:W-:Y:S01]  /*0380*/  USHF.L.U32 UR4, UR7, 0x7, URZ ;  /* 0x0000000707047899 */ /* 0x000fe200080006ff */
[----:B------:R-:W-:Y:S01]  /*0390*/  LOP3.LUT R3, R2, 0x7c, RZ, 0xc0, !PT ;  /* 0x0000007c02037812 */ /* 0x000fe200078ec0ff */
[----:B------:R-:W2:Y:S01]  /*03a0*/  S2UR UR6, SR_CgaCtaId ;  /* 0x00000000000679c3 */ /* 0x000ea20000008800 */
[----:B------:R-:W-:Y:S01]  /*03b0*/  SHF.L.U32 R7, R47, 0x7, RZ ;  /* 0x000000072f077819 */ /* 0x000fe200000006ff */
[C---:B------:R-:W-:Y:S01]  /*03c0*/  IMAD R2, R17.reuse, R48, R4 ;  /* 0x0000003011027224 */ /* 0x040fe200078e0204 */
[----:B------:R-:W-:Y:S01]  /*03d0*/  SHF.L.U32 R44, R17, 0x2, RZ ;  /* 0x00000002112c7819 */ /* 0x000fe200000006ff */
[----:B------:R-:W-:Y:S01]  /*03e0*/  IMAD R9, R48, UR4, RZ ;  /* 0x0000000430097c24 */ /* 0x000fe2000f8e02ff */
[----:B------:R-:W-:Y:S01]  /*03f0*/  UMOV UR4, 0x400 ;  /* 0x0000040000047882 */ /* 0x000fe20000000000 */
[----:B------:R-:W-:Y:S01]  /*0400*/  CS2R R12, SRZ ;  /* 0x00000000000c7805 */ /* 0x000fe2000001ff00 */
[----:B------:R-:W-:Y:S01]  /*0410*/  UIADD3 UR5, UPT, UPT, UR4, 0x1000, URZ ;  /* 0x0000100004057890 */ /* 0x000fe2000fffe0ff */
[----:B------:R-:W-:-:S02]  /*0420*/  CS2R R14, SRZ ;  /* 0x00000000000e7805 */ /* 0x000fc4000001ff00 */
[----:B------:R-:W-:Y:S02]  /*0430*/  CS2R R80, SRZ ;  /* 0x0000000000507805 */ /* 0x000fe4000001ff00 */
[----:B------:R-:W-:Y:S02]  /*0440*/  CS2R R82, SRZ ;  /* 0x0000000000527805 */ /* 0x000fe4000001ff00 */
[----:B------:R-:W-:Y:S02]  /*0450*/  CS2R R84, SRZ ;  /* 0x0000000000547805 */ /* 0x000fe4000001ff00 */
[----:B------:R-:W-:Y:S02]  /*0460*/  CS2R R86, SRZ ;  /* 0x0000000000567805 */ /* 0x000fe4000001ff00 */
[----:B------:R-:W-:Y:S02]  /*0470*/  CS2R R88, SRZ ;  /* 0x0000000000587805 */ /* 0x000fe4000001ff00 */
[----:B------:R-:W-:-:S02]  /*0480*/  CS2R R90, SRZ ;  /* 0x00000000005a7805 */ /* 0x000fc4000001ff00 */
[----:B------:R-:W-:Y:S01]  /*0490*/  CS2R R92, SRZ ;  /* 0x00000000005c7805 */ /* 0x000fe2000001ff00 */
[----:B0-----:R-:W-:Y:S01]  /*04a0*/  IMAD R0, R0, R74, R3 ;  /* 0x0000004a00007224 */ /* 0x001fe200078e0203 */
[----:B------:R-:W-:Y:S01]  /*04b0*/  CS2R R94, SRZ ;  /* 0x00000000005e7805 */ /* 0x000fe2000001ff00 */
[----:B------:R-:W-:Y:S01]  /*04c0*/  IMAD.WIDE.U32 R2, R2, 0x4, RZ ;  /* 0x0000000402027825 */ /* 0x000fe200078e00ff */
[----:B------:R-:W-:Y:S02]  /*04d0*/  CS2R R96, SRZ ;  /* 0x0000000000607805 */ /* 0x000fe4000001ff00 */
[----:B------:R-:W-:Y:S02]  /*04e0*/  CS2R R98, SRZ ;  /* 0x0000000000627805 */ /* 0x000fe4000001ff00 */
[----:B------:R-:W-:Y:S01]  /*04f0*/  CS2R R100, SRZ ;  /* 0x0000000000647805 */ /* 0x000fe2000001ff00 */
[----:B------:R-:W-:Y:S01]  /*0500*/  IMAD.WIDE R4, R0, 0x4, RZ ;  /* 0x0000000400047825 */ /* 0x000fe200078e02ff */
[----:B------:R-:W-:Y:S01]  /*0510*/  MOV R0, RZ ;  /* 0x000000ff00007202 */ /* 0x000fe20000000f00 */
[----:B--2---:R-:W-:Y:S01]  /*0520*/  ULEA UR5, UR6, UR5, 0x18 ;  /* 0x0000000506057291 */ /* 0x004fe2000f8ec0ff */
[----:B------:R-:W-:Y:S01]  /*0530*/  CS2R R102, SRZ ;  /* 0x0000000000667805 */ /* 0x000fe2000001ff00 */
[----:B------:R-:W-:Y:S01]  /*0540*/  IMAD.WIDE R2, R9, 0x4, R2 ;  /* 0x0000000409027825 */ /* 0x000fe200078e0202 */
[----:B------:R-:W-:Y:S01]  /*0550*/  ULEA UR4, UR6, UR4, 0x18 ;  /* 0x0000000406047291 */ /* 0x000fe2000f8ec0ff */
[----:B------:R-:W-:-:S02]  /*0560*/  CS2R R8, SRZ ;  /* 0x0000000000087805 */ /* 0x000fc4000001ff00 */
[----:B------:R-:W-:Y:S01]  /*0570*/  CS2R R104, SRZ ;  /* 0x0000000000687805 */ /* 0x000fe2000001ff00 */
[----:B------:R-:W-:Y:S01]  /*0580*/  IMAD.WIDE R4, R7, 0x4, R4 ;  /* 0x0000000407047825 */ /* 0x000fe200078e0204 */
[----:B------:R-:W-:Y:S02]  /*0590*/  SHF.L.U32 R7, R67, 0xb, RZ ;  /* 0x0000000b43077819 */ /* 0x000fe400000006ff */
[----:B------:R-:W-:Y:S02]  /*05a0*/  CS2R R68, SRZ ;  /* 0x0000000000447805 */ /* 0x000fe4000001ff00 */
[----:B-1----:R-:W-:Y:S02]  /*05b0*/  IADD3 R46, P0, PT, R2, UR14, RZ ;  /* 0x0000000e022e7c10 */ /* 0x002fe4000ff1e0ff */
[----:B------:R-:W-:Y:S02]  /*05c0*/  CS2R R60, SRZ ;  /* 0x00000000003c7805 */ /* 0x000fe4000001ff00 */
[----:B------:R-:W-:-:S02]  /*05d0*/  IADD3 R78, P1, PT, R4, UR12, RZ ;  /* 0x0000000c044e7c10 */ /* 0x000fc4000ff3e0ff */
[----:B------:R-:W-:Y:S02]  /*05e0*/  CS2R R54, SRZ ;  /* 0x0000000000367805 */ /* 0x000fe4000001ff00 */
[----:B------:R-:W-:Y:S02]  /*05f0*/  LOP3.LUT R44, R44, 0x800, R7, 0xf8, !PT ;  /* 0x000008002c2c7812 */ /* 0x000fe400078ef807 */
[----:B------:R-:W-:Y:S02]  /*0600*/  CS2R R6, SRZ ;  /* 0x0000000000067805 */ /* 0x000fe4000001ff00 */
[----:B------:R-:W-:Y:S02]  /*0610*/  IADD3.X R45, PT, PT, R3, UR15, RZ, P0, !PT ;  /* 0x0000000f032d7c10 */ /* 0x000fe400087fe4ff */
[----:B------:R-:W-:Y:S02]  /*0620*/  CS2R R2, SRZ ;  /* 0x0000000000027805 */ /* 0x000fe4000001ff00 */
[----:B------:R-:W-:-:S02]  /*0630*/  IADD3.X R79, PT, PT, R5, UR13, RZ, P1, !PT ;  /* 0x0000000d054f7c10 */ /* 0x000fc40008ffe4ff */
[----:B------:R-:W-:Y:S02]  /*0640*/  CS2R R4, SRZ ;  /* 0x0000000000047805 */ /* 0x000fe4000001ff00 */
[----:B------:R-:W-:Y:S02]  /*0650*/  MOV R66, RZ ;  /* 0x000000ff00427202 */ /* 0x000fe40000000f00 */
        /* <DEDUP_REMOVED lines=8> */
[----:B------:R-:W-:Y:S02]  /*06e0*/  MOV R49, RZ ;  /* 0x000000ff00317202 */ /* 0x000fe40000000f00 */
[----:B------:R-:W-:-:S02]  /*06f0*/  SHF.L.U32 R74, R74, 0x3, RZ ;  /* 0x000000034a4a7819 */ /* 0x000fc400000006ff */
[----:B------:R-:W-:Y:S02]  /*0700*/  LEA R73, R75, UR5, 0x2 ;  /* 0x000000054b497c11 */ /* 0x000fe4000f8e10ff */
[----:B------:R-:W-:Y:S02]  /*0710*/  LEA R67, R67, UR4, 0x4 ;  /* 0x0000000443437c11 */ /* 0x000fe4000f8e20ff */
[----:B------:R-:W-:Y:S01]  /*0720*/  LEA R72, R76, UR4, 0x2 ;  /* 0x000000044c487c11 */ /* 0x000fe2000f8e10ff */
[----:B------:R-:W-:-:S06]  /*0730*/  UMOV UR4, URZ ;  /* 0x000000ff00047c82 */ /* 0x000fcc0008000000 */
.L_x_7:
[----:B------:R-:W-:Y:S01]  /*0740*/  MOV R28, R46 ;  /* 0x0000002e001c7202 */ /* 0x000fe20000000f00 */
[----:B------:R-:W2:Y:S01]  /*0750*/  LDG.E.128 R32, desc[UR8][R78.64] ;  /* 0x000000084e207981 */ /* 0x000ea2000c1e1d00 */
[----:B------:R-:W-:-:S05]  /*0760*/  MOV R29, R45 ;  /* 0x0000002d001d7202 */ /* 0x000fca0000000f00 */
[----:B------:R-:W3:Y:S04]  /*0770*/  LDG.E.128 R36, desc[UR8][R28.64] ;  /* 0x000000081c247981 */ /* 0x000ee8000c1e1d00 */
[----:B--2---:R-:W-:Y:S04]  /*0780*/  STS.128 [R67], R32 ;  /* 0x0000002043007388 */ /* 0x004fe80000000c00 */
[----:B---3--:R-:W-:Y:S04]  /*0790*/  STS [R44+UR5], R36 ;  /* 0x000000242c007988 */ /* 0x008fe80008000805 */
[----:B------:R-:W-:Y:S04]  /*07a0*/  STS [R44+UR5+0x200], R37 ;  /* 0x000200252c007988 */ /* 0x000fe80008000805 */
[----:B------:R-:W-:Y:S04]  /*07b0*/  STS [R44+UR5+0x400], R38 ;  /* 0x000400262c007988 */ /* 0x000fe80008000805 */
[----:B------:R-:W-:Y:S01]  /*07c0*/  STS [R44+UR5+0x600], R39 ;  /* 0x000600272c007988 */ /* 0x000fe20008000805 */
[----:B------:R-:W-:Y:S06]  /*07d0*/  BAR.SYNC.DEFER_BLOCKING 0x0 ;  /* 0x0000000000007b1d */ /* 0x000fec0000010000 */
[----:B------:R-:W-:Y:S04]  /*07e0*/  LDS.128 R16, [R72] ;  /* 0x0000000048107984 */ /* 0x000fe80000000c00 */
[----:B------:R-:W0:Y:S04]  /*07f0*/  LDS.128 R20, [R73] ;  /* 0x0000000049147984 */ /* 0x000e280000000c00 */
[----:B------:R-:W1:Y:S04]  /*0800*/  LDS.128 R24, [R72+0x10] ;  /* 0x0000100048187984 */ /* 0x000e680000000c00 */
[----:B------:R-:W2:Y:S04]  /*0810*/  LDS.128 R28, [R73+0x10] ;  /* 0x00001000491c7984 */ /* 0x000ea80000000c00 */
[----:B------:R-:W-:Y:S04]  /*0820*/  LDS.128 R32, [R72+0x200] ;  /* 0x0002000048207984 */ /* 0x000fe80000000c00 */
[----:B------:R-:W3:Y:S01]  /*0830*/  LDS.128 R36, [R73+0x200] ;  /* 0x0002000049247984 */ /* 0x000ee20000000c00 */
        /* <DEDUP_REMOVED lines=20> */
[----:B------:R-:W-:Y:S01]  /*0980*/  FFMA R91, R26, R28, R91 ;  /* 0x0000001c1a5b7223 */ /* 0x000fe2000000005b */
        /* <DEDUP_REMOVED lines=8> */
[C---:B------:R-:W-:Y:S01]  /*0a10*/  FFMA R52, R27.reuse, R21, R52 ;  /* 0x000000151b347223 */ /* 0x040fe20000000034 */
        /* <DEDUP_REMOVED lines=25> */
[----:B------:R-:W0:Y:S01]  /*0bb0*/  LDS.128 R40, [R72+0x210] ;  /* 0x0002100048287984 */ /* 0x000e220000000c00 */
[----:B------:R-:W-:Y:S01]  /*0bc0*/  FFMA R30, R27, R30, R8 ;  /* 0x0000001e1b1e7223 */ /* 0x000fe20000000008 */
[----:B------:R-:W-:-:S02]  /*0bd0*/  FFMA R107, R16, R31, R9 ;  /* 0x0000001f106b7223 */ /* 0x000fc40000000009 */
[----:B------:R-:W1:Y:S01]  /*0be0*/  LDS.128 R8, [R73+0x210] ;  /* 0x0002100049087984 */ /* 0x000e620000000c00 */
[-C--:B---3--:R-:W-:Y:S01]  /*0bf0*/  FFMA R49, R32, R36.reuse, R49 ;  /* 0x0000002420317223 */ /* 0x088fe20000000031 */
        /* <DEDUP_REMOVED lines=19> */
[----:B------:R-:W-:Y:S04]  /*0d30*/  LDS.128 R12, [R73+0x400] ;  /* 0x00040000490c7984 */ /* 0x000fe80000000c00 */
[----:B------:R-:W2:Y:S01]  /*0d40*/  LDS.128 R4, [R72+0x400] ;  /* 0x0004000048047984 */ /* 0x000ea20000000c00 */
[-C--:B------:R-:W-:Y:S01]  /*0d50*/  FFMA R2, R25, R31.reuse, R2 ;  /* 0x0000001f19027223 */ /* 0x080fe20000000002 */
[-C--:B------:R-:W-:Y:S01]  /*0d60*/  FFMA R3, R26, R31.reuse, R3 ;  /* 0x0000001f1a037223 */ /* 0x080fe20000000003 */
[----:B------:R-:W-:Y:S01]  /*0d70*/  FFMA R0, R27, R31, R0 ;  /* 0x0000001f1b007223 */ /* 0x000fe20000000000 */
[----:B------:R-:W-:Y:S04]  /*0d80*/  LDS.128 R16, [R72+0x410] ;  /* 0x0004100048107984 */ /* 0x000fe80000000c00 */
[----:B------:R-:W-:Y:S01]  /*0d90*/  LDS.128 R24, [R73+0x600] ;  /* 0x0006000049187984 */ /* 0x000fe20000000c00 */
[-C--:B0-----:R-:W-:Y:S01]  /*0da0*/  FFMA R77, R40, R36.reuse, R77 ;  /* 0x00000024284d7223 */ /* 0x081fe2000000004d */
[CC--:B------:R-:W-:Y:S01]  /*0db0*/  FFMA R50, R41.reuse, R36.reuse, R50 ;  /* 0x0000002429327223 */ /* 0x0c0fe20000000032 */
        /* <DEDUP_REMOVED lines=11> */
[C---:B------:R-:W-:Y:S01]  /*0e70*/  FFMA R96, R43.reuse, R39, R96 ;  /* 0x000000272b607223 */ /* 0x040fe20000000060 */
[C---:B------:R-:W-:Y:S01]  /*0e80*/  FFMA R36, R43.reuse, R36, R20 ;  /* 0x000000242b247223 */ /* 0x040fe20000000014 */
[----:B------:R-:W-:Y:S01]  /*0e90*/  FFMA R38, R43, R38, R22 ;  /* 0x000000262b267223 */ /* 0x000fe20000000016 */
[-C--:B-1----:R-:W-:Y:S01]  /*0ea0*/  FFMA R37, R34, R10.reuse, R21 ;  /* 0x0000000a22257223 */ /* 0x082fe20000000015 */
[----:B------:R-:W-:-:S02]  /*0eb0*/  FFMA R39, R40, R10, R23 ;  /* 0x0000000a28277223 */ /* 0x000fc40000000017 */
[----:B------:R-:W0:Y:S01]  /*0ec0*/  LDS.128 R20, [R73+0x410] ;  /* 0x0004100049147984 */ /* 0x000e220000000c00 */
        /* <DEDUP_REMOVED lines=8> */
[CC--:B------:R-:W-:Y:S01]  /*0f50*/  FFMA R81, R32.reuse, R10.reuse, R81 ;  /* 0x0000000a20517223 */ /* 0x0c0fe20000000051 */
        /* <DEDUP_REMOVED lines=20> */
[----:B------:R-:W-:Y:S01]  /*10a0*/  FFMA R0, R43, R11, R0 ;  /* 0x0000000b2b007223 */ /* 0x000fe20000000000 */
[-C--:B--2---:R-:W-:Y:S01]  /*10b0*/  FFMA R49, R4, R12.reuse, R49 ;  /* 0x0000000c04317223 */ /* 0x084fe20000000031 */
        /* <DEDUP_REMOVED lines=31> */
[----:B------:R-:W0:Y:S04]  /*12b0*/  LDS.128 R8, [R72+0x600] ;  /* 0x0006000048087984 */ /* 0x000e280000000c00 */
[----:B------:R-:W1:Y:S01]  /*12c0*/  LDS.128 R4, [R73+0x610] ;  /* 0x0006100049047984 */ /* 0x000e620000000c00 */
        /* <DEDUP_REMOVED lines=32> */
[----:B------:R-:W2:Y:S01]  /*14d0*/  LDS.128 R28, [R72+0x610] ;  /* 0x00061000481c7984 */ /* 0x000ea20000000c00 */
        /* <DEDUP_REMOVED lines=16> */
[-C--:B-1----:R-:W-:Y:S01]  /*15e0*/  FFMA R97, R8, R4.reuse, R97 ;  /* 0x0000000408617223 */ /* 0x082fe20000000061 */
        /* <DEDUP_REMOVED lines=18> */
[----:B------:R-:W3:Y:S01]  /*1710*/  LDS.128 R20, [R72+0x810] ;  /* 0x0008100048147984 */ /* 0x000ee20000000c00 */
        /* <DEDUP_REMOVED lines=67> */
[----:B------:R-:W2:Y:S01]  /*1b50*/  LDS.128 R12, [R73+0xa10] ;  /* 0x000a1000490c7984 */ /* 0x000ea20000000c00 */
        /* <DEDUP_REMOVED lines=33> */
[----:B------:R-:W-:Y:S04]  /*1d70*/  LDS.128 R8, [R72+0xc00] ;  /* 0x000c000048087984 */ /* 0x000fe80000000c00 */
[----:B------:R-:W3:Y:S01]  /*1d80*/  LDS.128 R20, [R73+0xc00] ;  /* 0x000c000049147984 */ /* 0x000ee20000000c00 */
[CC--:B0-----:R-:W-:Y:S01]  /*1d90*/  FFMA R70, R5.reuse, R24.reuse, R70 ;  /* 0x0000001805467223 */ /* 0x0c1fe20000000046 */
[----:B------:R-:W-:Y:S01]  /*1da0*/  FFMA R71, R6, R24, R71 ;  /* 0x0000001806477223 */ /* 0x000fe20000000047 */
[----:B-1----:R-:W-:Y:S01]  /*1db0*/  FFMA R69, R30, R26, R69 ;  /* 0x0000001a1e457223 */ /* 0x002fe20000000045 */
[-C--:B--2---:R-:W-:Y:S01]  /*1dc0*/  FFMA R97, R4, R12.reuse, R97 ;  /* 0x0000000c04617223 */ /* 0x084fe20000000061 */
[-C--:B------:R-:W-:Y:S01]  /*1dd0*/  FFMA R94, R5, R12.reuse, R94 ;  /* 0x0000000c055e7223 */ /* 0x080fe2000000005e */
[-C--:B------:R-:W-:Y:S01]  /*1de0*/  FFMA R95, R6, R12.reuse, R95 ;  /* 0x0000000c065f7223 */ /* 0x080fe2000000005f */
[-C--:B------:R-:W-:Y:S01]  /*1df0*/  FFMA R92, R7, R12.reuse, R92 ;  /* 0x0000000c075c7223 */ /* 0x080fe2000000005c */
[-C--:B------:R-:W-:Y:S01]  /*1e00*/  FFMA R93, R28, R12.reuse, R93 ;  /* 0x0000000c1c5d7223 */ /* 0x080fe2000000005d */
[-C--:B------:R-:W-:Y:S01]  /*1e10*/  FFMA R90, R29, R12.reuse, R90 ;  /* 0x0000000c1d5a7223 */ /* 0x080fe2000000005a */
[-C--:B------:R-:W-:Y:S01]  /*1e20*/  FFMA R91, R30, R12.reuse, R91 ;  /* 0x0000000c1e5b7223 */ /* 0x080fe2000000005b */
[----:B------:R-:W-:Y:S01]  /*1e30*/  FFMA R112, R31, R12, R112 ;  /* 0x0000000c1f707223 */ /* 0x000fe20000000070 */
        /* <DEDUP_REMOVED lines=41> */
[----:B------:R-:W0:Y:S01]  /*20d0*/  LDS.128 R4, [R73+0xc10] ;  /* 0x000c100049047984 */ /* 0x000e220000000c00 */
[-C--:B------:R-:W-:Y:S01]  /*20e0*/  FFMA R85, R28, R13.reuse, R85 ;  /* 0x0000000d1c557223 */ /* 0x080fe20000000055 */
[-C--:B------:R-:W-:Y:S01]  /*20f0*/  FFMA R82, R29, R13.reuse, R82 ;  /* 0x0000000d1d527223 */ /* 0x080fe20000000052 */
[-C--:B------:R-:W-:Y:S01]  /*2100*/  FFMA R83, R30, R13.reuse, R83 ;  /* 0x0000000d1e537223 */ /* 0x080fe20000000053 */
[----:B------:R-:W-:Y:S01]  /*2110*/  FFMA R80, R31, R13, R80 ;  /* 0x0000000d1f507223 */ /* 0x000fe20000000050 */
[-C--:B---3--:R-:W-:Y:S01]  /*2120*/  FFMA R42, R9, R20.reuse, R70 ;  /* 0x00000014092a7223 */ /* 0x088fe20000000046 */
[----:B------:R-:W-:Y:S01]  /*2130*/  FFMA R43, R10, R20, R71 ;  /* 0x000000140a2b7223 */ /* 0x000fe20000000047 */
[----:B------:R-:W-:Y:S01]  /*2140*/  FFMA R13, R34, R22, R69 ;  /* 0x00000016220d7223 */ /* 0x000fe20000000045 */
        /* <DEDUP_REMOVED lines=25> */
[----:B------:R-:W1:Y:S01]  /*22e0*/  LDS.128 R68, [R73+0xe00] ;  /* 0x000e000049447984 */ /* 0x000e620000000c00 */
[-C--:B------:R-:W-:Y:S01]  /*22f0*/  FFMA R100, R11, R23.reuse, R100 ;  /* 0x000000170b647223 */ /* 0x080fe20000000064 */
[-C--:B------:R-:W-:Y:S01]  /*2300*/  FFMA R101, R32, R23.reuse, R101 ;  /* 0x0000001720657223 */ /* 0x080fe20000000065 */
[-C--:B------:R-:W-:Y:S01]  /*2310*/  FFMA R98, R33, R23.reuse, R98 ;  /* 0x0000001721627223 */ /* 0x080fe20000000062 */
[----:B------:R-:W2:Y:S01]  /*2320*/  LDS.128 R16, [R72+0xe10] ;  /* 0x000e100048107984 */ /* 0x000ea20000000c00 */
[-C--:B------:R-:W-:Y:S01]  /*2330*/  FFMA R99, R34, R23.reuse, R99 ;  /* 0x0000001722637223 */ /* 0x080fe20000000063 */
[----:B------:R-:W-:-:S02]  /*2340*/  FFMA R96, R35, R23, R96 ;  /* 0x0000001723607223 */ /* 0x000fc40000000060 */
[----:B------:R-:W3:Y:S01]  /*2350*/  LDS.128 R20, [R73+0xe10] ;  /* 0x000e100049147984 */ /* 0x000ee20000000c00 */
[----:B------:R-:W-:-:S06]  /*2360*/  UIADD3 UR4, UPT, UPT, UR4, 0x8, URZ ;  /* 0x0000000804047890 */ /* 0x000fcc000fffe0ff */
[----:B------:R-:W-:Y:S01]  /*2370*/  ISETP.LE.AND P0, PT, R48, UR4, PT ;  /* 0x0000000430007c0c */ /* 0x000fe2000bf03270 */
        /* <DEDUP_REMOVED lines=40> */
[----:B------:R-:W-:Y:S01]  /*2600*/  IADD3 R46, P1, PT, R46, 0x20, RZ ;  /* 0x000000202e2e7810 */ /* 0x000fe20007f3e0ff */
[-C--:B-1----:R-:W-:Y:S01]  /*2610*/  FFMA R65, R24, R69.reuse, R65 ;  /* 0x0000004518417223 */ /* 0x082fe20000000041 */
[-C--:B------:R-:W-:Y:S01]  /*2620*/  FFMA R62, R25, R69.reuse, R62 ;  /* 0x00000045193e7223 */ /* 0x080fe2000000003e */
[-C--:B------:R-:W-:Y:S01]  /*2630*/  FFMA R63, R26, R69.reuse, R63 ;  /* 0x000000451a3f7223 */ /* 0x080fe2000000003f */
[-C--:B------:R-:W-:Y:S01]  /*2640*/  FFMA R56, R27, R69.reuse, R56 ;  /* 0x000000451b387223 */ /* 0x080fe20000000038 */
        /* <DEDUP_REMOVED lines=9> */
[CC--:B------:R-:W-:Y:S01]  /*26e0*/  FFMA R50, R17.reuse, R68.reuse, R50 ;  /* 0x0000004411327223 */ /* 0x0c0fe20000000032 */
[C---:B------:R-:W-:Y:S01]  /*26f0*/  FFMA R51, R18.reuse, R68, R51 ;  /* 0x0000004412337223 */ /* 0x040fe20000000033 */
[----:B------:R-:W-:Y:S01]  /*2700*/  FFMA R69, R18, R70, R13 ;  /* 0x0000004612457223 */ /* 0x000fe2000000000d */
[----:B---3--:R-:W-:Y:S01]  /*2710*/  FFMA R10, R17, R22, R4 ;  /* 0x00000016110a7223 */ /* 0x008fe20000000004 */
[----:B------:R-:W-:-:S04]  /*2720*/  IMAD.WIDE R78, R74, 0x4, R78 ;  /* 0x000000044a4e7825 */ /* 0x000fc800078e024e */
        /* <DEDUP_REMOVED lines=47> */
[----:B------:R-:W-:Y:S01]  /*2a20*/  IADD3.X R45, PT, PT, RZ, R45, RZ, P1, !PT ;  /* 0x0000002dff2d7210 */ /* 0x000fe20000ffe4ff */
[----:B------:R-:W-:Y:S06]  /*2a30*/  BAR.SYNC.DEFER_BLOCKING 0x0 ;  /* 0x0000000000007b1d */ /* 0x000fec0000010000 */
[----:B------:R-:W-:Y:S05]  /*2a40*/  @!P0 BRA `(.L_x_7) ;  /* 0xffffffdc003c8947 */ /* 0x000fea000383ffff */
.L_x_6:
        /* <DEDUP_REMOVED lines=12> */
[----:B------:R-:W2:Y:S04]  /*2b10*/  LDG.E.128 R16, desc[UR8][R114.64] ;  /* 0x0000000872107981 */ /* 0x000ea8000c1e1d00 */
[----:B------:R-:W0:Y:S04]  /*2b20*/  LDG.E.128 R32, desc[UR8][R112.64] ;  /* 0x0000000870207981 */ /* 0x000e28000c1e1d00 */
        /* <DEDUP_REMOVED lines=9> */
[----:B------:R-:W-:-:S04]  /*2bc0*/  IMAD.WIDE R116, R64, 0x4, R110 ;  /* 0x0000000440747825 */ /* 0x000fc800078e026e */
[----:B0-----:R-:W-:Y:S01]  /*2bd0*/  FMUL R67, R35, UR4 ;  /* 0x0000000423437c20 */ /* 0x001fe20008400000 */
[----:B---3--:R-:W-:Y:S01]  /*2be0*/  FMUL R74, R20, UR4 ;  /* 0x00000004144a7c20 */ /* 0x008fe20008400000 */
[----:B------:R-:W-:Y:S01]  /*2bf0*/  FMUL R75, R21, UR4 ;  /* 0x00000004154b7c20 */ /* 0x000fe20008400000 */
[----:B------:R-:W-:Y:S01]  /*2c00*/  FMUL R118, R22, UR4 ;  /* 0x0000000416767c20 */ /* 0x000fe20008400000 */
[----:B------:R-:W-:Y:S01]  /*2c10*/  FMUL R119, R23, UR4 ;  /* 0x0000000417777c20 */ /* 0x000fe20008400000 */
[----:B-1----:R-:W-:Y:S01]  /*2c20*/  FFMA R23, R56, UR5, R67 ;  /* 0x0000000538177c23 */ /* 0x002fe20008000043 */
[----:B--2---:R-:W-:Y:S01]  /*2c30*/  FMUL R16, R16, UR4 ;  /* 0x0000000410107c20 */ /* 0x004fe20008400000 */
[----:B------:R-:W-:Y:S01]  /*2c40*/  FFMA R56, R57, UR5, R74 ;  /* 0x0000000539387c23 */ /* 0x000fe2000800004a */
[----:B----4-:R-:W-:Y:S01]  /*2c50*/  FMUL R29, R29, UR4 ;  /* 0x000000041d1d7c20 */ /* 0x010fe20008400000 */
[----:B------:R-:W-:Y:S01]  /*2c60*/  FFMA R57, R58, UR5, R75 ;  /* 0x000000053a397c23 */ /* 0x000fe2000800004b */
        /* <DEDUP_REMOVED lines=8> */
[----:B------:R-:W-:Y:S01]  /*2cf0*/  FFMA R16, R49, UR5, R16 ;  /* 0x0000000531107c23 */ /* 0x000fe20008000010 */
[----:B------:R-:W-:-:S04]  /*2d00*/  IMAD.WIDE R118, R64, 0x4, R116 ;  /* 0x0000000440767825 */ /* 0x000fc800078e0274 */
[----:B------:R-:W-:Y:S01]  /*2d10*/  FFMA R49, R50, UR5, R29 ;  /* 0x0000000532317c23 */ /* 0x000fe2000800001d */
[----:B------:R-:W-:Y:S01]  /*2d20*/  FFMA R17, R42, UR5, R17 ;  /* 0x000000052a117c23 */ /* 0x000fe20008000011 */
[----:B------:R-:W-:Y:S01]  /*2d30*/  FFMA R18, R43, UR5, R18 ;  /* 0x000000052b127c23 */ /* 0x000fe20008000012 */
[----:B------:R-:W-:Y:S01]  /*2d40*/  FFMA R19, R40, UR5, R19 ;  /* 0x0000000528137c23 */ /* 0x000fe20008000013 */
[----:B------:R-:W-:Y:S01]  /*2d50*/  FFMA R48, R41, UR5, R28 ;  /* 0x0000000529307c23 */ /* 0x000fe2000800001c */
[----:B------:R-:W-:Y:S01]  /*2d60*/  FFMA R50, R51, UR5, R30 ;  /* 0x0000000533327c23 */ /* 0x000fe2000800001e */
[----:B-----5:R-:W-:Y:S01]  /*2d70*/  FMUL R24, R24, UR4 ;  /* 0x0000000418187c20 */ /* 0x020fe20008400000 */
[----:B------:R-:W-:Y:S01]  /*2d80*/  FMUL R72, R32, UR4 ;  /* 0x0000000420487c20 */ /* 0x000fe20008400000 */
[----:B------:R-:W-:Y:S01]  /*2d90*/  FMUL R71, R33, UR4 ;  /* 0x0000000421477c20 */ /* 0x000fe20008400000 */
[----:B------:R-:W-:Y:S01]  /*2da0*/  FMUL R70, R34, UR4 ;  /* 0x0000000422467c20 */ /* 0x000fe20008400000 */
[----:B------:R-:W2:Y:S01]  /*2db0*/  LDG.E.128 R40, desc[UR8][R110.64] ;  /* 0x000000086e287981 */ /* 0x000ea2000c1e1d00 */
[----:B------:R-:W-:Y:S01]  /*2dc0*/  FFMA R51, R68, UR5, R31 ;  /* 0x0000000544337c23 */ /* 0x000fe2000800001f */
[----:B------:R-:W-:Y:S01]  /*2dd0*/  FMUL R25, R25, UR4 ;  /* 0x0000000419197c20 */ /* 0x000fe20008400000 */
[----:B------:R-:W-:Y:S01]  /*2de0*/  FMUL R68, R26, UR4 ;  /* 0x000000041a447c20 */ /* 0x000fe20008400000 */
[----:B------:R-:W3:Y:S01]  /*2df0*/  LDG.E.128 R32, desc[UR8][R110.64+0x10] ;  /* 0x000010086e207981 */ /* 0x000ee2000c1e1d00 */
[----:B------:R-:W-:Y:S01]  /*2e00*/  FMUL R73, R27, UR4 ;  /* 0x000000041b497c20 */ /* 0x000fe20008400000 */
[----:B------:R-:W-:Y:S01]  /*2e10*/  FMUL R76, R76, UR4 ;  /* 0x000000044c4c7c20 */ /* 0x000fe20008400000 */
[----:B------:R-:W-:Y:S01]  /*2e20*/  FMUL R77, R77, UR4 ;  /* 0x000000044d4d7c20 */ /* 0x000fe20008400000 */
[----:B------:R-:W-:Y:S01]  /*2e30*/  FFMA R52, R53, UR5, R24 ;  /* 0x0000000535347c23 */ /* 0x000fe20008000018 */
[----:B------:R-:W-:Y:S01]  /*2e40*/  FMUL R78, R78, UR4 ;  /* 0x000000044e4e7c20 */ /* 0x000fe20008400000 */
[----:B------:R-:W-:-:S04]  /*2e50*/  IMAD.WIDE R120, R64, 0x4, R118 ;  /* 0x0000000440787825 */ /* 0x000fc800078e0276 */
[----:B------:R-:W-:Y:S01]  /*2e60*/  FFMA R53, R54, UR5, R25 ;  /* 0x0000000536357c23 */ /* 0x000fe20008000019 */
[----:B------:R-:W-:Y:S01]  /*2e70*/  FFMA R54, R55, UR5, R68 ;  /* 0x0000000537367c23 */ /* 0x000fe20008000044 */
[----:B------:R-:W4:Y:S01]  /*2e80*/  LDG.E.128 R28, desc[UR8][R116.64] ;  /* 0x00000008741c7981 */ /* 0x000f22000c1e1d00 */
[----:B------:R-:W-:Y:S01]  /*2e90*/  FFMA R20, R65, UR5, R72 ;  /* 0x0000000541147c23 */ /* 0x000fe20008000048 */
[----:B------:R-:W-:Y:S01]  /*2ea0*/  FFMA R21, R62, UR5, R71 ;  /* 0x000000053e157c23 */ /* 0x000fe20008000047 */
[----:B------:R-:W-:Y:S01]  /*2eb0*/  FFMA R22, R63, UR5, R70 ;  /* 0x000000053f167c23 */ /* 0x000fe20008000046 */
[----:B------:R-:W5:Y:S01]  /*2ec0*/  LDG.E.128 R24, desc[UR8][R116.64+0x10] ;  /* 0x0000100874187981 */ /* 0x000f62000c1e1d00 */
        /* <DEDUP_REMOVED lines=19> */
[----:B------:R-:W-:Y:S04]  /*3000*/  STG.E.128 desc[UR8][R114.64+0x10], R48 ;  /* 0x0000103072007986 */ /* 0x000fe8000c101d08 */
[----:B------:R1:W-:Y:S04]  /*3010*/  STG.E.128 desc[UR8][R112.64], R20 ;  /* 0x0000001470007986 */ /* 0x0003e8000c101d08 */
        /* <DEDUP_REMOVED lines=13> */
[----:B--2---:R-:W-:Y:S01]  /*30f0*/  FMUL R40, R40, UR4 ;  /* 0x0000000428287c20 */ /* 0x004fe20008400000 */
[----:B------:R-:W-:Y:S01]  /*3100*/  FMUL R41, R41, UR4 ;  /* 0x0000000429297c20 */ /* 0x000fe20008400000 */
[----:B------:R-:W-:Y:S01]  /*3110*/  FMUL R42, R42, UR4 ;  /* 0x000000042a2a7c20 */ /* 0x000fe20008400000 */
[----:B------:R-:W-:Y:S01]  /*3120*/  FMUL R43, R43, UR4 ;  /* 0x000000042b2b7c20 */ /* 0x000fe20008400000 */
[----:B---3--:R-:W-:Y:S01]  /*3130*/  FMUL R32, R32, UR4 ;  /* 0x0000000420207c20 */ /* 0x008fe20008400000 */
[----:B------:R-:W-:Y:S01]  /*3140*/  FMUL R33, R33, UR4 ;  /* 0x0000000421217c20 */ /* 0x000fe20008400000 */
[----:B------:R-:W-:Y:S01]  /*3150*/  FMUL R34, R34, UR4 ;  /* 0x0000000422227c20 */ /* 0x000fe20008400000 */
[----:B------:R-:W-:Y:S01]  /*3160*/  FMUL R35, R35, UR4 ;  /* 0x0000000423237c20 */ /* 0x000fe20008400000 */
[----:B0-----:R-:W-:Y:S01]  /*3170*/  FFMA R16, R97, UR5, R40 ;  /* 0x0000000561107c23 */ /* 0x001fe20008000028 */
[----:B------:R-:W-:Y:S01]  /*3180*/  FFMA R17, R94, UR5, R41 ;  /* 0x000000055e117c23 */ /* 0x000fe20008000029 */
[----:B------:R-:W-:Y:S01]  /*3190*/  FFMA R18, R95, UR5, R42 ;  /* 0x000000055f127c23 */ /* 0x000fe2000800002a */
[----:B------:R-:W-:Y:S01]  /*31a0*/  FFMA R19, R92, UR5, R43 ;  /* 0x000000055c137c23 */ /* 0x000fe2000800002b */
[----:B-1----:R-:W-:Y:S01]  /*31b0*/  FFMA R20, R93, UR5, R32 ;  /* 0x000000055d147c23 */ /* 0x002fe20008000020 */
[----:B------:R-:W-:Y:S01]  /*31c0*/  FFMA R21, R90, UR5, R33 ;  /* 0x000000055a157c23 */ /* 0x000fe20008000021 */
[----:B------:R-:W-:Y:S01]  /*31d0*/  FFMA R22, R91, UR5, R34 ;  /* 0x000000055b167c23 */ /* 0x000fe20008000022 */
[----:B------:R-:W-:Y:S01]  /*31e0*/  FFMA R23, R88, UR5, R35 ;  /* 0x0000000558177c23 */ /* 0x000fe20008000023 */
        /* <DEDUP_REMOVED lines=25> */
[----:B------:R-:W-:Y:S01]  /*3380*/  FFMA R28, R89, UR5, R28 ;  /* 0x00000005591c7c23 */ /* 0x000fe2000800001c */
[----:B------:R-:W-:Y:S01]  /*3390*/  FFMA R29, R86, UR5, R29 ;  /* 0x00000005561d7c23 */ /* 0x000fe2000800001d */
[----:B------:R-:W-:Y:S01]  /*33a0*/  FFMA R30, R87, UR5, R30 ;  /* 0x00000005571e7c23 */ /* 0x000fe2000800001e */
[----:B------:R-:W-:Y:S01]  /*33b0*/  FFMA R31, R84, UR5, R31 ;  /* 0x00000005541f7c23 */ /* 0x000fe2000800001f */
[----:B------:R1:W-:Y:S01]  /*33c0*/  STG.E.128 desc[UR8][R110.64+0x10], R20 ;  /* 0x000010146e007986 */ /* 0x0003e2000c101d08 */
        /* <DEDUP_REMOVED lines=11> */
[----:B0-----:R-:W-:Y:S01]  /*3480*/  FFMA R16, R85, UR5, R24 ;  /* 0x0000000555107c23 */ /* 0x001fe20008000018 */
[----:B------:R-:W-:Y:S01]  /*3490*/  FFMA R17, R82, UR5, R25 ;  /* 0x0000000552117c23 */ /* 0x000fe20008000019 */
[----:B------:R-:W-:Y:S01]  /*34a0*/  FFMA R18, R83, UR5, R26 ;  /* 0x0000000553127c23 */ /* 0x000fe2000800001a */
[----:B------:R-:W-:Y:S01]  /*34b0*/  FFMA R19, R80, UR5, R27 ;  /* 0x0000000550137c23 */ /* 0x000fe2000800001b */
[----:B------:R-:W-:Y:S01]  /*34c0*/  FFMA R75, R0, UR5, R75 ;  /* 0x00000005004b7c23 */ /* 0x000fe2000800004b */
[----:B-1----:R-:W-:Y:S01]  /*34d0*/  FFMA R20, R81, UR5, R60 ;  /* 0x0000000551147c23 */ /* 0x002fe2000800003c */
        /* <DEDUP_REMOVED lines=8> */
[----:B------:R-:W-:Y:S01]  /*3560*/  STG.E.128 desc[UR8][R120.64+0x10], R72 ;  /* 0x0000104878007986 */ /* 0x000fe2000c101d08 */
[----:B------:R-:W-:Y:S05]  /*3570*/  EXIT ;  /* 0x000000000000794d */ /* 0x000fea0003800000 */
.L_x_8:
        /* <DEDUP_REMOVED lines=16> */
.L_x_35:


//--------------------- .text._Z10mysgemm_v8iiifPfS_fS_ --------------------------
	.section	.text._Z10mysgemm_v8iiifPfS_fS_,"ax",@progbits
	.align	128
        .global         _Z10mysgemm_v8iiifPfS_fS_
        .type           _Z10mysgemm_v8iiifPfS_fS_,@function
        .size           _Z10mysgemm_v8iiifPfS_fS_,(.L_x_36 - _Z10mysgemm_v8iiifPfS_fS_)
        .other          _Z10mysgemm_v8iiifPfS_fS_,@"STO_CUDA_ENTRY STV_DEFAULT"
_Z10mysgemm_v8iiifPfS_fS_:
.text._Z10mysgemm_v8iiifPfS_fS_:
[----:B------:R-:W-:Y:S08]  /*0000*/  LDC R1, c[0x0][0x37c] ;  /* 0x0000df00ff017b82 */ /* 0x000ff00000000800 */
[----:B------:R-:W0:Y:S01]  /*0010*/  LDC R48, c[0x0][0x388] ;  /* 0x0000e200ff307b82 */ /* 0x000e220000000800 */
[----:B------:R-:W1:Y:S01]  /*0020*/  S2R R67, SR_TID.X ;  /* 0x0000000000437919 */ /* 0x000e620000002100 */
[----:B------:R-:W2:Y:S01]  /*0030*/  LDCU.64 UR8, c[0x0][0x358] ;  /* 0x00006b00ff0877ac */ /* 0x000ea20008000a00 */
[----:B------:R-:W-:Y:S01]  /*0040*/  HFMA2 R49, -RZ, RZ, 0, 0 ;  /* 0x00000000ff317431 */ /* 0x000fe200000001ff */
[----:B------:R-:W-:Y:S01]  /*0050*/  CS2R R42, SRZ ;  /* 0x00000000002a7805 */ /* 0x000fe2000001ff00 */
[----:B------:R-:W3:Y:S01]  /*0060*/  S2R R47, SR_CTAID.X ;  /* 0x00000000002f7919 */ /* 0x000ee20000002500 */
[----:B------:R-:W-:Y:S01]  /*0070*/  HFMA2 R66, -RZ, RZ, 0, 0 ;  /* 0x00000000ff427431 */ /* 0x000fe200000001ff */
[----:B------:R-:W-:Y:S01]  /*0080*/  CS2R R40, SRZ ;  /* 0x0000000000287805 */ /* 0x000fe2000001ff00 */
[----:B------:R-:W4:Y:S01]  /*0090*/  LDC R64, c[0x0][0x380] ;  /* 0x0000e000ff407b82 */ /* 0x000f220000000800 */
[----:B------:R-:W-:-:S02]  /*00a0*/  CS2R R50, SRZ ;  /* 0x0000000000327805 */ /* 0x000fc4000001ff00 */
[----:B------:R-:W-:Y:S02]  /*00b0*/  CS2R R68, SRZ ;  /* 0x0000000000447805 */ /* 0x000fe4000001ff00 */
[----:B------:R-:W-:Y:S02]  /*00c0*/  MOV R65, RZ ;  /* 0x000000ff00417202 */ /* 0x000fe40000000f00 */
[----:B------:R-:W-:Y:S02]  /*00d0*/  CS2R R62, SRZ ;  /* 0x00000000003e7805 */ /* 0x000fe4000001ff00 */
[----:B------:R-:W-:Y:S02]  /*00e0*/  CS2R R56, SRZ ;  /* 0x0000000000387805 */ /* 0x000fe4000001ff00 */
[----:B------:R-:W-:Y:S02]  /*00f0*/  CS2R R58, SRZ ;  /* 0x00000000003a7805 */ /* 0x000fe4000001ff00 */
[----:B------:R-:W-:Y:S01]  /*0100*/  CS2R R52, SRZ ;  /* 0x0000000000347805 */ /* 0x000fe2000001ff00 */
[----:B------:R-:W0:Y:S01]  /*0110*/  S2UR UR7, SR_CTAID.Y ;  /* 0x00000000000779c3 */ /* 0x000e220000002600 */
[----:B------:R-:W-:-:S02]  /*0120*/  CS2R R54, SRZ ;  /* 0x0000000000367805 */ /* 0x000fc4000001ff00 */
[----:B------:R-:W-:Y:S02]  /*0130*/  CS2R R60, SRZ ;  /* 0x00000000003c7805 */ /* 0x000fe4000001ff00 */
[----:B------:R-:W-:Y:S02]  /*0140*/  CS2R R104, SRZ ;  /* 0x0000000000687805 */ /* 0x000fe4000001ff00 */
[----:B------:R-:W-:Y:S02]  /*0150*/  CS2R R102, SRZ ;  /* 0x0000000000667805 */ /* 0x000fe4000001ff00 */
[----:B------:R-:W-:Y:S02]  /*0160*/  CS2R R100, SRZ ;  /* 0x0000000000647805 */ /* 0x000fe4000001ff00 */
[----:B------:R-:W-:Y:S02]  /*0170*/  CS2R R98, SRZ ;  /* 0x0000000000627805 */ /* 0x000fe4000001ff00 */
[----:B------:R-:W-:-:S02]  /*0180*/  CS2R R96, SRZ ;  /* 0x0000000000607805 */ /* 0x000fc4000001ff00 */
[----:B0-----:R-:W-:Y:S02]  /*0190*/  ISETP.GE.AND P0, PT, R48, 0x1, PT ;  /* 0x000000013000780c */ /* 0x001fe40003f06270 */
        /* <DEDUP_REMOVED lines=8> */
[----:B-1----:R-:W-:Y:S02]  /*0220*/  SHF.L.U32 R76, R67, 0x3, RZ ;  /* 0x00000003434c7819 */ /* 0x002fe400000006ff */
[----:B------:R-:W-:Y:S02]  /*0230*/  CS2R R14, SRZ ;  /* 0x00000000000e7805 */ /* 0x000fe4000001ff00 */
[----:B------:R-:W-:-:S02]  /*0240*/  SHF.R.U32.HI R17, RZ, 0x1, R67 ;  /* 0x00000001ff117819 */ /* 0x000fc40000011643 */
[----:B------:R-:W-:Y:S02]  /*0250*/  CS2R R12, SRZ ;  /* 0x00000000000c7805 */ /* 0x000fe4000001ff00 */
[----:B------:R-:W-:Y:S02]  /*0260*/  CS2R R10, SRZ ;  /* 0x00000000000a7805 */ /* 0x000fe4000001ff00 */
[----:B------:R-:W-:Y:S02]  /*0270*/  CS2R R8, SRZ ;  /* 0x0000000000087805 */ /* 0x000fe4000001ff00 */
[----:B------:R-:W-:Y:S02]  /*0280*/  CS2R R6, SRZ ;  /* 0x0000000000067805 */ /* 0x000fe4000001ff00 */
[----:B------:R-:W-:Y:S02]  /*0290*/  CS2R R4, SRZ ;  /* 0x0000000000047805 */ /* 0x000fe4000001ff00 */
[----:B------:R-:W-:-:S02]  /*02a0*/  CS2R R2, SRZ ;  /* 0x0000000000027805 */ /* 0x000fc4000001ff00 */
[----:B------:R-:W-:Y:S02]  /*02b0*/  MOV R0, RZ ;  /* 0x000000ff00007202 */ /* 0x000fe40000000f00 */
[----:B------:R-:W-:Y:S02]  /*02c0*/  LOP3.LUT R76, R76, 0x78, RZ, 0xc0, !PT ;  /* 0x000000784c4c7812 */ /* 0x000fe400078ec0ff */
[----:B------:R-:W-:Y:S01]  /*02d0*/  LOP3.LUT R75, R17, 0x78, RZ, 0xc0, !PT ;  /* 0x00000078114b7812 */ /* 0x000fe200078ec0ff */
        /* <DEDUP_REMOVED lines=67> */
.L_x_10:
        /* <DEDUP_REMOVED lines=561> */
.L_x_9:
        /* <DEDUP_REMOVED lines=179> */
.L_x_11:
        /* <DEDUP_REMOVED lines=11> */
.L_x_36:


//--------------------- .text._Z10mysgemm_v7iiifPfS_fS_ --------------------------
	.section	.text._Z10mysgemm_v7iiifPfS_fS_,"ax",@progbits
	.align	128
        .global         _Z10mysgemm_v7iiifPfS_fS_
        .type           _Z10mysgemm_v7iiifPfS_fS_,@function
        .size           _Z10mysgemm_v7iiifPfS_fS_,(.L_x_37 - _Z10mysgemm_v7iiifPfS_fS_)
        .other          _Z10mysgemm_v7iiifPfS_fS_,@"STO_CUDA_ENTRY STV_DEFAULT"
_Z10mysgemm_v7iiifPfS_fS_:
.text._Z10mysgemm_v7iiifPfS_fS_:
[----:B------:R-:W-:Y:S08]  /*0000*/  LDC R1, c[0x0][0x37c] ;  /* 0x0000df00ff017b82 */ /* 0x000ff00000000800 */
[----:B------:R-:W0:Y:S01]  /*0010*/  LDC R2, c[0x0][0x388] ;  /* 0x0000e200ff027b82 */ /* 0x000e220000000800 */
[----:B------:R-:W1:Y:S01]  /*0020*/  S2R R0, SR_TID.X ;  /* 0x0000000000007919 */ /* 0x000e620000002100 */
[----:B------:R-:W2:Y:S01]  /*0030*/  LDCU.64 UR10, c[0x0][0x358] ;  /* 0x00006b00ff0a77ac */ /* 0x000ea20008000a00 */
[----:B------:R-:W-:Y:S01]  /*0040*/  HFMA2 R38, -RZ, RZ, 0, 0 ;  /* 0x00000000ff267431 */ /* 0x000fe200000001ff */
[----:B------:R-:W-:Y:S01]  /*0050*/  CS2R R46, SRZ ;  /* 0x00000000002e7805 */ /* 0x000fe2000001ff00 */
[----:B------:R-:W3:Y:S01]  /*0060*/  S2R R7, SR_CTAID.X ;  /* 0x0000000000077919 */ /* 0x000ee20000002500 */
[----:B------:R-:W-:-:S02]  /*0070*/  CS2R R44, SRZ ;  /* 0x00000000002c7805 */ /* 0x000fc4000001ff00 */
[----:B------:R-:W-:Y:S01]  /*0080*/  CS2R R50, SRZ ;  /* 0x0000000000327805 */ /* 0x000fe2000001ff00 */
[----:B------:R-:W4:Y:S01]  /*0090*/  S2UR UR5, SR_CTAID.Y ;  /* 0x00000000000579c3 */ /* 0x000f220000002600 */
[----:B------:R-:W-:Y:S02]  /*00a0*/  CS2R R36, SRZ ;  /* 0x0000000000247805 */ /* 0x000fe4000001ff00 */
[----:B------:R-:W-:Y:S02]  /*00b0*/  CS2R R48, SRZ ;  /* 0x0000000000307805 */ /* 0x000fe4000001ff00 */
[----:B------:R-:W-:Y:S02]  /*00c0*/  CS2R R52, SRZ ;  /* 0x0000000000347805 */ /* 0x000fe4000001ff00 */
[----:B------:R-:W-:Y:S02]  /*00d0*/  CS2R R54, SRZ ;  /* 0x0000000000367805 */ /* 0x000fe4000001ff00 */
[----:B------:R-:W-:-:S02]  /*00e0*/  MOV R57, RZ ;  /* 0x000000ff00397202 */ /* 0x000fc40000000f00 */
[----:B0-----:R-:W-:Y:S01]  /*00f0*/  ISETP.GE.AND P0, PT, R2, 0x1, PT ;  /* 0x000000010200780c */ /* 0x001fe20003f06270 */
[----:B----4-:R-:W-:Y:S01]  /*0100*/  USHF.L.U32 UR5, UR5, 0x6, URZ ;  /* 0x0000000605057899 */ /* 0x010fe200080006ff */
[----:B-1----:R-:W-:Y:S02]  /*0110*/  SHF.L.U32 R4, R0, 0x2, RZ ;  /* 0x0000000200047819 */ /* 0x002fe400000006ff */
[----:B------:R-:W-:Y:S02]  /*0120*/  SHF.R.U32.HI R40, RZ, 0x4, R0 ;  /* 0x00000004ff287819 */ /* 0x000fe40000011600 */
[----:B---3--:R-:W-:Y:S02]  /*0130*/  SHF.L.U32 R7, R7, 0x6, RZ ;  /* 0x0000000607077819 */ /* 0x008fe400000006ff */
[----:B------:R-:W-:-:S05]  /*0140*/  LOP3.LUT R41, R4, 0x3c, RZ, 0xc0, !PT ;  /* 0x0000003c04297812 */ /* 0x000fca00078ec0ff */
[----:B--2---:R-:W-:Y:S05]  /*0150*/  @!P0 BRA `(.L_x_12) ;  /* 0x00000014004c8947 */ /* 0x004fea0003800000 */
[----:B------:R-:W0:Y:S01]  /*0160*/  LDC R3, c[0x0][0x380] ;  /* 0x0000e000ff037b82 */ /* 0x000e220000000800 */
[----:B------:R-:W1:Y:S01]  /*0170*/  LDCU.128 UR12, c[0x0][0x390] ;  /* 0x00007200ff0c77ac */ /* 0x000e620008000c00 */
[----:B------:R-:W-:Y:S01]  /*0180*/  LOP3.LUT R4, R4, 0xc, RZ, 0xc0, !PT ;  /* 0x0000000c04047812 */ /* 0x000fe200078ec0ff */
[----:B------:R-:W-:Y:S01]  /*0190*/  IMAD R11, R2, UR5, RZ ;  /* 0x00000005020b7c24 */ /* 0x000fe2000f8e02ff */
[----:B------:R-:W-:Y:S01]  /*01a0*/  SHF.R.U32.HI R5, RZ, 0x2, R0 ;  /* 0x00000002ff057819 */ /* 0x000fe20000011600 */
[----:B------:R-:W-:Y:S01]  /*01b0*/  UMOV UR7, 0x400 ;  /* 0x0000040000077882 */ /* 0x000fe20000000000 */
[----:B------:R-:W-:Y:S01]  /*01c0*/  CS2R R54, SRZ ;  /* 0x0000000000367805 */ /* 0x000fe2000001ff00 */
[----:B------:R-:W-:Y:S01]  /*01d0*/  UIADD3 UR4, UPT, UPT, UR7, 0x1000, URZ ;  /* 0x0000100007047890 */ /* 0x000fe2000fffe0ff */
[----:B------:R-:W2:Y:S01]  /*01e0*/  S2UR UR9, SR_CgaCtaId ;  /* 0x00000000000979c3 */ /* 0x000ea20000008800 */
[----:B------:R-:W-:Y:S01]  /*01f0*/  IMAD R4, R5, R2, R4 ;  /* 0x0000000205047224 */ /* 0x000fe200078e0204 */
[----:B------:R-:W-:-:S02]  /*0200*/  MOV R57, RZ ;  /* 0x000000ff00397202 */ /* 0x000fc40000000f00 */
[----:B------:R-:W-:Y:S02]  /*0210*/  CS2R R52, SRZ ;  /* 0x0000000000347805 */ /* 0x000fe4000001ff00 */
[----:B------:R-:W-:Y:S01]  /*0220*/  MOV R38, RZ ;  /* 0x000000ff00267202 */ /* 0x000fe20000000f00 */
[----:B------:R-:W-:Y:S01]  /*0230*/  IMAD.WIDE.U32 R4, R4, 0x4, RZ ;  /* 0x0000000404047825 */ /* 0x000fe200078e00ff */
[----:B------:R-:W-:Y:S02]  /*0240*/  CS2R R36, SRZ ;  /* 0x0000000000247805 */ /* 0x000fe4000001ff00 */
[----:B------:R-:W-:Y:S02]  /*0250*/  CS2R R48, SRZ ;  /* 0x0000000000307805 */ /* 0x000fe4000001ff00 */
[----:B------:R-:W-:Y:S02]  /*0260*/  CS2R R50, SRZ ;  /* 0x0000000000327805 */ /* 0x000fe4000001ff00 */
[----:B------:R-:W-:-:S02]  /*0270*/  CS2R R46, SRZ ;  /* 0x00000000002e7805 */ /* 0x000fc4000001ff00 */
[----:B------:R-:W-:Y:S01]  /*0280*/  CS2R R44, SRZ ;  /* 0x00000000002c7805 */ /* 0x000fe2000001ff00 */
[----:B------:R-:W-:-:S04]  /*0290*/  IMAD.WIDE R4, R11, 0x4, R4 ;  /* 0x000000040b047825 */ /* 0x000fc800078e0204 */
[----:B0-----:R-:W-:Y:S01]  /*02a0*/  IMAD R8, R40, R3, R41 ;  /* 0x0000000328087224 */ /* 0x001fe200078e0229 */
[----:B-1----:R-:W-:-:S03]  /*02b0*/  IADD3 R4, P0, PT, R4, UR14, RZ ;  /* 0x0000000e04047c10 */ /* 0x002fc6000ff1e0ff */
[----:B------:R-:W-:Y:S01]  /*02c0*/  IMAD.WIDE R8, R8, 0x4, RZ ;  /* 0x0000000408087825 */ /* 0x000fe200078e02ff */
[----:B------:R-:W-:Y:S01]  /*02d0*/  IADD3.X R5, PT, PT, R5, UR15, RZ, P0, !PT ;  /* 0x0000000f05057c10 */ /* 0x000fe200087fe4ff */
[----:B--2---:R-:W-:Y:S02]  /*02e0*/  ULEA UR6, UR9, UR4, 0x18 ;  /* 0x0000000409067291 */ /* 0x004fe4000f8ec0ff */
[----:B------:R-:W-:Y:S01]  /*02f0*/  IMAD.WIDE R8, R7, 0x4, R8 ;  /* 0x0000000407087825 */ /* 0x000fe200078e0208 */
[----:B------:R-:W-:Y:S02]  /*0300*/  UMOV UR4, URZ ;  /* 0x000000ff00047c82 */ /* 0x000fe40008000000 */
[----:B------:R-:W-:-:S04]  /*0310*/  IADD3 R58, P1, PT, R8, UR12, RZ ;  /* 0x0000000c083a7c10 */ /* 0x000fc8000ff3e0ff */
[----:B------:R-:W-:Y:S02]  /*0320*/  IADD3.X R59, PT, PT, R9, UR13, RZ, P1, !PT ;  /* 0x0000000d093b7c10 */ /* 0x000fe40008ffe4ff */
[----:B------:R-:W-:-:S04]  /*0330*/  SHF.L.U32 R9, R0, 0xa, RZ ;  /* 0x0000000a00097819 */ /* 0x000fc800000006ff */
[----:B------:R-:W-:-:S07]  /*0340*/  LOP3.LUT R6, R9, 0xcfc, R0, 0xc8, !PT ;  /* 0x00000cfc09067812 */ /* 0x000fce00078ec800 */
.L_x_13:
[----:B------:R-:W2:Y:S04]  /*0350*/  LDG.E.128 R24, desc[UR10][R58.64] ;  /* 0x0000000a3a187981 */ /* 0x000ea8000c1e1d00 */
[----:B------:R0:W3:Y:S01]  /*0360*/  LDG.E.128 R32, desc[UR10][R4.64] ;  /* 0x0000000a04207981 */ /* 0x0000e2000c1e1d00 */
[----:B------:R-:W-:Y:S01]  /*0370*/  ULEA UR8, UR9, UR7, 0x18 ;  /* 0x0000000709087291 */ /* 0x000fe2000f8ec0ff */
[C---:B------:R-:W-:Y:S01]  /*0380*/  SHF.L.U32 R28, R0.reuse, 0x4, RZ ;  /* 0x00000004001c7819 */ /* 0x040fe200000006ff */
[----:B------:R-:W-:Y:S01]  /*0390*/  UIADD3 UR4, UPT, UPT, UR4, 0x10, URZ ;  /* 0x0000001004047890 */ /* 0x000fe2000fffe0ff */
[----:B------:R-:W-:Y:S02]  /*03a0*/  LOP3.LUT R42, R0, 0xf0, RZ, 0xc0, !PT ;  /* 0x000000f0002a7812 */ /* 0x000fe400078ec0ff */
[----:B------:R-:W-:-:S03]  /*03b0*/  LOP3.LUT R43, R28, 0xf0, RZ, 0xc0, !PT ;  /* 0x000000f01c2b7812 */ /* 0x000fc600078ec0ff */
[----:B------:R-:W-:Y:S02]  /*03c0*/  ISETP.LE.AND P0, PT, R2, UR4, PT ;  /* 0x0000000402007c0c */ /* 0x000fe4000bf03270 */
[----:B0-----:R-:W-:-:S04]  /*03d0*/  IADD3 R4, P1, PT, R4, 0x40, RZ ;  /* 0x0000004004047810 */ /* 0x001fc80007f3e0ff */
[----:B------:R-:W-:Y:S01]  /*03e0*/  IADD3.X R5, PT, PT, RZ, R5, RZ, P1, !PT ;  /* 0x00000005ff057210 */ /* 0x000fe20000ffe4ff */
[----:B--2---:R-:W-:Y:S04]  /*03f0*/  STS.128 [R28+UR8], R24 ;  /* 0x000000181c007988 */ /* 0x004fe80008000c08 */
[----:B---3--:R-:W-:Y:S04]  /*0400*/  STS [R6+UR6], R32 ;  /* 0x0000002006007988 */ /* 0x008fe80008000806 */
[----:B------:R-:W-:Y:S04]  /*0410*/  STS [R6+UR6+0x100], R33 ;  /* 0x0001002106007988 */ /* 0x000fe80008000806 */
[----:B------:R-:W-:Y:S04]  /*0420*/  STS [R6+UR6+0x200], R34 ;  /* 0x0002002206007988 */ /* 0x000fe80008000806 */
[----:B------:R-:W-:Y:S01]  /*0430*/  STS [R6+UR6+0x300], R35 ;  /* 0x0003002306007988 */ /* 0x000fe20008000806 */
[----:B------:R-:W-:Y:S06]  /*0440*/  BAR.SYNC.DEFER_BLOCKING 0x0 ;  /* 0x0000000000007b1d */ /* 0x000fec0000010000 */
[----:B------:R-:W-:Y:S04]  /*0450*/  LDS.128 R8, [R43+UR8] ;  /* 0x000000082b087984 */ /* 0x000fe80008000c00 */
[----:B------:R-:W0:Y:S04]  /*0460*/  LDS.128 R20, [R42+UR6] ;  /* 0x000000062a147984 */ /* 0x000e280008000c00 */
[----:B------:R-:W-:Y:S04]  /*0470*/  LDS.128 R12, [R43+UR8+0x100] ;  /* 0x000100082b0c7984 */ /* 0x000fe80008000c00 */
[----:B------:R-:W1:Y:S04]  /*0480*/  LDS.128 R16, [R42+UR6+0x100] ;  /* 0x000100062a107984 */ /* 0x000e680008000c00 */
[----:B------:R-:W-:Y:S04]  /*0490*/  LDS.128 R24, [R43+UR8+0x200] ;  /* 0x000200082b187984 */ /* 0x000fe80008000c00 */
[----:B------:R-:W2:Y:S04]  /*04a0*/  LDS.128 R28, [R42+UR6+0x200] ;  /* 0x000200062a1c7984 */ /* 0x000ea80008000c00 */
[----:B------:R-:W-:Y:S01]  /*04b0*/  LDS.128 R32, [R43+UR8+0x300] ;  /* 0x000300082b207984 */ /* 0x000fe20008000c00 */
        /* <DEDUP_REMOVED lines=13> */
[----:B------:R-:W0:Y:S01]  /*0590*/  LDS.128 R36, [R42+UR6+0x300] ;  /* 0x000300062a247984 */ /* 0x000e220008000c00 */
        /* <DEDUP_REMOVED lines=13> */
[C---:B------:R-:W-:Y:S01]  /*0670*/  FFMA R16, R15.reuse, R16, R20 ;  /* 0x000000100f107223 */ /* 0x040fe20000000014 */
[----:B------:R-:W-:Y:S01]  /*0680*/  FFMA R18, R15, R18, R22 ;  /* 0x000000120f127223 */ /* 0x000fe20000000016 */
[----:B------:R-:W-:Y:S01]  /*0690*/  LDS.128 R8, [R42+UR6+0x400] ;  /* 0x000400062a087984 */ /* 0x000fe20008000c00 */
[-C--:B--2---:R-:W-:Y:S01]  /*06a0*/  FFMA R51, R24, R29.reuse, R51 ;  /* 0x0000001d18337223 */ /* 0x084fe20000000033 */
[-C--:B------:R-:W-:Y:S01]  /*06b0*/  FFMA R46, R25, R29.reuse, R46 ;  /* 0x0000001d192e7223 */ /* 0x080fe2000000002e */
[-C--:B------:R-:W-:Y:S01]  /*06c0*/  FFMA R49, R26, R29.reuse, R49 ;  /* 0x0000001d1a317223 */ /* 0x080fe20000000031 */
[----:B------:R-:W1:Y:S01]  /*06d0*/  LDS.128 R20, [R43+UR8+0x400] ;  /* 0x000400082b147984 */ /* 0x000e620008000c00 */
        /* <DEDUP_REMOVED lines=14> */
[-C--:B------:R-:W-:Y:S01]  /*07c0*/  FFMA R55, R24, R31.reuse, R55 ;  /* 0x0000001f18377223 */ /* 0x080fe20000000037 */
[-C--:B------:R-:W-:Y:S01]  /*07d0*/  FFMA R52, R25, R31.reuse, R52 ;  /* 0x0000001f19347223 */ /* 0x080fe20000000034 */
[-C--:B------:R-:W-:Y:S01]  /*07e0*/  FFMA R57, R26, R31.reuse, R57 ;  /* 0x0000001f1a397223 */ /* 0x080fe20000000039 */
[----:B------:R-:W2:Y:S01]  /*07f0*/  LDS.128 R16, [R42+UR6+0x500] ;  /* 0x000500062a107984 */ /* 0x000ea20008000c00 */
[----:B------:R-:W-:Y:S01]  /*0800*/  FFMA R54, R27, R31, R54 ;  /* 0x0000001f1b367223 */ /* 0x000fe20000000036 */
[-C--:B0-----:R-:W-:Y:S01]  /*0810*/  FFMA R51, R32, R37.reuse, R51 ;  /* 0x0000002520337223 */ /* 0x081fe20000000033 */
        /* <DEDUP_REMOVED lines=15> */
[----:B------:R-:W0:Y:S01]  /*0910*/  LDS.128 R28, [R42+UR6+0x600] ;  /* 0x000600062a1c7984 */ /* 0x000e220008000c00 */
[----:B------:R-:W-:Y:S01]  /*0920*/  FFMA R54, R35, R39, R54 ;  /* 0x0000002723367223 */ /* 0x000fe20000000036 */
[-C--:B-1----:R-:W-:Y:S01]  /*0930*/  FFMA R51, R20, R9.reuse, R51 ;  /* 0x0000000914337223 */ /* 0x082fe20000000033 */
        /* <DEDUP_REMOVED lines=15> */
[----:B------:R-:W1:Y:S01]  /*0a30*/  LDS.128 R36, [R43+UR8+0x700] ;  /* 0x000700082b247984 */ /* 0x000e620008000c00 */
[----:B------:R-:W-:Y:S01]  /*0a40*/  FFMA R54, R23, R11, R54 ;  /* 0x0000000b17367223 */ /* 0x000fe20000000036 */
[-C--:B--2---:R-:W-:Y:S01]  /*0a50*/  FFMA R51, R12, R17.reuse, R51 ;  /* 0x000000110c337223 */ /* 0x084fe20000000033 */
        /* <DEDUP_REMOVED lines=47> */
[-C--:B------:R-:W-:Y:S01]  /*0d50*/  FFMA R55, R36, R35.reuse, R55 ;  /* 0x0000002324377223 */ /* 0x080fe20000000037 */
[-C--:B------:R-:W-:Y:S01]  /*0d60*/  FFMA R52, R37, R35.reuse, R52 ;  /* 0x0000002325347223 */ /* 0x080fe20000000034 */
[-C--:B------:R-:W-:Y:S01]  /*0d70*/  FFMA R57, R38, R35.reuse, R57 ;  /* 0x0000002326397223 */ /* 0x080fe20000000039 */
[----:B------:R-:W-:Y:S01]  /*0d80*/  FFMA R54, R39, R35, R54 ;  /* 0x0000002327367223 */ /* 0x000fe20000000036 */
[----:B------:R-:W-:Y:S01]  /*0d90*/  LDS.128 R28, [R43+UR8+0xa00] ;  /* 0x000a00082b1c7984 */ /* 0x000fe20008000c00 */
[----:B------:R-:W-:Y:S01]  /*0da0*/  SHF.L.U32 R35, R3, 0x4, RZ ;  /* 0x0000000403237819 */ /* 0x000fe200000006ff */
[-C--:B--2---:R-:W-:Y:S01]  /*0db0*/  FFMA R47, R8, R20.reuse, R47 ;  /* 0x00000014082f7223 */ /* 0x084fe2000000002f */
[-C--:B------:R-:W-:Y:S01]  /*0dc0*/  FFMA R44, R9, R20.reuse, R44 ;  /* 0x00000014092c7223 */ /* 0x080fe2000000002c */
[----:B------:R-:W1:Y:S01]  /*0dd0*/  LDS.128 R24, [R42+UR6+0xa00] ;  /* 0x000a00062a187984 */ /* 0x000e620008000c00 */
        /* <DEDUP_REMOVED lines=14> */
[----:B------:R-:W-:Y:S01]  /*0ec0*/  IMAD.WIDE R58, R35, 0x4, R58 ;  /* 0x00000004233a7825 */ /* 0x000fe200078e023a */
[----:B------:R-:W-:Y:S03]  /*0ed0*/  LDS.128 R20, [R43+UR8+0xb00] ;  /* 0x000b00082b147984 */ /* 0x000fe60008000c00 */
[-C--:B0-----:R-:W-:Y:S01]  /*0ee0*/  FFMA R47, R12, R16.reuse, R47 ;  /* 0x000000100c2f7223 */ /* 0x081fe2000000002f */
[-C--:B------:R-:W-:Y:S01]  /*0ef0*/  FFMA R44, R13, R16.reuse, R44 ;  /* 0x000000100d2c7223 */ /* 0x080fe2000000002c */
[-C--:B------:R-:W-:Y:S01]  /*0f00*/  FFMA R45, R14, R16.reuse, R45 ;  /* 0x000000100e2d7223 */ /* 0x080fe2000000002d */
[----:B------:R-:W0:Y:S01]  /*0f10*/  LDS.128 R8, [R42+UR6+0xb00] ;  /* 0x000b00062a087984 */ /* 0x000e220008000c00 */
        /* <DEDUP_REMOVED lines=14> */
[----:B------:R-:W-:Y:S01]  /*1000*/  LDS.128 R12, [R43+UR8+0xc00] ;  /* 0x000c00082b0c7984 */ /* 0x000fe20008000c00 */
[-C--:B-1----:R-:W-:Y:S01]  /*1010*/  FFMA R51, R28, R25.reuse, R51 ;  /* 0x000000191c337223 */ /* 0x082fe20000000033 */
[----:B------:R-:W-:-:S02]  /*1020*/  FFMA R46, R29, R25, R46 ;  /* 0x000000191d2e7223 */ /* 0x000fc4000000002e */
        /* <DEDUP_REMOVED lines=14> */
[----:B------:R-:W-:-:S02]  /*1110*/  FFMA R54, R31, R27, R54 ;  /* 0x0000001b1f367223 */ /* 0x000fc40000000036 */
[----:B------:R-:W-:Y:S01]  /*1120*/  LDS.128 R24, [R43+UR8+0xd00] ;  /* 0x000d00082b187984 */ /* 0x000fe20008000c00 */
[-C--:B0-----:R-:W-:Y:S01]  /*1130*/  FFMA R51, R20, R9.reuse, R51 ;  /* 0x0000000914337223 */ /* 0x081fe20000000033 */
[-C--:B------:R-:W-:Y:S02]  /*1140*/  FFMA R46, R21, R9.reuse, R46 ;  /* 0x00000009152e7223 */ /* 0x080fe4000000002e */
[----:B------:R-:W0:Y:S01]  /*1150*/  LDS.128 R28, [R42+UR6+0xd00] ;  /* 0x000d00062a1c7984 */ /* 0x000e220008000c00 */
        /* <DEDUP_REMOVED lines=14> */
[----:B------:R-:W-:Y:S04]  /*1240*/  LDS.128 R8, [R43+UR8+0xe00] ;  /* 0x000e00082b087984 */ /* 0x000fe80008000c00 */
[----:B------:R-:W2:Y:S01]  /*1250*/  LDS.128 R20, [R42+UR6+0xe00] ;  /* 0x000e00062a147984 */ /* 0x000ea20008000c00 */
        /* <DEDUP_REMOVED lines=13> */
[----:B------:R-:W1:Y:S01]  /*1330*/  LDS.128 R32, [R43+UR8+0xf00] ;  /* 0x000f00082b207984 */ /* 0x000e620008000c00 */
        /* <DEDUP_REMOVED lines=51> */
[----:B------:R-:W-:Y:S06]  /*1670*/  BAR.SYNC.DEFER_BLOCKING 0x0 ;  /* 0x0000000000007b1d */ /* 0x000fec0000010000 */
[----:B------:R-:W-:Y:S05]  /*1680*/  @!P0 BRA `(.L_x_13) ;  /* 0xffffffec00308947 */ /* 0x000fea000383ffff */
.L_x_12:
[----:B------:R-:W0:Y:S01]  /*1690*/  LDC R21, c[0x0][0x380] ;  /* 0x0000e000ff157b82 */ /* 0x000e220000000800 */
[----:B------:R-:W1:Y:S01]  /*16a0*/  LDCU.64 UR6, c[0x0][0x3a8] ;  /* 0x00007500ff0677ac */ /* 0x000e620008000a00 */
[----:B------:R-:W2:Y:S01]  /*16b0*/  LDCU UR4, c[0x0][0x3a0] ;  /* 0x00007400ff0477ac */ /* 0x000ea20008000800 */
[----:B0-----:R-:W-:Y:S02]  /*16c0*/  IMAD R40, R40, R21, RZ ;  /* 0x0000001528287224 */ /* 0x001fe400078e02ff */
[----:B------:R-:W-:Y:S01]  /*16d0*/  IMAD R7, R21, UR5, R7 ;  /* 0x0000000515077c24 */ /* 0x000fe2000f8e0207 */
[----:B------:R-:W0:Y:S02]  /*16e0*/  LDCU UR5, c[0x0][0x38c] ;  /* 0x00007180ff0577ac */ /* 0x000e240008000800 */
[----:B------:R-:W-:-:S04]  /*16f0*/  LEA R40, R40, R41, 0x2 ;  /* 0x0000002928287211 */ /* 0x000fc800078e10ff */
[----:B------:R-:W-:Y:S02]  /*1700*/  SHF.R.S32.HI R0, RZ, 0x1f, R40 ;  /* 0x0000001fff007819 */ /* 0x000fe40000011428 */
[----:B------:R-:W-:-:S04]  /*1710*/  IADD3 R40, P0, PT, R7, R40, RZ ;  /* 0x0000002807287210 */ /* 0x000fc80007f1e0ff */
[----:B------:R-:W-:Y:S02]  /*1720*/  LEA.HI.X.SX32 R7, R7, R0, 0x1, P0 ;  /* 0x0000000007077211 */ /* 0x000fe400000f0eff */
[----:B-1----:R-:W-:-:S04]  /*1730*/  LEA R24, P0, R40, UR6, 0x2 ;  /* 0x0000000628187c11 */ /* 0x002fc8000f8010ff */
[----:B------:R-:W-:-:S03]  /*1740*/  LEA.HI.X R25, R40, UR7, R7, 0x2, P0 ;  /* 0x0000000728197c11 */ /* 0x000fc600080f1407 */
[C---:B------:R-:W-:Y:S02]  /*1750*/  IMAD.WIDE R22, R21.reuse, 0x4, R24 ;  /* 0x0000000415167825 */ /* 0x040fe400078e0218 */
[----:B------:R-:W2:Y:S04]  /*1760*/  LDG.E.128 R4, desc[UR10][R24.64] ;  /* 0x0000000a18047981 */ /* 0x000ea8000c1e1d00 */
[----:B------:R-:W3:Y:S01]  /*1770*/  LDG.E.128 R8, desc[UR10][R22.64] ;  /* 0x0000000a16087981 */ /* 0x000ee2000c1e1d00 */
[----:B------:R-:W-:-:S05]  /*1780*/  IMAD.WIDE R2, R21, 0x4, R22 ;  /* 0x0000000415027825 */ /* 0x000fca00078e0216 */
[----:B------:R-:W4:Y:S01]  /*1790*/  LDG.E.128 R12, desc[UR10][R2.64] ;  /* 0x0000000a020c7981 */ /* 0x000f22000c1e1d00 */
[----:B------:R-:W-:-:S05]  /*17a0*/  IMAD.WIDE R20, R21, 0x4, R2 ;  /* 0x0000000415147825 */ /* 0x000fca00078e0202 */
[----:B------:R-:W5:Y:S01]  /*17b0*/  LDG.E.128 R16, desc[UR10][R20.64] ;  /* 0x0000000a14107981 */ /* 0x000f62000c1e1d00 */
        /* <DEDUP_REMOVED lines=9> */
[----:B----4-:R-:W-:Y:S01]  /*1850*/  FMUL R12, R12, UR4 ;  /* 0x000000040c0c7c20 */ /* 0x010fe20008400000 */
[----:B------:R-:W-:Y:S01]  /*1860*/  FMUL R13, R13, UR4 ;  /* 0x000000040d0d7c20 */ /* 0x000fe20008400000 */
[----:B------:R-:W-:Y:S01]  /*1870*/  FMUL R14, R14, UR4 ;  /* 0x000000040e0e7c20 */ /* 0x000fe20008400000 */
[----:B------:R-:W-:Y:S01]  /*1880*/  FMUL R15, R15, UR4 ;  /* 0x000000040f0f7c20 */ /* 0x000fe20008400000 */
[----:B------:R-:W-:Y:S01]  /*1890*/  FFMA R5, R44, UR5, R5 ;  /* 0x000000052c057c23 */ /* 0x000fe20008000005 */
[----:B------:R-:W-:Y:S01]  /*18a0*/  FFMA R6, R45, UR5, R6 ;  /* 0x000000052d067c23 */ /* 0x000fe20008000006 */
[----:B-----5:R-:W-:Y:S01]  /*18b0*/  FMUL R16, R16, UR4 ;  /* 0x0000000410107c20 */ /* 0x020fe20008400000 */
[----:B------:R-:W-:Y:S01]  /*18c0*/  FMUL R17, R17, UR4 ;  /* 0x0000000411117c20 */ /* 0x000fe20008400000 */
[----:B------:R-:W-:Y:S01]  /*18d0*/  FMUL R18, R18, UR4 ;  /* 0x0000000412127c20 */ /* 0x000fe20008400000 */
[----:B------:R-:W-:Y:S01]  /*18e0*/  FMUL R19, R19, UR4 ;  /* 0x0000000413137c20 */ /* 0x000fe20008400000 */
        /* <DEDUP_REMOVED lines=16> */
[----:B------:R-:W-:Y:S01]  /*19f0*/  STG.E.128 desc[UR10][R20.64], R16 ;  /* 0x0000001014007986 */ /* 0x000fe2000c101d0a */
[----:B------:R-:W-:Y:S05]  /*1a00*/  EXIT ;  /* 0x000000000000794d */ /* 0x000fea0003800000 */
.L_x_14:
        /* <DEDUP_REMOVED lines=15> */
.L_x_37:


//--------------------- .text._Z10mysgemm_v5iiifPfS_fS_ --------------------------
	.section	.text._Z10mysgemm_v5iiifPfS_fS_,"ax",@progbits
	.align	128
        .global         _Z10mysgemm_v5iiifPfS_fS_
        .type           _Z10mysgemm_v5iiifPfS_fS_,@function
        .size           _Z10mysgemm_v5iiifPfS_fS_,(.L_x_38 - _Z10mysgemm_v5iiifPfS_fS_)
        .other          _Z10mysgemm_v5iiifPfS_fS_,@"STO_CUDA_ENTRY STV_DEFAULT"
_Z10mysgemm_v5iiifPfS_fS_:
.text._Z10mysgemm_v5iiifPfS_fS_:
[----:B------:R-:W-:Y:S01]  /*0000*/  LDC R1, c[0x0][0x37c] ;  /* 0x0000df00ff017b82 */ /* 0x000fe20000000800 */
[----:B------:R-:W0:Y:S01]  /*0010*/  S2R R9, SR_TID.X ;  /* 0x0000000000097919 */ /* 0x000e220000002100 */
[----:B------:R-:W1:Y:S06]  /*0020*/  LDCU UR12, c[0x0][0x388] ;  /* 0x00007100ff0c77ac */ /* 0x000e6c0008000800 */
[----:B------:R-:W2:Y:S01]  /*0030*/  S2UR UR6, SR_CTAID.X ;  /* 0x00000000000679c3 */ /* 0x000ea20000002500 */
[----:B------:R-:W-:Y:S01]  /*0040*/  CS2R R18, SRZ ;  /* 0x0000000000127805 */ /* 0x000fe2000001ff00 */
[----:B------:R-:W3:Y:S01]  /*0050*/  S2R R0, SR_CTAID.Y ;  /* 0x0000000000007919 */ /* 0x000ee20000002600 */
[----:B------:R-:W-:Y:S01]  /*0060*/  CS2R R16, SRZ ;  /* 0x0000000000107805 */ /* 0x000fe2000001ff00 */
[----:B------:R-:W4:Y:S01]  /*0070*/  LDCU.64 UR10, c[0x0][0x358] ;  /* 0x00006b00ff0a77ac */ /* 0x000f220008000a00 */
[----:B-1----:R-:W-:-:S02]  /*0080*/  UISETP.GE.AND UP0, UPT, UR12, 0x1, UPT ;  /* 0x000000010c00788c */ /* 0x002fc4000bf06270 */
[----:B--2---:R-:W-:Y:S01]  /*0090*/  USHF.L.U32 UR6, UR6, 0x5, URZ ;  /* 0x0000000506067899 */ /* 0x004fe200080006ff */
[----:B0-----:R-:W-:Y:S02]  /*00a0*/  SHF.L.U32 R7, R9, 0x2, RZ ;  /* 0x0000000209077819 */ /* 0x001fe400000006ff */
[----:B------:R-:W-:Y:S02]  /*00b0*/  SHF.R.U32.HI R6, RZ, 0x3, R9 ;  /* 0x00000003ff067819 */ /* 0x000fe40000011609 */
[----:B---3--:R-:W-:Y:S02]  /*00c0*/  SHF.L.U32 R0, R0, 0x5, RZ ;  /* 0x0000000500007819 */ /* 0x008fe400000006ff */
[----:B------:R-:W-:Y:S01]  /*00d0*/  LOP3.LUT R7, R7, 0x1c, RZ, 0xc0, !PT ;  /* 0x0000001c07077812 */ /* 0x000fe200078ec0ff */
[----:B----4-:R-:W-:Y:S06]  /*00e0*/  BRA.U !UP0, `(.L_x_15) ;  /* 0x0000000d08e87547 */ /* 0x010fec000b800000 */
[----:B------:R-:W0:Y:S01]  /*00f0*/  LDC R11, c[0x0][0x380] ;  /* 0x0000e000ff0b7b82 */ /* 0x000e220000000800 */
[----:B------:R-:W1:Y:S01]  /*0100*/  LDCU.64 UR14, c[0x0][0x398] ;  /* 0x00007300ff0e77ac */ /* 0x000e620008000a00 */
[----:B------:R-:W-:Y:S01]  /*0110*/  IMAD R2, R6, UR12, R7 ;  /* 0x0000000c06027c24 */ /* 0x000fe2000f8e0207 */
[----:B------:R-:W-:Y:S01]  /*0120*/  LOP3.LUT R9, R9, 0x7, RZ, 0xc0, !PT ;  /* 0x0000000709097812 */ /* 0x000fe200078ec0ff */
[----:B------:R-:W-:Y:S01]  /*0130*/  IMAD R5, R0, UR12, RZ ;  /* 0x0000000c00057c24 */ /* 0x000fe2000f8e02ff */
[----:B------:R-:W2:Y:S01]  /*0140*/  LDCU.64 UR4, c[0x0][0x390] ;  /* 0x00007200ff0477ac */ /* 0x000ea20008000a00 */
[----:B------:R-:W-:Y:S01]  /*0150*/  IMAD.WIDE.U32 R2, R2, 0x4, RZ ;  /* 0x0000000402027825 */ /* 0x000fe200078e00ff */
[----:B------:R-:W-:Y:S01]  /*0160*/  LEA R4, R6, R7, 0x5 ;  /* 0x0000000706047211 */ /* 0x000fe200078e28ff */
[----:B------:R-:W3:Y:S01]  /*0170*/  S2UR UR8, SR_CgaCtaId ;  /* 0x00000000000879c3 */ /* 0x000ee20000008800 */
[----:B------:R-:W-:Y:S01]  /*0180*/  UMOV UR7, 0x400 ;  /* 0x0000040000077882 */ /* 0x000fe20000000000 */
[----:B------:R-:W-:-:S02]  /*0190*/  CS2R R16, SRZ ;  /* 0x0000000000107805 */ /* 0x000fc4000001ff00 */
[----:B------:R-:W-:Y:S01]  /*01a0*/  CS2R R18, SRZ ;  /* 0x0000000000127805 */ /* 0x000fe2000001ff00 */
[----:B------:R-:W-:Y:S01]  /*01b0*/  IMAD.WIDE R2, R5, 0x4, R2 ;  /* 0x0000000405027825 */ /* 0x000fe200078e0202 */
[----:B------:R-:W-:Y:S02]  /*01c0*/  SHF.L.U32 R5, R7, 0x7, RZ ;  /* 0x0000000707057819 */ /* 0x000fe400000006ff */
[----:B-1----:R-:W-:Y:S02]  /*01d0*/  IADD3 R26, P0, PT, R2, UR14, RZ ;  /* 0x0000000e021a7c10 */ /* 0x002fe4000ff1e0ff */
[C---:B------:R-:W-:Y:S01]  /*01e0*/  SHF.L.U32 R2, R6.reuse, 0x2, RZ ;  /* 0x0000000206027819 */ /* 0x040fe200000006ff */
[----:B--2---:R-:W-:Y:S01]  /*01f0*/  UIMAD.WIDE UR4, UR6, 0x4, UR4 ;  /* 0x00000004060478a5 */ /* 0x004fe2000f8e0204 */
[----:B0-----:R-:W-:Y:S01]  /*0200*/  IMAD R8, R6, R11, RZ ;  /* 0x0000000b06087224 */ /* 0x001fe200078e02ff */
[----:B------:R-:W-:Y:S02]  /*0210*/  IADD3 R26, P1, PT, R26, 0x8, RZ ;  /* 0x000000081a1a7810 */ /* 0x000fe40007f3e0ff */
[----:B------:R-:W-:Y:S01]  /*0220*/  LOP3.LUT R2, R5, R2, RZ, 0xfc, !PT ;  /* 0x0000000205027212 */ /* 0x000fe200078efcff */
[----:B------:R-:W-:Y:S01]  /*0230*/  IMAD.WIDE R28, R8, 0x4, RZ ;  /* 0x00000004081c7825 */ /* 0x000fe200078e02ff */
[----:B------:R-:W-:-:S02]  /*0240*/  IADD3.X R27, PT, PT, RZ, UR15, R3, P1, P0 ;  /* 0x0000000fff1b7c10 */ /* 0x000fc40008fe0403 */
[----:B------:R-:W-:Y:S01]  /*0250*/  SHF.L.U32 R3, R11, 0x5, RZ ;  /* 0x000000050b037819 */ /* 0x000fe200000006ff */
[----:B---3--:R-:W-:Y:S01]  /*0260*/  ULEA UR9, UR8, UR7, 0x18 ;  /* 0x0000000708097291 */ /* 0x008fe2000f8ec0ff */
[----:B------:R-:W-:Y:S01]  /*0270*/  MOV R31, UR5 ;  /* 0x00000005001f7c02 */ /* 0x000fe20008000f00 */
[----:B------:R-:W-:Y:S01]  /*0280*/  UIADD3 UR7, UPT, UPT, UR7, 0x1000, URZ ;  /* 0x0000100007077890 */ /* 0x000fe2000fffe0ff */
[----:B------:R-:W-:Y:S01]  /*0290*/  IMAD.WIDE.U32 R28, R9, 0x10, R28 ;  /* 0x00000010091c7825 */ /* 0x000fe200078e001c */
[----:B------:R-:W-:Y:S02]  /*02a0*/  IADD3 R5, PT, PT, R7, R8, RZ ;  /* 0x0000000807057210 */ /* 0x000fe40007ffe0ff */
[----:B------:R-:W-:Y:S01]  /*02b0*/  LEA R4, R4, UR9, 0x2 ;  /* 0x0000000904047c11 */ /* 0x000fe2000f8e10ff */
[----:B------:R-:W-:Y:S01]  /*02c0*/  ULEA UR7, UR8, UR7, 0x18 ;  /* 0x0000000708077291 */ /* 0x000fe2000f8ec0ff */
[----:B------:R-:W-:Y:S01]  /*02d0*/  MOV R30, UR4 ;  /* 0x00000004001e7c02 */ /* 0x000fe20008000f00 */
[----:B------:R-:W-:-:S10]  /*02e0*/  UMOV UR4, URZ ;  /* 0x000000ff00047c82 */ /* 0x000fd40008000000 */
.L_x_16:
[----:B------:R-:W-:Y:S01]  /*02f0*/  IADD3 R12, P0, PT, R28, R30, RZ ;  /* 0x0000001e1c0c7210 */ /* 0x000fe20007f1e0ff */
[----:B------:R-:W-:Y:S01]  /*0300*/  IMAD.WIDE R14, R5, 0x4, R30 ;  /* 0x00000004050e7825 */ /* 0x000fe200078e021e */
[----:B------:R-:W2:Y:S02]  /*0310*/  LDG.E R21, desc[UR10][R26.64+-0x8] ;  /* 0xfffff80a1a157981 */ /* 0x000ea4000c1e1900 */
[----:B------:R-:W-:Y:S02]  /*0320*/  IADD3.X R13, PT, PT, R29, R31, RZ, P0, !PT ;  /* 0x0000001f1d0d7210 */ /* 0x000fe400007fe4ff */
[----:B------:R-:W3:Y:S04]  /*0330*/  LDG.E R8, desc[UR10][R14.64] ;  /* 0x0000000a0e087981 */ /* 0x000ee8000c1e1900 */
[----:B------:R-:W3:Y:S04]  /*0340*/  LDG.E R9, desc[UR10][R12.64+0x4] ;  /* 0x0000040a0c097981 */ /* 0x000ee8000c1e1900 */
[----:B------:R-:W3:Y:S04]  /*0350*/  LDG.E R10, desc[UR10][R12.64+0x8] ;  /* 0x0000080a0c0a7981 */ /* 0x000ee8000c1e1900 */
[----:B------:R-:W3:Y:S04]  /*0360*/  LDG.E R11, desc[UR10][R12.64+0xc] ;  /* 0x00000c0a0c0b7981 */ /* 0x000ee8000c1e1900 */
[----:B------:R-:W4:Y:S04]  /*0370*/  LDG.E R23, desc[UR10][R26.64+-0x4] ;  /* 0xfffffc0a1a177981 */ /* 0x000f28000c1e1900 */
[----:B------:R-:W5:Y:S04]  /*0380*/  LDG.E R35, desc[UR10][R26.64] ;  /* 0x0000000a1a237981 */ /* 0x000f68000c1e1900 */
[----:B------:R-:W5:Y:S01]  /*0390*/  LDG.E R37, desc[UR10][R26.64+0x4] ;  /* 0x0000040a1a257981 */ /* 0x000f62000c1e1900 */
[----:B------:R-:W-:-:S02]  /*03a0*/  LEA R25, R6, UR7, 0x2 ;  /* 0x0000000706197c11 */ /* 0x000fc4000f8e10ff */
[----:B------:R-:W-:Y:S01]  /*03b0*/  LEA R24, R7, UR9, 0x2 ;  /* 0x0000000907187c11 */ /* 0x000fe2000f8e10ff */
[----:B---3--:R-:W-:Y:S04]  /*03c0*/  STS.128 [R4], R8 ;  /* 0x0000000804007388 */ /* 0x008fe80000000c00 */
[----:B--2---:R-:W-:Y:S04]  /*03d0*/  STS [R2+UR7], R21 ;  /* 0x0000001502007988 */ /* 0x004fe80008000807 */
[----:B----4-:R-:W-:Y:S04]  /*03e0*/  STS [R2+UR7+0x80], R23 ;  /* 0x0000801702007988 */ /* 0x010fe80008000807 */
[----:B-----5:R-:W-:Y:S04]  /*03f0*/  STS [R2+UR7+0x100], R35 ;  /* 0x0001002302007988 */ /* 0x020fe80008000807 */
[----:B------:R-:W-:Y:S01]  /*0400*/  STS [R2+UR7+0x180], R37 ;  /* 0x0001802502007988 */ /* 0x000fe20008000807 */
[----:B------:R-:W-:Y:S06]  /*0410*/  BAR.SYNC.DEFER_BLOCKING 0x0 ;  /* 0x0000000000007b1d */ /* 0x000fec0000010000 */
[----:B------:R-:W-:Y:S04]  /*0420*/  LDS R22, [R25] ;  /* 0x0000000019167984 */ /* 0x000fe80000000800 */
[----:B------:R-:W0:Y:S04]  /*0430*/  LDS.128 R12, [R24] ;  /* 0x00000000180c7984 */ /* 0x000e280000000c00 */
[----:B------:R-:W-:Y:S04]  /*0440*/  LDS R20, [R25+0x80] ;  /* 0x0000800019147984 */ /* 0x000fe80000000800 */
[----:B------:R-:W1:Y:S04]  /*0450*/  LDS.128 R8, [R24+0x80] ;  /* 0x0000800018087984 */ /* 0x000e680000000c00 */
[----:B------:R-:W-:Y:S04]  /*0460*/  LDS R21, [R25+0x100] ;  /* 0x0001000019157984 */ /* 0x000fe80000000800 */
[----:B------:R-:W-:Y:S01]  /*0470*/  LDS R23, [R25+0x180] ;  /* 0x0001800019177984 */ /* 0x000fe20000000800 */
[C---:B0-----:R-:W-:Y:S01]  /*0480*/  FFMA R12, R22.reuse, R12, R17 ;  /* 0x0000000c160c7223 */ /* 0x041fe20000000011 */
[C---:B------:R-:W-:Y:S01]  /*0490*/  FFMA R32, R22.reuse, R13, R16 ;  /* 0x0000000d16207223 */ /* 0x040fe20000000010 */
[C---:B------:R-:W-:Y:S01]  /*04a0*/  FFMA R33, R22.reuse, R14, R19 ;  /* 0x0000000e16217223 */ /* 0x040fe20000000013 */
[----:B------:R-:W-:-:S02]  /*04b0*/  FFMA R34, R22, R15, R18 ;  /* 0x0000000f16227223 */ /* 0x000fc40000000012 */
[----:B------:R-:W0:Y:S01]  /*04c0*/  LDS.128 R16, [R24+0x100] ;  /* 0x0001000018107984 */ /* 0x000e220000000c00 */
[----:B-1----:R-:W-:-:S03]  /*04d0*/  FFMA R22, R20, R8, R12 ;  /* 0x0000000814167223 */ /* 0x002fc6000000000c */
[----:B------:R-:W1:Y:S01]  /*04e0*/  LDS.128 R12, [R24+0x180] ;  /* 0x00018000180c7984 */ /* 0x000e620000000c00 */
[C---:B------:R-:W-:Y:S01]  /*04f0*/  FFMA R32, R20.reuse, R9, R32 ;  /* 0x0000000914207223 */ /* 0x040fe20000000020 */
[C---:B------:R-:W-:Y:S01]  /*0500*/  FFMA R33, R20.reuse, R10, R33 ;  /* 0x0000000a14217223 */ /* 0x040fe20000000021 */
[----:B------:R-:W-:Y:S02]  /*0510*/  FFMA R34, R20, R11, R34 ;  /* 0x0000000b14227223 */ /* 0x000fe40000000022 */
[----:B------:R-:W-:Y:S04]  /*0520*/  LDS R20, [R25+0x200] ;  /* 0x0002000019147984 */ /* 0x000fe80000000800 */
[----:B------:R-:W2:Y:S01]  /*0530*/  LDS.128 R8, [R24+0x200] ;  /* 0x0002000018087984 */ /* 0x000ea20000000c00 */
[C---:B0-----:R-:W-:Y:S01]  /*0540*/  FFMA R16, R21.reuse, R16, R22 ;  /* 0x0000001015107223 */ /* 0x041fe20000000016 */
[C---:B------:R-:W-:Y:S01]  /*0550*/  FFMA R32, R21.reuse, R17, R32 ;  /* 0x0000001115207223 */ /* 0x040fe20000000020 */
[C---:B------:R-:W-:Y:S01]  /*0560*/  FFMA R33, R21.reuse, R18, R33 ;  /* 0x0000001215217223 */ /* 0x040fe20000000021 */
[----:B------:R-:W-:Y:S01]  /*0570*/  FFMA R34, R21, R19, R34 ;  /* 0x0000001315227223 */ /* 0x000fe20000000022 */
[C---:B-1----:R-:W-:Y:S01]  /*0580*/  FFMA R35, R23.reuse, R12, R16 ;  /* 0x0000000c17237223 */ /* 0x042fe20000000010 */
[----:B------:R-:W-:Y:S04]  /*0590*/  LDS R21, [R25+0x280] ;  /* 0x0002800019157984 */ /* 0x000fe80000000800 */
[----:B------:R-:W0:Y:S01]  /*05a0*/  LDS.128 R16, [R24+0x280] ;  /* 0x0002800018107984 */ /* 0x000e220000000c00 */
[C---:B------:R-:W-:Y:S01]  /*05b0*/  FFMA R32, R23.reuse, R13, R32 ;  /* 0x0000000d17207223 */ /* 0x040fe20000000020 */
[C---:B------:R-:W-:Y:S01]  /*05c0*/  FFMA R33, R23.reuse, R14, R33 ;  /* 0x0000000e17217223 */ /* 0x040fe20000000021 */
[----:B------:R-:W-:-:S02]  /*05d0*/  FFMA R34, R23, R15, R34 ;  /* 0x0000000f17227223 */ /* 0x000fc40000000022 */
[----:B------:R-:W-:Y:S04]  /*05e0*/  LDS R23, [R25+0x300] ;  /* 0x0003000019177984 */ /* 0x000fe80000000800 */
[----:B------:R-:W1:Y:S01]  /*05f0*/  LDS.128 R12, [R24+0x300] ;  /* 0x00030000180c7984 */ /* 0x000e620000000c00 */
[C---:B--2---:R-:W-:Y:S01]  /*0600*/  FFMA R22, R20.reuse, R8, R35 ;  /* 0x0000000814167223 */ /* 0x044fe20000000023 */
        /* <DEDUP_REMOVED lines=8> */
[----:B------:R-:W-:-:S02]  /*0690*/  FFMA R34, R21, R19, R34 ;  /* 0x0000001315227223 */ /* 0x000fc40000000022 */
[----:B------:R-:W-:Y:S01]  /*06a0*/  LDS R21, [R25+0x400] ;  /* 0x0004000019157984 */ /* 0x000fe20000000800 */
[----:B-1----:R-:W-:-:S03]  /*06b0*/  FFMA R35, R23, R12, R16 ;  /* 0x0000000c17237223 */ /* 0x002fc60000000010 */
[----:B------:R-:W0:Y:S01]  /*06c0*/  LDS.128 R16, [R24+0x400] ;  /* 0x0004000018107984 */ /* 0x000e220000000c00 */
[C---:B------:R-:W-:Y:S01]  /*06d0*/  FFMA R32, R23.reuse, R13, R32 ;  /* 0x0000000d17207223 */ /* 0x040fe20000000020 */
[C---:B------:R-:W-:Y:S01]  /*06e0*/  FFMA R33, R23.reuse, R14, R33 ;  /* 0x0000000e17217223 */ /* 0x040fe20000000021 */
[----:B------:R-:W-:Y:S02]  /*06f0*/  FFMA R34, R23, R15, R34 ;  /* 0x0000000f17227223 */ /* 0x000fe40000000022 */
[----:B------:R-:W-:Y:S04]  /*0700*/  LDS R23, [R25+0x480] ;  /* 0x0004800019177984 */ /* 0x000fe80000000800 */
[----:B------:R-:W1:Y:S01]  /*0710*/  LDS.128 R12, [R24+0x480] ;  /* 0x00048000180c7984 */ /* 0x000e620000000c00 */
[C---:B--2---:R-:W-:Y:S01]  /*0720*/  FFMA R22, R20.reuse, R8, R35 ;  /* 0x0000000814167223 */ /* 0x044fe20000000023 */
[C---:B------:R-:W-:Y:S01]  /*0730*/  FFMA R32, R20.reuse, R9, R32 ;  /* 0x0000000914207223 */ /* 0x040fe20000000020 */
[C---:B------:R-:W-:Y:S01]  /*0740*/  FFMA R33, R20.reuse, R10, R33 ;  /* 0x0000000a14217223 */ /* 0x040fe20000000021 */
[----:B------:R-:W-:-:S02]  /*0750*/  FFMA R34, R20, R11, R34 ;  /* 0x0000000b14227223 */ /* 0x000fc40000000022 */
[----:B------:R-:W-:Y:S04]  /*0760*/  LDS R20, [R25+0x500] ;  /* 0x0005000019147984 */ /* 0x000fe80000000800 */
[----:B------:R-:W2:Y:S01]  /*0770*/  LDS.128 R8, [R24+0x500] ;  /* 0x0005000018087984 */ /* 0x000ea20000000c00 */
[C---:B0-----:R-:W-:Y:S01]  /*0780*/  FFMA R16, R21.reuse, R16, R22 ;  /* 0x0000001015107223 */ /* 0x041fe20000000016 */
[C---:B------:R-:W-:Y:S01]  /*0790*/  FFMA R32, R21.reuse, R17, R32 ;  /* 0x0000001115207223 */ /* 0x040fe20000000020 */
[C---:B------:R-:W-:Y:S01]  /*07a0*/  FFMA R33, R21.reuse, R18, R33 ;  /* 0x0000001215217223 */ /* 0x040fe20000000021 */
[----:B------:R-:W-:Y:S02]  /*07b0*/  FFMA R34, R21, R19, R34 ;  /* 0x0000001315227223 */ /* 0x000fe40000000022 */
        /* <DEDUP_REMOVED lines=71> */
[----:B------:R-:W-:Y:S01]  /*0c30*/  FFMA R34, R21, R19, R34 ;  /* 0x0000001315227223 */ /* 0x000fe20000000022 */
[----:B------:R-:W-:Y:S01]  /*0c40*/  LDS R22, [R25+0xc00] ;  /* 0x000c000019167984 */ /* 0x000fe20000000800 */
[C---:B-1----:R-:W-:Y:S01]  /*0c50*/  FFMA R17, R23.reuse, R12, R16 ;  /* 0x0000000c17117223 */ /* 0x042fe20000000010 */
[C---:B------:R-:W-:Y:S01]  /*0c60*/  FFMA R16, R23.reuse, R13, R32 ;  /* 0x0000000d17107223 */ /* 0x040fe20000000020 */
[C---:B------:R-:W-:Y:S01]  /*0c70*/  FFMA R21, R23.reuse, R14, R33 ;  /* 0x0000000e17157223 */ /* 0x040fe20000000021 */
[----:B------:R-:W-:-:S02]  /*0c80*/  FFMA R36, R23, R15, R34 ;  /* 0x0000000f17247223 */ /* 0x000fc40000000022 */
[----:B------:R-:W-:Y:S04]  /*0c90*/  LDS R23, [R25+0xb80] ;  /* 0x000b800019177984 */ /* 0x000fe80000000800 */
[----:B------:R-:W0:Y:S01]  /*0ca0*/  LDS.128 R12, [R24+0xb80] ;  /* 0x000b8000180c7984 */ /* 0x000e220000000c00 */
[C---:B--2---:R-:W-:Y:S01]  /*0cb0*/  FFMA R32, R20.reuse, R8, R17 ;  /* 0x0000000814207223 */ /* 0x044fe20000000011 */
[C---:B------:R-:W-:Y:S02]  /*0cc0*/  FFMA R34, R20.reuse, R9, R16 ;  /* 0x0000000914227223 */ /* 0x040fe40000000010 */
[----:B------:R-:W1:Y:S01]  /*0cd0*/  LDS.128 R16, [R24+0xc00] ;  /* 0x000c000018107984 */ /* 0x000e620000000c00 */
[C---:B------:R-:W-:Y:S01]  /*0ce0*/  FFMA R33, R20.reuse, R10, R21 ;  /* 0x0000000a14217223 */ /* 0x040fe20000000015 */
[----:B------:R-:W-:-:S02]  /*0cf0*/  FFMA R36, R20, R11, R36 ;  /* 0x0000000b14247223 */ /* 0x000fc40000000024 */
[----:B------:R-:W-:Y:S04]  /*0d00*/  LDS R21, [R25+0xc80] ;  /* 0x000c800019157984 */ /* 0x000fe80000000800 */
[----:B------:R-:W2:Y:S04]  /*0d10*/  LDS.128 R8, [R24+0xc80] ;  /* 0x000c800018087984 */ /* 0x000ea80000000c00 */
[----:B------:R-:W-:Y:S01]  /*0d20*/  LDS R20, [R25+0xd80] ;  /* 0x000d800019147984 */ /* 0x000fe20000000800 */
[C---:B0-----:R-:W-:Y:S01]  /*0d30*/  FFMA R35, R23.reuse, R12, R32 ;  /* 0x0000000c17237223 */ /* 0x041fe20000000020 */
[C---:B------:R-:W-:Y:S01]  /*0d40*/  FFMA R32, R23.reuse, R13, R34 ;  /* 0x0000000d17207223 */ /* 0x040fe20000000022 */
[C---:B------:R-:W-:Y:S01]  /*0d50*/  FFMA R33, R23.reuse, R14, R33 ;  /* 0x0000000e17217223 */ /* 0x040fe20000000021 */
[----:B------:R-:W-:Y:S01]  /*0d60*/  FFMA R36, R23, R15, R36 ;  /* 0x0000000f17247223 */ /* 0x000fe20000000024 */
[C---:B-1----:R-:W-:Y:S01]  /*0d70*/  FFMA R16, R22.reuse, R16, R35 ;  /* 0x0000001016107223 */ /* 0x042fe20000000023 */
[----:B------:R-:W-:Y:S01]  /*0d80*/  LDS R23, [R25+0xd00] ;  /* 0x000d000019177984 */ /* 0x000fe20000000800 */
[C---:B------:R-:W-:Y:S01]  /*0d90*/  FFMA R32, R22.reuse, R17, R32 ;  /* 0x0000001116207223 */ /* 0x040fe20000000020 */
[----:B------:R-:W-:-:S02]  /*0da0*/  FFMA R33, R22, R18, R33 ;  /* 0x0000001216217223 */ /* 0x000fc40000000021 */
[----:B------:R-:W0:Y:S01]  /*0db0*/  LDS.128 R12, [R24+0xd00] ;  /* 0x000d0000180c7984 */ /* 0x000e220000000c00 */
[----:B------:R-:W-:Y:S01]  /*0dc0*/  FFMA R36, R22, R19, R36 ;  /* 0x0000001316247223 */ /* 0x000fe20000000024 */
[C---:B--2---:R-:W-:Y:S02]  /*0dd0*/  FFMA R22, R21.reuse, R8, R16 ;  /* 0x0000000815167223 */ /* 0x044fe40000000010 */
[----:B------:R-:W1:Y:S01]  /*0de0*/  LDS.128 R16, [R24+0xd80] ;  /* 0x000d800018107984 */ /* 0x000e620000000c00 */
[C---:B------:R-:W-:Y:S01]  /*0df0*/  FFMA R34, R21.reuse, R9, R32 ;  /* 0x0000000915227223 */ /* 0x040fe20000000020 */
[C---:B------:R-:W-:Y:S01]  /*0e00*/  FFMA R33, R21.reuse, R10, R33 ;  /* 0x0000000a15217223 */ /* 0x040fe20000000021 */
[----:B------:R-:W-:Y:S01]  /*0e10*/  FFMA R36, R21, R11, R36 ;  /* 0x0000000b15247223 */ /* 0x000fe20000000024 */
        /* <DEDUP_REMOVED lines=8> */
[----:B------:R-:W-:-:S02]  /*0ea0*/  FFMA R16, R20, R17, R34 ;  /* 0x0000001114107223 */ /* 0x000fc40000000022 */
[----:B------:R-:W0:Y:S01]  /*0eb0*/  LDS.128 R12, [R24+0xe80] ;  /* 0x000e8000180c7984 */ /* 0x000e220000000c00 */
[C---:B------:R-:W-:Y:S01]  /*0ec0*/  FFMA R21, R20.reuse, R18, R21 ;  /* 0x0000001214157223 */ /* 0x040fe20000000015 */
[----:B------:R-:W-:Y:S01]  /*0ed0*/  FFMA R34, R20, R19, R36 ;  /* 0x0000001314227223 */ /* 0x000fe20000000024 */
[C---:B--2---:R-:W-:Y:S02]  /*0ee0*/  FFMA R36, R32.reuse, R9, R16 ;  /* 0x0000000920247223 */ /* 0x044fe40000000010 */
[----:B------:R-:W-:Y:S01]  /*0ef0*/  LDS R9, [R25+0xf00] ;  /* 0x000f000019097984 */ /* 0x000fe20000000800 */
[----:B------:R-:W-:-:S03]  /*0f00*/  FFMA R8, R32, R8, R35 ;  /* 0x0000000820087223 */ /* 0x000fc60000000023 */
[----:B------:R-:W1:Y:S01]  /*0f10*/  LDS.128 R16, [R24+0xf00] ;  /* 0x000f000018107984 */ /* 0x000e620000000c00 */
[----:B------:R-:W-:-:S03]  /*0f20*/  FFMA R35, R32, R10, R21 ;  /* 0x0000000a20237223 */ /* 0x000fc60000000015 */
[----:B------:R-:W-:Y:S04]  /*0f30*/  LDS R10, [R25+0xf80] ;  /* 0x000f8000190a7984 */ /* 0x000fe80000000800 */
[----:B------:R-:W2:Y:S01]  /*0f40*/  LDS.128 R20, [R24+0xf80] ;  /* 0x000f800018147984 */ /* 0x000ea20000000c00 */
[----:B------:R-:W-:Y:S01]  /*0f50*/  UIADD3 UR4, UPT, UPT, UR4, 0x20, URZ ;  /* 0x0000002004047890 */ /* 0x000fe2000fffe0ff */
[----:B------:R-:W-:-:S03]  /*0f60*/  FFMA R34, R32, R11, R34 ;  /* 0x0000000b20227223 */ /* 0x000fc60000000022 */
[----:B------:R-:W-:Y:S01]  /*0f70*/  UISETP.GE.AND UP0, UPT, UR4, UR12, UPT ;  /* 0x0000000c0400728c */ /* 0x000fe2000bf06270 */
[----:B------:R-:W-:Y:S01]  /*0f80*/  BAR.SYNC.DEFER_BLOCKING 0x0 ;  /* 0x0000000000007b1d */ /* 0x000fe20000010000 */
[----:B------:R-:W-:Y:S01]  /*0f90*/  IADD3 R26, P0, PT, R26, 0x80, RZ ;  /* 0x000000801a1a7810 */ /* 0x000fe20007f1e0ff */
[----:B------:R-:W-:-:S03]  /*0fa0*/  IMAD.WIDE R30, R3, 0x4, R30 ;  /* 0x00000004031e7825 */ /* 0x000fc600078e021e */
[----:B------:R-:W-:Y:S01]  /*0fb0*/  IADD3.X R27, PT, PT, RZ, R27, RZ, P0, !PT ;  /* 0x0000001bff1b7210 */ /* 0x000fe200007fe4ff */
[C---:B0-----:R-:W-:Y:S01]  /*0fc0*/  FFMA R8, R33.reuse, R12, R8 ;  /* 0x0000000c21087223 */ /* 0x041fe20000000008 */
[C---:B------:R-:W-:Y:S01]  /*0fd0*/  FFMA R36, R33.reuse, R13, R36 ;  /* 0x0000000d21247223 */ /* 0x040fe20000000024 */
[C---:B------:R-:W-:Y:S01]  /*0fe0*/  FFMA R35, R33.reuse, R14, R35 ;  /* 0x0000000e21237223 */ /* 0x040fe20000000023 */
[----:B------:R-:W-:Y:S01]  /*0ff0*/  FFMA R34, R33, R15, R34 ;  /* 0x0000000f21227223 */ /* 0x000fe20000000022 */
[C---:B-1----:R-:W-:Y:S01]  /*1000*/  FFMA R11, R9.reuse, R16, R8 ;  /* 0x00000010090b7223 */ /* 0x042fe20000000008 */
[C---:B------:R-:W-:Y:S01]  /*1010*/  FFMA R36, R9.reuse, R17, R36 ;  /* 0x0000001109247223 */ /* 0x040fe20000000024 */
[C---:B------:R-:W-:Y:S01]  /*1020*/  FFMA R35, R9.reuse, R18, R35 ;  /* 0x0000001209237223 */ /* 0x040fe20000000023 */
[----:B------:R-:W-:Y:S01]  /*1030*/  FFMA R34, R9, R19, R34 ;  /* 0x0000001309227223 */ /* 0x000fe20000000022 */
[C---:B--2---:R-:W-:Y:S01]  /*1040*/  FFMA R17, R10.reuse, R20, R11 ;  /* 0x000000140a117223 */ /* 0x044fe2000000000b */
[C---:B------:R-:W-:Y:S01]  /*1050*/  FFMA R16, R10.reuse, R21, R36 ;  /* 0x000000150a107223 */ /* 0x040fe20000000024 */
[C---:B------:R-:W-:Y:S01]  /*1060*/  FFMA R19, R10.reuse, R22, R35 ;  /* 0x000000160a137223 */ /* 0x040fe20000000023 */
[----:B------:R-:W-:Y:S01]  /*1070*/  FFMA R18, R10, R23, R34 ;  /* 0x000000170a127223 */ /* 0x000fe20000000022 */
[----:B------:R-:W-:Y:S06]  /*1080*/  BRA.U !UP0, `(.L_x_16) ;  /* 0xfffffff108987547 */ /* 0x000fec000b83ffff */
.L_x_15:
[----:B------:R-:W0:Y:S01]  /*1090*/  LDC R3, c[0x0][0x380] ;  /* 0x0000e000ff037b82 */ /* 0x000e220000000800 */
[----:B------:R-:W1:Y:S01]  /*10a0*/  LDCU.64 UR4, c[0x0][0x3a8] ;  /* 0x00007500ff0477ac */ /* 0x000e620008000a00 */
[-C--:B0-----:R-:W-:Y:S02]  /*10b0*/  IMAD R7, R6, R3.reuse, R7 ;  /* 0x0000000306077224 */ /* 0x081fe400078e0207 */
[----:B------:R-:W-:-:S03]  /*10c0*/  IMAD R0, R0, R3, UR6 ;  /* 0x0000000600007e24 */ /* 0x000fc6000f8e0203 */
[----:B------:R-:W-:Y:S02]  /*10d0*/  SHF.R.S32.HI R3, RZ, 0x1f, R7 ;  /* 0x0000001fff037819 */ /* 0x000fe40000011407 */
[----:B------:R-:W-:-:S04]  /*10e0*/  IADD3 R7, P0, PT, R0, R7, RZ ;  /* 0x0000000700077210 */ /* 0x000fc80007f1e0ff */
[----:B------:R-:W-:Y:S02]  /*10f0*/  LEA.HI.X.SX32 R0, R0, R3, 0x1, P0 ;  /* 0x0000000300007211 */ /* 0x000fe400000f0eff */
[C---:B-1----:R-:W-:Y:S01]  /*1100*/  LEA R2, P0, R7.reuse, UR4, 0x2 ;  /* 0x0000000407027c11 */ /* 0x042fe2000f8010ff */
[----:B------:R-:W0:Y:S03]  /*1110*/  LDCU UR4, c[0x0][0x3a0] ;  /* 0x00007400ff0477ac */ /* 0x000e260008000800 */
[----:B------:R-:W-:Y:S01]  /*1120*/  LEA.HI.X R3, R7, UR5, R0, 0x2, P0 ;  /* 0x0000000507037c11 */ /* 0x000fe200080f1400 */
[----:B------:R-:W1:Y:S04]  /*1130*/  LDCU UR5, c[0x0][0x38c] ;  /* 0x00007180ff0577ac */ /* 0x000e680008000800 */
[----:B------:R-:W0:Y:S04]  /*1140*/  LDG.E R0, desc[UR10][R2.64] ;  /* 0x0000000a02007981 */ /* 0x000e28000c1e1900 */
[----:B------:R-:W2:Y:S04]  /*1150*/  LDG.E R4, desc[UR10][R2.64+0x4] ;  /* 0x0000040a02047981 */ /* 0x000ea8000c1e1900 */
[----:B------:R-:W3:Y:S04]  /*1160*/  LDG.E R6, desc[UR10][R2.64+0x8] ;  /* 0x0000080a02067981 */ /* 0x000ee8000c1e1900 */
[----:B------:R-:W4:Y:S01]  /*1170*/  LDG.E R7, desc[UR10][R2.64+0xc] ;  /* 0x00000c0a02077981 */ /* 0x000f22000c1e1900 */
[----:B0-----:R-:W-:Y:S01]  /*1180*/  FMUL R0, R0, UR4 ;  /* 0x0000000400007c20 */ /* 0x001fe20008400000 */
[----:B--2---:R-:W-:-:S03]  /*1190*/  FMUL R5, R4, UR4 ;  /* 0x0000000404057c20 */ /* 0x004fc60008400000 */
[----:B-1----:R-:W-:Y:S01]  /*11a0*/  FFMA R17, R17, UR5, R0 ;  /* 0x0000000511117c23 */ /* 0x002fe20008000000 */
[----:B---3--:R-:W-:Y:S01]  /*11b0*/  FMUL R6, R6, UR4 ;  /* 0x0000000406067c20 */ /* 0x008fe20008400000 */
[----:B------:R-:W-:-:S03]  /*11c0*/  FFMA R5, R16, UR5, R5 ;  /* 0x0000000510057c23 */ /* 0x000fc60008000005 */
[----:B------:R-:W-:Y:S01]  /*11d0*/  STG.E desc[UR10][R2.64], R17 ;  /* 0x0000001102007986 */ /* 0x000fe2000c10190a */
[----:B----4-:R-:W-:Y:S01]  /*11e0*/  FMUL R7, R7, UR4 ;  /* 0x0000000407077c20 */ /* 0x010fe20008400000 */
[----:B------:R-:W-:Y:S02]  /*11f0*/  FFMA R19, R19, UR5, R6 ;  /* 0x0000000513137c23 */ /* 0x000fe40008000006 */
[----:B------:R-:W-:Y:S01]  /*1200*/  STG.E desc[UR10][R2.64+0x4], R5 ;  /* 0x0000040502007986 */ /* 0x000fe2000c10190a */
[----:B------:R-:W-:-:S03]  /*1210*/  FFMA R7, R18, UR5, R7 ;  /* 0x0000000512077c23 */ /* 0x000fc60008000007 */
[----:B------:R-:W-:Y:S04]  /*1220*/  STG.E desc[UR10][R2.64+0x8], R19 ;  /* 0x0000081302007986 */ /* 0x000fe8000c10190a */
[----:B------:R-:W-:Y:S01]  /*1230*/  STG.E desc[UR10][R2.64+0xc], R7 ;  /* 0x00000c0702007986 */ /* 0x000fe2000c10190a */
[----:B------:R-:W-:Y:S05]  /*1240*/  EXIT ;  /* 0x000000000000794d */ /* 0x000fea0003800000 */
.L_x_17:
        /* <DEDUP_REMOVED lines=11> */
.L_x_38:


//--------------------- .text._Z10mysgemm_v4iiifPfS_fS_ --------------------------
	.section	.text._Z10mysgemm_v4iiifPfS_fS_,"ax",@progbits
	.align	128
        .global         _Z10mysgemm_v4iiifPfS_fS_
        .type           _Z10mysgemm_v4iiifPfS_fS_,@function
        .size           _Z10mysgemm_v4iiifPfS_fS_,(.L_x_39 - _Z10mysgemm_v4iiifPfS_fS_)
        .other          _Z10mysgemm_v4iiifPfS_fS_,@"STO_CUDA_ENTRY STV_DEFAULT"
_Z10mysgemm_v4iiifPfS_fS_:
.text._Z10mysgemm_v4iiifPfS_fS_:
[----:B------:R-:W-:Y:S08]  /*0000*/  LDC R1, c[0x0][0x37c] ;  /* 0x0000df00ff017b82 */ /* 0x000ff00000000800 */
[----:B------:R-:W0:Y:S01]  /*0010*/  LDC R0, c[0x0][0x388] ;  /* 0x0000e200ff007b82 */ /* 0x000e220000000800 */
[----:B------:R-:W1:Y:S01]  /*0020*/  S2R R7, SR_CTAID.X ;  /* 0x0000000000077919 */ /* 0x000e620000002500 */
[----:B------:R-:W2:Y:S01]  /*0030*/  LDCU.64 UR8, c[0x0][0x358] ;  /* 0x00006b00ff0877ac */ /* 0x000ea20008000a00 */
[----:B------:R-:W-:Y:S01]  /*0040*/  HFMA2 R15, -RZ, RZ, 0, 0 ;  /* 0x00000000ff0f7431 */ /* 0x000fe200000001ff */
[----:B------:R-:W3:Y:S04]  /*0050*/  S2R R14, SR_TID.X ;  /* 0x00000000000e7919 */ /* 0x000ee80000002100 */
[----:B------:R-:W4:Y:S08]  /*0060*/  S2UR UR5, SR_CTAID.Y ;  /* 0x00000000000579c3 */ /* 0x000f300000002600 */
[----:B------:R-:W2:Y:S01]  /*0070*/  LDC R4, c[0x0][0x380] ;  /* 0x0000e000ff047b82 */ /* 0x000ea20000000800 */
[----:B0-----:R-:W-:Y:S01]  /*0080*/  ISETP.GE.AND P0, PT, R0, 0x1, PT ;  /* 0x000000010000780c */ /* 0x001fe20003f06270 */
[----:B----4-:R-:W-:Y:S01]  /*0090*/  USHF.L.U32 UR5, UR5, 0x5, URZ ;  /* 0x0000000505057899 */ /* 0x010fe200080006ff */
[----:B-1----:R-:W-:-:S02]  /*00a0*/  SHF.L.U32 R7, R7, 0x5, RZ ;  /* 0x0000000507077819 */ /* 0x002fc400000006ff */
[----:B---3--:R-:W-:Y:S02]  /*00b0*/  LOP3.LUT R9, R14, 0x1f, RZ, 0xc0, !PT ;  /* 0x0000001f0e097812 */ /* 0x008fe400078ec0ff */
[----:B------:R-:W-:-:S07]  /*00c0*/  SHF.R.U32.HI R6, RZ, 0x5, R14 ;  /* 0x00000005ff067819 */ /* 0x000fce000001160e */
[----:B------:R-:W-:Y:S05]  /*00d0*/  @!P0 BRA `(.L_x_18) ;  /* 0x0000000800288947 */ /* 0x000fea0003800000 */
[----:B------:R-:W0:Y:S01]  /*00e0*/  LDC R13, c[0x0][0x380] ;  /* 0x0000e000ff0d7b82 */ /* 0x000e220000000800 */
[----:B------:R-:W1:Y:S01]  /*00f0*/  LDCU.128 UR12, c[0x0][0x390] ;  /* 0x00007200ff0c77ac */ /* 0x000e620008000c00 */
[----:B------:R-:W-:Y:S01]  /*0100*/  IMAD R2, R6, R0, R9 ;  /* 0x0000000006027224 */ /* 0x000fe200078e0209 */
[----:B------:R-:W-:Y:S01]  /*0110*/  SHF.L.U32 R12, R9, 0x7, RZ ;  /* 0x00000007090c7819 */ /* 0x000fe200000006ff */
[----:B------:R-:W-:Y:S01]  /*0120*/  IMAD R11, R0, UR5, RZ ;  /* 0x00000005000b7c24 */ /* 0x000fe2000f8e02ff */
[----:B------:R-:W-:Y:S01]  /*0130*/  UMOV UR4, 0x400 ;  /* 0x0000040000047882 */ /* 0x000fe20000000000 */
[----:B------:R-:W-:Y:S01]  /*0140*/  IMAD.WIDE.U32 R2, R2, 0x4, RZ ;  /* 0x0000000402027825 */ /* 0x000fe200078e00ff */
[----:B------:R-:W-:Y:S01]  /*0150*/  UIADD3 UR6, UPT, UPT, UR4, 0x1000, URZ ;  /* 0x0000100004067890 */ /* 0x000fe2000fffe0ff */
[----:B------:R-:W3:Y:S01]  /*0160*/  S2UR UR7, SR_CgaCtaId ;  /* 0x00000000000779c3 */ /* 0x000ee20000008800 */
[----:B------:R-:W-:Y:S01]  /*0170*/  MOV R15, RZ ;  /* 0x000000ff000f7202 */ /* 0x000fe20000000f00 */
[----:B------:R-:W-:-:S03]  /*0180*/  IMAD.WIDE R10, R11, 0x4, R2 ;  /* 0x000000040b0a7825 */ /* 0x000fc600078e0202 */
[----:B-1----:R-:W-:Y:S01]  /*0190*/  IADD3 R10, P0, PT, R10, UR14, RZ ;  /* 0x0000000e0a0a7c10 */ /* 0x002fe2000ff1e0ff */
[----:B0-----:R-:W-:Y:S01]  /*01a0*/  IMAD R5, R6, R13, R9 ;  /* 0x0000000d06057224 */ /* 0x001fe200078e0209 */
[----:B------:R-:W-:-:S03]  /*01b0*/  SHF.L.U32 R13, R13, 0x5, RZ ;  /* 0x000000050d0d7819 */ /* 0x000fc600000006ff */
[----:B------:R-:W-:Y:S01]  /*01c0*/  IMAD.WIDE R2, R5, 0x4, RZ ;  /* 0x0000000405027825 */ /* 0x000fe200078e02ff */
[----:B------:R-:W-:Y:S01]  /*01d0*/  LOP3.LUT R5, R14, 0x3e0, RZ, 0xc0, !PT ;  /* 0x000003e00e057812 */ /* 0x000fe200078ec0ff */
[----:B---3--:R-:W-:-:S03]  /*01e0*/  ULEA UR4, UR7, UR4, 0x18 ;  /* 0x0000000407047291 */ /* 0x008fc6000f8ec0ff */
[----:B------:R-:W-:Y:S01]  /*01f0*/  LOP3.LUT R14, R5, 0x1f, R14, 0xf8, !PT ;  /* 0x0000001f050e7812 */ /* 0x000fe200078ef80e */
[----:B------:R-:W-:Y:S01]  /*0200*/  IMAD.WIDE R2, R7, 0x4, R2 ;  /* 0x0000000407027825 */ /* 0x000fe200078e0202 */
[----:B------:R-:W-:Y:S01]  /*0210*/  IADD3.X R5, PT, PT, R11, UR15, RZ, P0, !PT ;  /* 0x0000000f0b057c10 */ /* 0x000fe200087fe4ff */
[----:B------:R-:W-:Y:S01]  /*0220*/  ULEA UR6, UR7, UR6, 0x18 ;  /* 0x0000000607067291 */ /* 0x000fe2000f8ec0ff */
[----:B------:R-:W-:Y:S02]  /*0230*/  SHF.L.U32 R11, R6, 0x2, RZ ;  /* 0x00000002060b7819 */ /* 0x000fe400000006ff */
[----:B------:R-:W-:Y:S02]  /*0240*/  IADD3 R2, P0, PT, R2, UR12, RZ ;  /* 0x0000000c02027c10 */ /* 0x000fe4000ff1e0ff */
[----:B------:R-:W-:Y:S02]  /*0250*/  LOP3.LUT R12, R12, R11, RZ, 0xfc, !PT ;  /* 0x0000000b0c0c7212 */ /* 0x000fe400078efcff */
[----:B------:R-:W-:-:S02]  /*0260*/  IADD3.X R3, PT, PT, R3, UR13, RZ, P0, !PT ;  /* 0x0000000d03037c10 */ /* 0x000fc400087fe4ff */
[----:B------:R-:W-:Y:S02]  /*0270*/  LEA R14, R14, UR4, 0x2 ;  /* 0x000000040e0e7c11 */ /* 0x000fe4000f8e10ff */
[----:B------:R-:W-:Y:S01]  /*0280*/  LEA R8, R9, UR4, 0x2 ;  /* 0x0000000409087c11 */ /* 0x000fe2000f8e10ff */
[----:B------:R-:W-:-:S06]  /*0290*/  UMOV UR4, URZ ;  /* 0x000000ff00047c82 */ /* 0x000fcc0008000000 */
.L_x_19:
[----:B------:R-:W-:Y:S01]  /*02a0*/  MOV R17, R5 ;  /* 0x0000000500117202 */ /* 0x000fe20000000f00 */
[----:B--2---:R-:W2:Y:S01]  /*02b0*/  LDG.E R19, desc[UR8][R2.64] ;  /* 0x0000000802137981 */ /* 0x004ea2000c1e1900 */
[----:B------:R-:W-:-:S05]  /*02c0*/  MOV R16, R10 ;  /* 0x0000000a00107202 */ /* 0x000fca0000000f00 */
[----:B------:R-:W3:Y:S04]  /*02d0*/  LDG.E R17, desc[UR8][R16.64] ;  /* 0x0000000810117981 */ /* 0x000ee8000c1e1900 */
[----:B--2---:R-:W-:Y:S04]  /*02e0*/  STS [R14], R19 ;  /* 0x000000130e007388 */ /* 0x004fe80000000800 */
[----:B---3--:R-:W-:Y:S01]  /*02f0*/  STS [R12+UR6], R17 ;  /* 0x000000110c007988 */ /* 0x008fe20008000806 */
[----:B------:R-:W-:Y:S06]  /*0300*/  BAR.SYNC.DEFER_BLOCKING 0x0 ;  /* 0x0000000000007b1d */ /* 0x000fec0000010000 */
[----:B------:R-:W-:Y:S04]  /*0310*/  LDS R18, [R8] ;  /* 0x0000000008127984 */ /* 0x000fe80000000800 */
[----:B------:R-:W0:Y:S04]  /*0320*/  LDS R25, [R11+UR6] ;  /* 0x000000060b197984 */ /* 0x000e280008000800 */
[----:B------:R-:W-:Y:S04]  /*0330*/  LDS R27, [R8+0x80] ;  /* 0x00008000081b7984 */ /* 0x000fe80000000800 */
[----:B------:R-:W1:Y:S04]  /*0340*/  LDS R26, [R11+UR6+0x80] ;  /* 0x000080060b1a7984 */ /* 0x000e680008000800 */
[----:B------:R-:W-:Y:S04]  /*0350*/  LDS R21, [R8+0x100] ;  /* 0x0001000008157984 */ /* 0x000fe80000000800 */
[----:B------:R-:W2:Y:S04]  /*0360*/  LDS R22, [R11+UR6+0x100] ;  /* 0x000100060b167984 */ /* 0x000ea80008000800 */
[----:B------:R-:W-:Y:S04]  /*0370*/  LDS R23, [R8+0x180] ;  /* 0x0001800008177984 */ /* 0x000fe80000000800 */
[----:B------:R-:W3:Y:S04]  /*0380*/  LDS R24, [R11+UR6+0x180] ;  /* 0x000180060b187984 */ /* 0x000ee80008000800 */
[----:B------:R-:W-:Y:S04]  /*0390*/  LDS R19, [R8+0x200] ;  /* 0x0002000008137984 */ /* 0x000fe80000000800 */
[----:B------:R-:W4:Y:S04]  /*03a0*/  LDS R20, [R11+UR6+0x200] ;  /* 0x000200060b147984 */ /* 0x000f280008000800 */
[----:B------:R-:W-:Y:S01]  /*03b0*/  LDS R16, [R11+UR6+0x280] ;  /* 0x000280060b107984 */ /* 0x000fe20008000800 */
[----:B0-----:R-:W-:-:S03]  /*03c0*/  FFMA R18, R18, R25, R15 ;  /* 0x0000001912127223 */ /* 0x001fc6000000000f */
[----:B------:R-:W-:Y:S04]  /*03d0*/  LDS R17, [R8+0x300] ;  /* 0x0003000008117984 */ /* 0x000fe80000000800 */
[----:B------:R-:W0:Y:S01]  /*03e0*/  LDS R15, [R8+0x280] ;  /* 0x00028000080f7984 */ /* 0x000e220000000800 */
[----:B-1----:R-:W-:-:S03]  /*03f0*/  FFMA R26, R27, R26, R18 ;  /* 0x0000001a1b1a7223 */ /* 0x002fc60000000012 */
[----:B------:R-:W1:Y:S01]  /*0400*/  LDS R18, [R11+UR6+0x300] ;  /* 0x000300060b127984 */ /* 0x000e620008000800 */
[----:B--2---:R-:W-:-:S03]  /*0410*/  FFMA R26, R21, R22, R26 ;  /* 0x00000016151a7223 */ /* 0x004fc6000000001a */
[----:B------:R-:W-:Y:S04]  /*0420*/  LDS R21, [R8+0x380] ;  /* 0x0003800008157984 */ /* 0x000fe80000000800 */
[----:B------:R-:W2:Y:S01]  /*0430*/  LDS R22, [R11+UR6+0x380] ;  /* 0x000380060b167984 */ /* 0x000ea20008000800 */
[----:B---3--:R-:W-:-:S03]  /*0440*/  FFMA R26, R23, R24, R26 ;  /* 0x00000018171a7223 */ /* 0x008fc6000000001a */
[----:B------:R-:W-:Y:S04]  /*0450*/  LDS R23, [R8+0x400] ;  /* 0x0004000008177984 */ /* 0x000fe80000000800 */
[----:B------:R-:W3:Y:S01]  /*0460*/  LDS R24, [R11+UR6+0x400] ;  /* 0x000400060b187984 */ /* 0x000ee20008000800 */
[----:B----4-:R-:W-:-:S03]  /*0470*/  FFMA R26, R19, R20, R26 ;  /* 0x00000014131a7223 */ /* 0x010fc6000000001a */
[----:B------:R-:W-:Y:S04]  /*0480*/  LDS R19, [R8+0x480] ;  /* 0x0004800008137984 */ /* 0x000fe80000000800 */
[----:B------:R-:W4:Y:S01]  /*0490*/  LDS R20, [R11+UR6+0x480] ;  /* 0x000480060b147984 */ /* 0x000f220008000800 */
[----:B0-----:R-:W-:-:S03]  /*04a0*/  FFMA R26, R15, R16, R26 ;  /* 0x000000100f1a7223 */ /* 0x001fc6000000001a */
[----:B------:R-:W-:Y:S04]  /*04b0*/  LDS R15, [R8+0x500] ;  /* 0x00050000080f7984 */ /* 0x000fe80000000800 */
[----:B------:R-:W0:Y:S01]  /*04c0*/  LDS R16, [R11+UR6+0x500] ;  /* 0x000500060b107984 */ /* 0x000e220008000800 */
[----:B-1----:R-:W-:-:S03]  /*04d0*/  FFMA R26, R17, R18, R26 ;  /* 0x00000012111a7223 */ /* 0x002fc6000000001a */
[----:B------:R-:W-:Y:S04]  /*04e0*/  LDS R17, [R8+0x580] ;  /* 0x0005800008117984 */ /* 0x000fe80000000800 */
        /* <DEDUP_REMOVED lines=61> */
[----:B------:R-:W-:Y:S01]  /*08c0*/  UIADD3 UR4, UPT, UPT, UR4, 0x20, URZ ;  /* 0x0000002004047890 */ /* 0x000fe2000fffe0ff */
[----:B--2---:R-:W-:Y:S01]  /*08d0*/  FFMA R22, R21, R22, R26 ;  /* 0x0000001615167223 */ /* 0x004fe2000000001a */
[----:B------:R-:W-:Y:S04]  /*08e0*/  BAR.SYNC.DEFER_BLOCKING 0x0 ;  /* 0x0000000000007b1d */ /* 0x000fe80000010000 */
[----:B------:R-:W-:Y:S01]  /*08f0*/  ISETP.LE.AND P0, PT, R0, UR4, PT ;  /* 0x0000000400007c0c */ /* 0x000fe2000bf03270 */
[----:B---3--:R-:W-:Y:S01]  /*0900*/  FFMA R22, R23, R24, R22 ;  /* 0x0000001817167223 */ /* 0x008fe20000000016 */
[----:B------:R-:W-:-:S03]  /*0910*/  IADD3 R10, P1, PT, R10, 0x80, RZ ;  /* 0x000000800a0a7810 */ /* 0x000fc60007f3e0ff */
[----:B----4-:R-:W-:Y:S01]  /*0920*/  FFMA R20, R19, R20, R22 ;  /* 0x0000001413147223 */ /* 0x010fe20000000016 */
[----:B------:R-:W-:Y:S01]  /*0930*/  IMAD.WIDE R2, R13, 0x4, R2 ;  /* 0x000000040d027825 */ /* 0x000fe200078e0202 */
[----:B------:R-:W-:-:S03]  /*0940*/  IADD3.X R5, PT, PT, RZ, R5, RZ, P1, !PT ;  /* 0x00000005ff057210 */ /* 0x000fc60000ffe4ff */
[----:B0-----:R-:W-:-:S04]  /*0950*/  FFMA R15, R15, R16, R20 ;  /* 0x000000100f0f7223 */ /* 0x001fc80000000014 */
[----:B-1----:R-:W-:Y:S01]  /*0960*/  FFMA R15, R18, R17, R15 ;  /* 0x00000011120f7223 */ /* 0x002fe2000000000f */
[----:B------:R-:W-:Y:S06]  /*0970*/  @!P0 BRA `(.L_x_19) ;  /* 0xfffffff800488947 */ /* 0x000fec000383ffff */
.L_x_18:
[----:B------:R-:W0:Y:S01]  /*0980*/  LDCU.64 UR6, c[0x0][0x3a8] ;  /* 0x00007500ff0677ac */ /* 0x000e220008000a00 */
[----:B--2---:R-:W-:Y:S02]  /*0990*/  IMAD R9, R6, R4, R9 ;  /* 0x0000000406097224 */ /* 0x004fe400078e0209 */
[----:B------:R-:W-:Y:S01]  /*09a0*/  IMAD R4, R4, UR5, R7 ;  /* 0x0000000504047c24 */ /* 0x000fe2000f8e0207 */
[----:B------:R-:W1:Y:S02]  /*09b0*/  LDCU UR4, c[0x0][0x3a0] ;  /* 0x00007400ff0477ac */ /* 0x000e640008000800 */
[----:B------:R-:W-:Y:S02]  /*09c0*/  SHF.R.S32.HI R3, RZ, 0x1f, R9 ;  /* 0x0000001fff037819 */ /* 0x000fe40000011409 */
[----:B------:R-:W-:Y:S01]  /*09d0*/  IADD3 R0, P0, PT, R9, R4, RZ ;  /* 0x0000000409007210 */ /* 0x000fe20007f1e0ff */
[----:B------:R-:W2:Y:S03]  /*09e0*/  LDCU UR5, c[0x0][0x38c] ;  /* 0x00007180ff0577ac */ /* 0x000ea60008000800 */
[----:B------:R-:W-:-:S02]  /*09f0*/  LEA.HI.X.SX32 R3, R4, R3, 0x1, P0 ;  /* 0x0000000304037211 */ /* 0x000fc400000f0eff */
[----:B0-----:R-:W-:-:S04]  /*0a00*/  LEA R2, P0, R0, UR6, 0x2 ;  /* 0x0000000600027c11 */ /* 0x001fc8000f8010ff */
[----:B------:R-:W-:-:S05]  /*0a10*/  LEA.HI.X R3, R0, UR7, R3, 0x2, P0 ;  /* 0x0000000700037c11 */ /* 0x000fca00080f1403 */
[----:B------:R-:W1:Y:S02]  /*0a20*/  LDG.E R0, desc[UR8][R2.64] ;  /* 0x0000000802007981 */ /* 0x000e64000c1e1900 */
[----:B-1----:R-:W-:-:S04]  /*0a30*/  FMUL R0, R0, UR4 ;  /* 0x0000000400007c20 */ /* 0x002fc80008400000 */
[----:B--2---:R-:W-:-:S05]  /*0a40*/  FFMA R15, R15, UR5, R0 ;  /* 0x000000050f0f7c23 */ /* 0x004fca0008000000 */
[----:B------:R-:W-:Y:S01]  /*0a50*/  STG.E desc[UR8][R2.64], R15 ;  /* 0x0000000f02007986 */ /* 0x000fe2000c101908 */
[----:B------:R-:W-:Y:S05]  /*0a60*/  EXIT ;  /* 0x000000000000794d */ /* 0x000fea0003800000 */
.L_x_20:
        /* <DEDUP_REMOVED lines=9> */
.L_x_39:


//--------------------- .text._Z10mysgemm_v3iiifPfS_fS_ --------------------------
	.section	.text._Z10mysgemm_v3iiifPfS_fS_,"ax",@progbits
	.align	128
        .global         _Z10mysgemm_v3iiifPfS_fS_
        .type           _Z10mysgemm_v3iiifPfS_fS_,@function
        .size           _Z10mysgemm_v3iiifPfS_fS_,(.L_x_40 - _Z10mysgemm_v3iiifPfS_fS_)
        .other          _Z10mysgemm_v3iiifPfS_fS_,@"STO_CUDA_ENTRY STV_DEFAULT"
_Z10mysgemm_v3iiifPfS_fS_:
.text._Z10mysgemm_v3iiifPfS_fS_:
[----:B------:R-:W-:Y:S08]  /*0000*/  LDC R1, c[0x0][0x37c] ;  /* 0x0000df00ff017b82 */ /* 0x000ff00000000800 */
[----:B------:R-:W0:Y:S01]  /*0010*/  LDC R0, c[0x0][0x388] ;  /* 0x0000e200ff007b82 */ /* 0x000e220000000800 */
[----:B------:R-:W1:Y:S01]  /*0020*/  S2R R25, SR_CTAID.X ;  /* 0x0000000000197919 */ /* 0x000e620000002500 */
[----:B------:R-:W2:Y:S01]  /*0030*/  LDCU.64 UR10, c[0x0][0x358] ;  /* 0x00006b00ff0a77ac */ /* 0x000ea20008000a00 */
[----:B------:R-:W-:Y:S01]  /*0040*/  HFMA2 R7, -RZ, RZ, 0, 0 ;  /* 0x00000000ff077431 */ /* 0x000fe200000001ff */
[----:B------:R-:W3:Y:S04]  /*0050*/  S2R R9, SR_TID.X ;  /* 0x0000000000097919 */ /* 0x000ee80000002100 */
[----:B------:R-:W4:Y:S01]  /*0060*/  S2UR UR5, SR_CTAID.Y ;  /* 0x00000000000579c3 */ /* 0x000f220000002600 */
[----:B0-----:R-:W-:Y:S01]  /*0070*/  ISETP.GE.AND P0, PT, R0, 0x1, PT ;  /* 0x000000010000780c */ /* 0x001fe20003f06270 */
[----:B----4-:R-:W-:Y:S01]  /*0080*/  USHF.L.U32 UR5, UR5, 0x5, URZ ;  /* 0x0000000505057899 */ /* 0x010fe200080006ff */
[----:B-1----:R-:W-:-:S02]  /*0090*/  SHF.L.U32 R25, R25, 0x5, RZ ;  /* 0x0000000519197819 */ /* 0x002fc400000006ff */
[----:B---3--:R-:W-:Y:S02]  /*00a0*/  LOP3.LUT R26, R9, 0x1f, RZ, 0xc0, !PT ;  /* 0x0000001f091a7812 */ /* 0x008fe400078ec0ff */
[----:B------:R-:W-:-:S07]  /*00b0*/  SHF.R.U32.HI R27, RZ, 0x5, R9 ;  /* 0x00000005ff1b7819 */ /* 0x000fce0000011609 */
[----:B--2---:R-:W-:Y:S05]  /*00c0*/  @!P0 BRA `(.L_x_21) ;  /* 0x0000000400648947 */ /* 0x004fea0003800000 */
        /* <DEDUP_REMOVED lines=8> */
[----:B------:R-:W2:Y:S01]  /*0150*/  S2UR UR8, SR_CgaCtaId ;  /* 0x00000000000879c3 */ /* 0x000ea20000008800 */
[----:B------:R-:W-:Y:S02]  /*0160*/  SHF.L.U32 R23, R27, 0x2, RZ ;  /* 0x000000021b177819 */ /* 0x000fe400000006ff */
[----:B------:R-:W-:Y:S01]  /*0170*/  SHF.L.U32 R24, R26, 0x7, RZ ;  /* 0x000000071a187819 */ /* 0x000fe200000006ff */
[----:B------:R-:W-:Y:S01]  /*0180*/  IMAD.WIDE R6, R7, 0x4, R4 ;  /* 0x0000000407067825 */ /* 0x000fe200078e0204 */
[----:B------:R-:W-:-:S02]  /*0190*/  LOP3.LUT R20, R20, 0xf80, RZ, 0xc0, !PT ;  /* 0x00000f8014147812 */ /* 0x000fc400078ec0ff */
[----:B------:R-:W-:Y:S01]  /*01a0*/  LOP3.LUT R23, R24, R23, RZ, 0xfc, !PT ;  /* 0x0000001718177212 */ /* 0x000fe200078efcff */
[----:B0-----:R-:W-:Y:S01]  /*01b0*/  IMAD R2, R27, R21, R26 ;  /* 0x000000151b027224 */ /* 0x001fe200078e021a */
[----:B------:R-:W-:-:S03]  /*01c0*/  SHF.L.U32 R21, R21, 0x5, RZ ;  /* 0x0000000515157819 */ /* 0x000fc600000006ff */
[----:B------:R-:W-:Y:S01]  /*01d0*/  IMAD.WIDE R2, R2, 0x4, RZ ;  /* 0x0000000402027825 */ /* 0x000fe200078e02ff */
[----:B--2---:R-:W-:-:S03]  /*01e0*/  ULEA UR7, UR8, UR6, 0x18 ;  /* 0x0000000608077291 */ /* 0x004fc6000f8ec0ff */
[----:B------:R-:W-:Y:S01]  /*01f0*/  IMAD.WIDE R4, R25, 0x4, R2 ;  /* 0x0000000419047825 */ /* 0x000fe200078e0202 */
[----:B-1----:R-:W-:Y:S01]  /*0200*/  IADD3 R2, P1, PT, R6, UR14, RZ ;  /* 0x0000000e06027c10 */ /* 0x002fe2000ff3e0ff */
[----:B------:R-:W-:Y:S01]  /*0210*/  ULEA UR6, UR8, UR4, 0x18 ;  /* 0x0000000408067291 */ /* 0x000fe2000f8ec0ff */
[----:B------:R-:W-:Y:S02]  /*0220*/  IADD3 R28, P0, PT, R4, UR12, RZ ;  /* 0x0000000c041c7c10 */ /* 0x000fe4000ff1e0ff */
[----:B------:R-:W-:Y:S01]  /*0230*/  UMOV UR4, URZ ;  /* 0x000000ff00047c82 */ /* 0x000fe20008000000 */
[----:B------:R-:W-:Y:S02]  /*0240*/  LOP3.LUT R4, R9, 0x3e0, RZ, 0xc0, !PT ;  /* 0x000003e009047812 */ /* 0x000fe400078ec0ff */
[----:B------:R-:W-:Y:S02]  /*0250*/  IADD3.X R3, PT, PT, R7, UR15, RZ, P1, !PT ;  /* 0x0000000f07037c10 */ /* 0x000fe40008ffe4ff */
[----:B------:R-:W-:-:S02]  /*0260*/  LOP3.LUT R4, R4, 0x1f, R9, 0xf8, !PT ;  /* 0x0000001f04047812 */ /* 0x000fc400078ef809 */
[----:B------:R-:W-:Y:S02]  /*0270*/  IADD3.X R29, PT, PT, R5, UR13, RZ, P0, !PT ;  /* 0x0000000d051d7c10 */ /* 0x000fe400087fe4ff */
[----:B------:R-:W-:Y:S02]  /*0280*/  MOV R7, RZ ;  /* 0x000000ff00077202 */ /* 0x000fe40000000f00 */
[----:B------:R-:W-:-:S07]  /*0290*/  LEA R22, R4, UR7, 0x2 ;  /* 0x0000000704167c11 */ /* 0x000fce000f8e10ff */
.L_x_22:
[----:B------:R0:W2:Y:S04]  /*02a0*/  LDG.E R4, desc[UR10][R28.64] ;  /* 0x0000000a1c047981 */ /* 0x0000a8000c1e1900 */
[----:B------:R1:W3:Y:S01]  /*02b0*/  LDG.E R5, desc[UR10][R2.64] ;  /* 0x0000000a02057981 */ /* 0x0002e2000c1e1900 */
[----:B------:R-:W-:Y:S01]  /*02c0*/  UIADD3 UR4, UPT, UPT, UR4, 0x20, URZ ;  /* 0x0000002004047890 */ /* 0x000fe2000fffe0ff */
[----:B0-----:R-:W-:-:S05]  /*02d0*/  IMAD.WIDE R28, R21, 0x4, R28 ;  /* 0x00000004151c7825 */ /* 0x001fca00078e021c */
[----:B------:R-:W-:Y:S02]  /*02e0*/  ISETP.LE.AND P0, PT, R0, UR4, PT ;  /* 0x0000000400007c0c */ /* 0x000fe4000bf03270 */
[----:B-1----:R-:W-:-:S04]  /*02f0*/  IADD3 R2, P1, PT, R2, 0x80, RZ ;  /* 0x0000008002027810 */ /* 0x002fc80007f3e0ff */
[----:B------:R-:W-:Y:S01]  /*0300*/  IADD3.X R3, PT, PT, RZ, R3, RZ, P1, !PT ;  /* 0x00000003ff037210 */ /* 0x000fe20000ffe4ff */
[----:B--2---:R-:W-:Y:S04]  /*0310*/  STS [R23+UR6], R4 ;  /* 0x0000000417007988 */ /* 0x004fe80008000806 */
[----:B---3--:R-:W-:Y:S01]  /*0320*/  STS [R22], R5 ;  /* 0x0000000516007388 */ /* 0x008fe20000000800 */
[----:B------:R-:W-:Y:S06]  /*0330*/  BAR.SYNC.DEFER_BLOCKING 0x0 ;  /* 0x0000000000007b1d */ /* 0x000fec0000010000 */
[----:B------:R-:W-:Y:S04]  /*0340*/  LDS.128 R12, [R24+UR6] ;  /* 0x00000006180c7984 */ /* 0x000fe80008000c00 */
[----:B------:R-:W0:Y:S04]  /*0350*/  LDS.128 R16, [R20+UR7] ;  /* 0x0000000714107984 */ /* 0x000e280008000c00 */
[----:B------:R-:W-:Y:S01]  /*0360*/  LDS.128 R8, [R24+UR6+0x10] ;  /* 0x0000100618087984 */ /* 0x000fe20008000c00 */
[----:B0-----:R-:W-:-:S03]  /*0370*/  FFMA R12, R12, R16, R7 ;  /* 0x000000100c0c7223 */ /* 0x001fc60000000007 */
[----:B------:R-:W0:Y:S01]  /*0380*/  LDS.128 R4, [R20+UR7+0x10] ;  /* 0x0000100714047984 */ /* 0x000e220008000c00 */
[----:B------:R-:W-:-:S04]  /*0390*/  FFMA R13, R13, R17, R12 ;  /* 0x000000110d0d7223 */ /* 0x000fc8000000000c */
[----:B------:R-:W-:-:S04]  /*03a0*/  FFMA R14, R14, R18, R13 ;  /* 0x000000120e0e7223 */ /* 0x000fc8000000000d */
[----:B------:R-:W-:Y:S02]  /*03b0*/  FFMA R15, R15, R19, R14 ;  /* 0x000000130f0f7223 */ /* 0x000fe4000000000e */
[----:B------:R-:W-:Y:S02]  /*03c0*/  LDS.128 R16, [R24+UR6+0x20] ;  /* 0x0000200618107984 */ /* 0x000fe40008000c00 */
[----:B0-----:R-:W-:Y:S02]  /*03d0*/  FFMA R4, R8, R4, R15 ;  /* 0x0000000408047223 */ /* 0x001fe4000000000f */
[----:B------:R-:W0:Y:S02]  /*03e0*/  LDS.128 R12, [R20+UR7+0x20] ;  /* 0x00002007140c7984 */ /* 0x000e240008000c00 */
        /* <DEDUP_REMOVED lines=32> */
[----:B------:R-:W-:-:S04]  /*05f0*/  FFMA R15, R15, R19, R14 ;  /* 0x000000130f0f7223 */ /* 0x000fc8000000000e */
[----:B0-----:R-:W-:-:S04]  /*0600*/  FFMA R4, R4, R8, R15 ;  /* 0x0000000804047223 */ /* 0x001fc8000000000f */
[----:B------:R-:W-:-:S04]  /*0610*/  FFMA R5, R5, R9, R4 ;  /* 0x0000000905057223 */ /* 0x000fc80000000004 */
[----:B------:R-:W-:-:S04]  /*0620*/  FFMA R6, R6, R10, R5 ;  /* 0x0000000a06067223 */ /* 0x000fc80000000005 */
[----:B------:R-:W-:Y:S01]  /*0630*/  FFMA R7, R7, R11, R6 ;  /* 0x0000000b07077223 */ /* 0x000fe20000000006 */
[----:B------:R-:W-:Y:S06]  /*0640*/  BAR.SYNC.DEFER_BLOCKING 0x0 ;  /* 0x0000000000007b1d */ /* 0x000fec0000010000 */
[----:B------:R-:W-:Y:S05]  /*0650*/  @!P0 BRA `(.L_x_22) ;  /* 0xfffffffc00108947 */ /* 0x000fea000383ffff */
.L_x_21:
[----:B------:R-:W0:Y:S01]  /*0660*/  LDC R0, c[0x0][0x380] ;  /* 0x0000e000ff007b82 */ /* 0x000e220000000800 */
[----:B------:R-:W1:Y:S01]  /*0670*/  LDCU.64 UR6, c[0x0][0x3a8] ;  /* 0x00007500ff0677ac */ /* 0x000e620008000a00 */
[----:B------:R-:W2:Y:S01]  /*0680*/  LDCU UR4, c[0x0][0x3a0] ;  /* 0x00007400ff0477ac */ /* 0x000ea20008000800 */
[----:B0-----:R-:W-:Y:S02]  /*0690*/  IMAD R26, R27, R0, R26 ;  /* 0x000000001b1a7224 */ /* 0x001fe400078e021a */
[----:B------:R-:W-:Y:S01]  /*06a0*/  IMAD R25, R0, UR5, R25 ;  /* 0x0000000500197c24 */ /* 0x000fe2000f8e0219 */
[----:B------:R-:W0:Y:S02]  /*06b0*/  LDCU UR5, c[0x0][0x38c] ;  /* 0x00007180ff0577ac */ /* 0x000e240008000800 */
[----:B------:R-:W-:Y:S02]  /*06c0*/  SHF.R.S32.HI R0, RZ, 0x1f, R26 ;  /* 0x0000001fff007819 */ /* 0x000fe4000001141a */
[----:B------:R-:W-:-:S04]  /*06d0*/  IADD3 R3, P0, PT, R26, R25, RZ ;  /* 0x000000191a037210 */ /* 0x000fc80007f1e0ff */
[----:B------:R-:W-:Y:S02]  /*06e0*/  LEA.HI.X.SX32 R0, R25, R0, 0x1, P0 ;  /* 0x0000000019007211 */ /* 0x000fe400000f0eff */
[----:B-1----:R-:W-:-:S04]  /*06f0*/  LEA R2, P0, R3, UR6, 0x2 ;  /* 0x0000000603027c11 */ /* 0x002fc8000f8010ff */
[----:B------:R-:W-:-:S05]  /*0700*/  LEA.HI.X R3, R3, UR7, R0, 0x2, P0 ;  /* 0x0000000703037c11 */ /* 0x000fca00080f1400 */
[----:B------:R-:W2:Y:S02]  /*0710*/  LDG.E R0, desc[UR10][R2.64] ;  /* 0x0000000a02007981 */ /* 0x000ea4000c1e1900 */
[----:B--2---:R-:W-:-:S04]  /*0720*/  FMUL R0, R0, UR4 ;  /* 0x0000000400007c20 */ /* 0x004fc80008400000 */
[----:B0-----:R-:W-:-:S05]  /*0730*/  FFMA R7, R7, UR5, R0 ;  /* 0x0000000507077c23 */ /* 0x001fca0008000000 */
[----:B------:R-:W-:Y:S01]  /*0740*/  STG.E desc[UR10][R2.64], R7 ;  /* 0x0000000702007986 */ /* 0x000fe2000c10190a */
[----:B------:R-:W-:Y:S05]  /*0750*/  EXIT ;  /* 0x000000000000794d */ /* 0x000fea0003800000 */
.L_x_23:
        /* <DEDUP_REMOVED lines=10> */
.L_x_40:


//--------------------- .text._Z10mysgemm_v2iiifPfS_fS_ --------------------------
	.section	.text._Z10mysgemm_v2iiifPfS_fS_,"ax",@progbits
	.align	128
        .global         _Z10mysgemm_v2iiifPfS_fS_
        .type           _Z10mysgemm_v2iiifPfS_fS_,@function
        .size           _Z10mysgemm_v2iiifPfS_fS_,(.L_x_41 - _Z10mysgemm_v2iiifPfS_fS_)
        .other          _Z10mysgemm_v2iiifPfS_fS_,@"STO_CUDA_ENTRY STV_DEFAULT"
_Z10mysgemm_v2iiifPfS_fS_:
.text._Z10mysgemm_v2iiifPfS_fS_:
[----:B------:R-:W-:Y:S08]  /*0000*/  LDC R1, c[0x0][0x37c] ;  /* 0x0000df00ff017b82 */ /* 0x000ff00000000800 */
[----:B------:R-:W0:Y:S01]  /*0010*/  LDC R0, c[0x0][0x388] ;  /* 0x0000e200ff007b82 */ /* 0x000e220000000800 */
[----:B------:R-:W1:Y:S01]  /*0020*/  S2R R27, SR_CTAID.X ;  /* 0x00000000001b7919 */ /* 0x000e620000002500 */
[----:B------:R-:W2:Y:S01]  /*0030*/  LDCU.64 UR8, c[0x0][0x358] ;  /* 0x00006b00ff0877ac */ /* 0x000ea20008000a00 */
[----:B------:R-:W-:Y:S01]  /*0040*/  HFMA2 R7, -RZ, RZ, 0, 0 ;  /* 0x00000000ff077431 */ /* 0x000fe200000001ff */
[----:B------:R-:W3:Y:S04]  /*0050*/  S2R R20, SR_TID.X ;  /* 0x0000000000147919 */ /* 0x000ee80000002100 */
[----:B------:R-:W4:Y:S01]  /*0060*/  S2UR UR5, SR_CTAID.Y ;  /* 0x00000000000579c3 */ /* 0x000f220000002600 */
[----:B------:R-:W0:Y:S02]  /*0070*/  S2R R21, SR_TID.Y ;  /* 0x0000000000157919 */ /* 0x000e240000002200 */
[----:B0-----:R-:W-:Y:S01]  /*0080*/  ISETP.GE.AND P0, PT, R0, 0x1, PT ;  /* 0x000000010000780c */ /* 0x001fe20003f06270 */
[----:B----4-:R-:W-:Y:S01]  /*0090*/  USHF.L.U32 UR5, UR5, 0x5, URZ ;  /* 0x0000000505057899 */ /* 0x010fe200080006ff */
[----:B-1----:R-:W-:-:S11]  /*00a0*/  SHF.L.U32 R27, R27, 0x5, RZ ;  /* 0x000000051b1b7819 */ /* 0x002fd600000006ff */
[----:B--23--:R-:W-:Y:S05]  /*00b0*/  @!P0 BRA `(.L_x_24) ;  /* 0x00000004005c8947 */ /* 0x00cfea0003800000 */
[----:B------:R-:W0:Y:S01]  /*00c0*/  LDC R24, c[0x0][0x380] ;  /* 0x0000e000ff187b82 */ /* 0x000e220000000800 */
[----:B------:R-:W1:Y:S01]  /*00d0*/  LDCU.128 UR12, c[0x0][0x390] ;  /* 0x00007200ff0c77ac */ /* 0x000e620008000c00 */
[C---:B------:R-:W-:Y:S01]  /*00e0*/  IMAD R4, R21.reuse, R0, R20 ;  /* 0x0000000015047224 */ /* 0x040fe200078e0214 */
[----:B------:R-:W-:Y:S01]  /*00f0*/  LEA R25, R21, R20, 0x5 ;  /* 0x0000001415197211 */ /* 0x000fe200078e28ff */
[----:B------:R-:W-:Y:S01]  /*0100*/  IMAD R7, R0, UR5, RZ ;  /* 0x0000000500077c24 */ /* 0x000fe2000f8e02ff */
[----:B------:R-:W-:Y:S01]  /*0110*/  UMOV UR4, 0x400 ;  /* 0x0000040000047882 */ /* 0x000fe20000000000 */
[----:B------:R-:W-:Y:S01]  /*0120*/  IMAD.WIDE.U32 R4, R4, 0x4, RZ ;  /* 0x0000000404047825 */ /* 0x000fe200078e00ff */
[----:B------:R-:W-:Y:S01]  /*0130*/  UIADD3 UR6, UPT, UPT, UR4, 0x1000, URZ ;  /* 0x0000100004067890 */ /* 0x000fe2000fffe0ff */
[----:B------:R-:W2:Y:S01]  /*0140*/  S2UR UR7, SR_CgaCtaId ;  /* 0x00000000000779c3 */ /* 0x000ea20000008800 */
[----:B------:R-:W-:Y:S01]  /*0150*/  LEA R26, R20, R21, 0x5 ;  /* 0x00000015141a7211 */ /* 0x000fe200078e28ff */
[----:B------:R-:W-:-:S04]  /*0160*/  IMAD.WIDE R6, R7, 0x4, R4 ;  /* 0x0000000407067825 */ /* 0x000fc800078e0204 */
[----:B0-----:R-:W-:Y:S01]  /*0170*/  IMAD R2, R21, R24, R20 ;  /* 0x0000001815027224 */ /* 0x001fe200078e0214 */
[----:B------:R-:W-:-:S03]  /*0180*/  SHF.L.U32 R24, R24, 0x5, RZ ;  /* 0x0000000518187819 */ /* 0x000fc600000006ff */
[----:B------:R-:W-:Y:S01]  /*0190*/  IMAD.WIDE R2, R2, 0x4, RZ ;  /* 0x0000000402027825 */ /* 0x000fe200078e02ff */
[----:B--2---:R-:W-:-:S03]  /*01a0*/  ULEA UR6, UR7, UR6, 0x18 ;  /* 0x0000000607067291 */ /* 0x004fc6000f8ec0ff */
[----:B------:R-:W-:Y:S01]  /*01b0*/  IMAD.WIDE R4, R27, 0x4, R2 ;  /* 0x000000041b047825 */ /* 0x000fe200078e0202 */
[----:B-1----:R-:W-:Y:S01]  /*01c0*/  IADD3 R2, P1, PT, R6, UR14, RZ ;  /* 0x0000000e06027c10 */ /* 0x002fe2000ff3e0ff */
[----:B------:R-:W-:Y:S01]  /*01d0*/  ULEA UR4, UR7, UR4, 0x18 ;  /* 0x0000000407047291 */ /* 0x000fe2000f8ec0ff */
[----:B------:R-:W-:Y:S02]  /*01e0*/  LEA R25, R25, UR6, 0x2 ;  /* 0x0000000619197c11 */ /* 0x000fe4000f8e10ff */
[----:B------:R-:W-:Y:S02]  /*01f0*/  IADD3 R28, P0, PT, R4, UR12, RZ ;  /* 0x0000000c041c7c10 */ /* 0x000fe4000ff1e0ff */
[----:B------:R-:W-:Y:S02]  /*0200*/  IADD3.X R3, PT, PT, R7, UR15, RZ, P1, !PT ;  /* 0x0000000f07037c10 */ /* 0x000fe40008ffe4ff */
[----:B------:R-:W-:Y:S02]  /*0210*/  IADD3.X R29, PT, PT, R5, UR13, RZ, P0, !PT ;  /* 0x0000000d051d7c10 */ /* 0x000fe400087fe4ff */
[----:B------:R-:W-:-:S02]  /*0220*/  MOV R7, RZ ;  /* 0x000000ff00077202 */ /* 0x000fc40000000f00 */
[----:B------:R-:W-:Y:S02]  /*0230*/  LEA R22, R21, UR6, 0x7 ;  /* 0x0000000615167c11 */ /* 0x000fe4000f8e38ff */
[----:B------:R-:W-:Y:S02]  /*0240*/  LEA R26, R26, UR4, 0x2 ;  /* 0x000000041a1a7c11 */ /* 0x000fe4000f8e10ff */
[----:B------:R-:W-:Y:S01]  /*0250*/  LEA R23, R20, UR4, 0x7 ;  /* 0x0000000414177c11 */ /* 0x000fe2000f8e38ff */
[----:B------:R-:W-:-:S06]  /*0260*/  UMOV UR4, URZ ;  /* 0x000000ff00047c82 */ /* 0x000fcc0008000000 */
.L_x_25:
[----:B------:R0:W2:Y:S04]  /*0270*/  LDG.E R5, desc[UR8][R28.64] ;  /* 0x000000081c057981 */ /* 0x0000a8000c1e1900 */
[----:B------:R1:W3:Y:S01]  /*0280*/  LDG.E R4, desc[UR8][R2.64] ;  /* 0x0000000802047981 */ /* 0x0002e2000c1e1900 */
[----:B------:R-:W-:Y:S01]  /*0290*/  UIADD3 UR4, UPT, UPT, UR4, 0x20, URZ ;  /* 0x0000002004047890 */ /* 0x000fe2000fffe0ff */
[----:B0-----:R-:W-:-:S05]  /*02a0*/  IMAD.WIDE R28, R24, 0x4, R28 ;  /* 0x00000004181c7825 */ /* 0x001fca00078e021c */
[----:B------:R-:W-:Y:S02]  /*02b0*/  ISETP.LE.AND P0, PT, R0, UR4, PT ;  /* 0x0000000400007c0c */ /* 0x000fe4000bf03270 */
[----:B-1----:R-:W-:-:S04]  /*02c0*/  IADD3 R2, P1, PT, R2, 0x80, RZ ;  /* 0x0000008002027810 */ /* 0x002fc80007f3e0ff */
[----:B------:R-:W-:Y:S01]  /*02d0*/  IADD3.X R3, PT, PT, RZ, R3, RZ, P1, !PT ;  /* 0x00000003ff037210 */ /* 0x000fe20000ffe4ff */
[----:B--2---:R-:W-:Y:S04]  /*02e0*/  STS [R26], R5 ;  /* 0x000000051a007388 */ /* 0x004fe80000000800 */
[----:B---3--:R-:W-:Y:S01]  /*02f0*/  STS [R25], R4 ;  /* 0x0000000419007388 */ /* 0x008fe20000000800 */
[----:B------:R-:W-:Y:S06]  /*0300*/  BAR.SYNC.DEFER_BLOCKING 0x0 ;  /* 0x0000000000007b1d */ /* 0x000fec0000010000 */
[----:B------:R-:W-:Y:S04]  /*0310*/  LDS.128 R12, [R23] ;  /* 0x00000000170c7984 */ /* 0x000fe80000000c00 */
[----:B------:R-:W0:Y:S04]  /*0320*/  LDS.128 R16, [R22] ;  /* 0x0000000016107984 */ /* 0x000e280000000c00 */
[----:B------:R-:W-:Y:S01]  /*0330*/  LDS.128 R8, [R23+0x10] ;  /* 0x0000100017087984 */ /* 0x000fe20000000c00 */
[----:B0-----:R-:W-:-:S03]  /*0340*/  FFMA R12, R12, R16, R7 ;  /* 0x000000100c0c7223 */ /* 0x001fc60000000007 */
[----:B------:R-:W0:Y:S01]  /*0350*/  LDS.128 R4, [R22+0x10] ;  /* 0x0000100016047984 */ /* 0x000e220000000c00 */
[----:B------:R-:W-:-:S04]  /*0360*/  FFMA R13, R13, R17, R12 ;  /* 0x000000110d0d7223 */ /* 0x000fc8000000000c */
[----:B------:R-:W-:-:S04]  /*0370*/  FFMA R14, R14, R18, R13 ;  /* 0x000000120e0e7223 */ /* 0x000fc8000000000d */
[----:B------:R-:W-:Y:S02]  /*0380*/  FFMA R15, R15, R19, R14 ;  /* 0x000000130f0f7223 */ /* 0x000fe4000000000e */
[----:B------:R-:W-:Y:S02]  /*0390*/  LDS.128 R16, [R23+0x20] ;  /* 0x0000200017107984 */ /* 0x000fe40000000c00 */
[----:B0-----:R-:W-:Y:S02]  /*03a0*/  FFMA R8, R8, R4, R15 ;  /* 0x0000000408087223 */ /* 0x001fe4000000000f */
[----:B------:R-:W0:Y:S02]  /*03b0*/  LDS.128 R12, [R22+0x20] ;  /* 0x00002000160c7984 */ /* 0x000e240000000c00 */
        /* <DEDUP_REMOVED lines=39> */
.L_x_24:
        /* <DEDUP_REMOVED lines=16> */
.L_x_26:
        /* <DEDUP_REMOVED lines=13> */
.L_x_41:


//--------------------- .text._Z10mysgemm_v1iiifPfS_fS_ --------------------------
	.section	.text._Z10mysgemm_v1iiifPfS_fS_,"ax",@progbits
	.align	128
        .global         _Z10mysgemm_v1iiifPfS_fS_
        .type           _Z10mysgemm_v1iiifPfS_fS_,@function
        .size           _Z10mysgemm_v1iiifPfS_fS_,(.L_x_42 - _Z10mysgemm_v1iiifPfS_fS_)
        .other          _Z10mysgemm_v1iiifPfS_fS_,@"STO_CUDA_ENTRY STV_DEFAULT"
_Z10mysgemm_v1iiifPfS_fS_:
.text._Z10mysgemm_v1iiifPfS_fS_:
[----:B------:R-:W-:Y:S01]  /*0000*/  LDC R1, c[0x0][0x37c] ;  /* 0x0000df00ff017b82 */ /* 0x000fe20000000800 */
[----:B------:R-:W0:Y:S07]  /*0010*/  S2R R6, SR_CTAID.Y ;  /* 0x0000000000067919 */ /* 0x000e2e0000002600 */
[----:B------:R-:W1:Y:S01]  /*0020*/  S2UR UR5, SR_CTAID.X ;  /* 0x00000000000579c3 */ /* 0x000e620000002500 */
[----:B------:R-:W2:Y:S01]  /*0030*/  LDCU UR6, c[0x0][0x388] ;  /* 0x00007100ff0677ac */ /* 0x000ea20008000800 */
[----:B------:R-:W-:Y:S01]  /*0040*/  IMAD.MOV.U32 R11, RZ, RZ, RZ ;  /* 0x000000ffff0b7224 */ /* 0x000fe200078e00ff */
[----:B------:R-:W3:Y:S01]  /*0050*/  S2R R0, SR_TID.X ;  /* 0x0000000000007919 */ /* 0x000ee20000002100 */
[----:B------:R-:W4:Y:S01]  /*0060*/  LDCU.64 UR10, c[0x0][0x358] ;  /* 0x00006b00ff0a77ac */ /* 0x000f220008000a00 */
[----:B------:R-:W3:Y:S03]  /*0070*/  S2R R3, SR_TID.Y ;  /* 0x0000000000037919 */ /* 0x000ee60000002200 */
[----:B------:R-:W5:Y:S01]  /*0080*/  LDC R5, c[0x0][0x380] ;  /* 0x0000e000ff057b82 */ /* 0x000f620000000800 */
[----:B--2---:R-:W-:-:S02]  /*0090*/  UISETP.GE.AND UP0, UPT, UR6, 0x1, UPT ;  /* 0x000000010600788c */ /* 0x004fc4000bf06270 */
[----:B-1----:R-:W-:Y:S01]  /*00a0*/  USHF.L.U32 UR5, UR5, 0x5, URZ ;  /* 0x0000000505057899 */ /* 0x002fe200080006ff */
[----:B0-----:R-:W-:-:S05]  /*00b0*/  IMAD.SHL.U32 R6, R6, 0x20, RZ ;  /* 0x0000002006067824 */ /* 0x001fca00078e00ff */
[----:B-----5:R-:W-:Y:S01]  /*00c0*/  IMAD R4, R6, R5, UR5 ;  /* 0x0000000506047e24 */ /* 0x020fe2000f8e0205 */
[----:B---34-:R-:W-:Y:S06]  /*00d0*/  BRA.U !UP0, `(.L_x_27) ;  /* 0x0000000d080c7547 */ /* 0x018fec000b800000 */
[----:B------:R-:W-:Y:S02]  /*00e0*/  UISETP.GE.U32.AND UP1, UPT, UR6, 0x8, UPT ;  /* 0x000000080600788c */ /* 0x000fe4000bf26070 */
[----:B------:R-:W-:Y:S01]  /*00f0*/  IMAD R6, R6, UR6, RZ ;  /* 0x0000000606067c24 */ /* 0x000fe2000f8e02ff */
[----:B------:R-:W-:Y:S02]  /*0100*/  ULOP3.LUT UR7, UR6, 0x7, URZ, 0xc0, !UPT ;  /* 0x0000000706077892 */ /* 0x000fe4000f8ec0ff */
[----:B------:R-:W-:Y:S01]  /*0110*/  IMAD R7, R3, UR6, RZ ;  /* 0x0000000603077c24 */ /* 0x000fe2000f8e02ff */
[----:B------:R-:W-:Y:S01]  /*0120*/  USHF.R.S32.HI UR9, URZ, 0x1f, UR5 ;  /* 0x0000001fff097899 */ /* 0x000fe20008011405 */
[----:B------:R-:W-:Y:S01]  /*0130*/  IMAD.MOV.U32 R11, RZ, RZ, RZ ;  /* 0x000000ffff0b7224 */ /* 0x000fe200078e00ff */
[----:B------:R-:W-:Y:S01]  /*0140*/  SHF.R.S32.HI R8, RZ, 0x1f, R6 ;  /* 0x0000001fff087819 */ /* 0x000fe20000011406 */
[----:B------:R-:W-:Y:S01]  /*0150*/  UISETP.NE.AND UP0, UPT, UR7, URZ, UPT ;  /* 0x000000ff0700728c */ /* 0x000fe2000bf05270 */
[----:B------:R-:W-:Y:S01]  /*0160*/  UMOV UR4, URZ ;  /* 0x000000ff00047c82 */ /* 0x000fe20008000000 */
[----:B------:R-:W-:Y:S09]  /*0170*/  BRA.U !UP1, `(.L_x_28) ;  /* 0x0000000509687547 */ /* 0x000ff2000b800000 */
[----:B------:R-:W0:Y:S01]  /*0180*/  LDCU.64 UR12, c[0x0][0x398] ;  /* 0x00007300ff0c77ac */ /* 0x000e220008000a00 */
[----:B------:R-:W-:Y:S01]  /*0190*/  IADD3 R23, P0, PT, R6, R7, RZ ;  /* 0x0000000706177210 */ /* 0x000fe20007f1e0ff */
[C-C-:B------:R-:W-:Y:S01]  /*01a0*/  IMAD R9, R5.reuse, 0x7, R0.reuse ;  /* 0x0000000705097824 */ /* 0x140fe200078e0200 */
[----:B------:R-:W-:Y:S01]  /*01b0*/  ULOP3.LUT UR4, UR6, 0x7ffffff8, URZ, 0xc0, !UPT ;  /* 0x7ffffff806047892 */ /* 0x000fe2000f8ec0ff */
[C---:B------:R-:W-:Y:S02]  /*01c0*/  IMAD R10, R5.reuse, 0x6, R0 ;  /* 0x00000006050a7824 */ /* 0x040fe400078e0200 */
[----:B------:R-:W-:Y:S01]  /*01d0*/  IMAD.X R2, RZ, RZ, R8, P0 ;  /* 0x000000ffff027224 */ /* 0x000fe200000e0608 */
[----:B------:R-:W-:Y:S01]  /*01e0*/  UIADD3 UR8, UPT, UPT, -UR4, URZ, URZ ;  /* 0x000000ff04087290 */ /* 0x000fe2000fffe1ff */
[C-C-:B------:R-:W-:Y:S02]  /*01f0*/  IMAD R12, R5.reuse, 0x5, R0.reuse ;  /* 0x00000005050c7824 */ /* 0x140fe400078e0200 */
[----:B------:R-:W-:-:S02]  /*0200*/  IMAD R22, R5, 0x4, R0 ;  /* 0x0000000405167824 */ /* 0x000fc400078e0200 */
[C-C-:B------:R-:W-:Y:S02]  /*0210*/  IMAD R24, R5.reuse, 0x3, R0.reuse ;  /* 0x0000000305187824 */ /* 0x140fe400078e0200 */
[----:B------:R-:W-:Y:S02]  /*0220*/  IMAD R26, R5, 0x2, R0 ;  /* 0x00000002051a7824 */ /* 0x000fe400078e0200 */
[----:B------:R-:W-:Y:S01]  /*0230*/  IMAD.IADD R28, R0, 0x1, R5 ;  /* 0x00000001001c7824 */ /* 0x000fe200078e0205 */
[----:B0-----:R-:W-:Y:S01]  /*0240*/  LEA R13, P0, R23, UR12, 0x2 ;  /* 0x0000000c170d7c11 */ /* 0x001fe2000f8010ff */
[----:B------:R-:W-:-:S03]  /*0250*/  IMAD.MOV.U32 R11, RZ, RZ, RZ ;  /* 0x000000ffff0b7224 */ /* 0x000fc600078e00ff */
[----:B------:R-:W-:Y:S01]  /*0260*/  LEA.HI.X R23, R23, UR13, R2, 0x2, P0 ;  /* 0x0000000d17177c11 */ /* 0x000fe200080f1402 */
[----:B------:R-:W-:Y:S01]  /*0270*/  IMAD.MOV.U32 R2, RZ, RZ, R0 ;  /* 0x000000ffff027224 */ /* 0x000fe200078e0000 */
[----:B------:R-:W-:Y:S01]  /*0280*/  IADD3 R13, P0, PT, R13, 0x10, RZ ;  /* 0x000000100d0d7810 */ /* 0x000fe20007f1e0ff */
[----:B------:R-:W0:Y:S04]  /*0290*/  LDCU.64 UR12, c[0x0][0x390] ;  /* 0x00007200ff0c77ac */ /* 0x000e280008000a00 */
[----:B------:R-:W-:-:S08]  /*02a0*/  IMAD.X R23, RZ, RZ, R23, P0 ;  /* 0x000000ffff177224 */ /* 0x000fd000000e0617 */
.L_x_29:
[----:B------:R-:W-:Y:S02]  /*02b0*/  IADD3 R14, P0, PT, R2, UR5, RZ ;  /* 0x00000005020e7c10 */ /* 0x000fe4000ff1e0ff */
[----:B------:R-:W-:Y:S02]  /*02c0*/  IADD3 R18, P1, PT, R28, UR5, RZ ;  /* 0x000000051c127c10 */ /* 0x000fe4000ff3e0ff */
[----:B------:R-:W-:Y:S02]  /*02d0*/  LEA.HI.X.SX32 R15, R2, UR9, 0x1, P0 ;  /* 0x00000009020f7c11 */ /* 0x000fe400080f0eff */
[----:B0-----:R-:W-:Y:S02]  /*02e0*/  LEA R16, P0, R14, UR12, 0x2 ;  /* 0x0000000c0e107c11 */ /* 0x001fe4000f8010ff */
[----:B------:R-:W-:Y:S02]  /*02f0*/  LEA.HI.X.SX32 R19, R28, UR9, 0x1, P1 ;  /* 0x000000091c137c11 */ /* 0x000fe400088f0eff */
[----:B------:R-:W-:Y:S01]  /*0300*/  LEA.HI.X R17, R14, UR13, R15, 0x2, P0 ;  /* 0x0000000d0e117c11 */ /* 0x000fe200080f140f */
[----:B------:R-:W-:Y:S01]  /*0310*/  IMAD.MOV.U32 R14, RZ, RZ, R13 ;  /* 0x000000ffff0e7224 */ /* 0x000fe200078e000d */
[----:B------:R-:W-:Y:S01]  /*0320*/  LEA R20, P1, R18, UR12, 0x2 ;  /* 0x0000000c12147c11 */ /* 0x000fe2000f8210ff */
[----:B------:R-:W-:-:S02]  /*0330*/  IMAD.MOV.U32 R15, RZ, RZ, R23 ;  /* 0x000000ffff0f7224 */ /* 0x000fc400078e0017 */
[----:B------:R-:W2:Y:S01]  /*0340*/  LDG.E R16, desc[UR10][R16.64] ;  /* 0x0000000a10107981 */ /* 0x000ea2000c1e1900 */
[----:B------:R-:W-:-:S03]  /*0350*/  LEA.HI.X R21, R18, UR13, R19, 0x2, P1 ;  /* 0x0000000d12157c11 */ /* 0x000fc600088f1413 */
[----:B------:R-:W2:Y:S04]  /*0360*/  LDG.E R13, desc[UR10][R14.64+-0x10] ;  /* 0xfffff00a0e0d7981 */ /* 0x000ea8000c1e1900 */
[----:B------:R-:W3:Y:S04]  /*0370*/  LDG.E R20, desc[UR10][R20.64] ;  /* 0x0000000a14147981 */ /* 0x000ee8000c1e1900 */
[----:B------:R-:W3:Y:S01]  /*0380*/  LDG.E R18, desc[UR10][R14.64+-0xc] ;  /* 0xfffff40a0e127981 */ /* 0x000ee2000c1e1900 */
[----:B------:R-:W-:-:S04]  /*0390*/  IADD3 R19, P0, PT, R26, UR5, RZ ;  /* 0x000000051a137c10 */ /* 0x000fc8000ff1e0ff */
[----:B------:R-:W-:Y:S02]  /*03a0*/  LEA.HI.X.SX32 R23, R26, UR9, 0x1, P0 ;  /* 0x000000091a177c11 */ /* 0x000fe400080f0eff */
[----:B------:R-:W-:-:S04]  /*03b0*/  IADD3 R25, P1, PT, R24, UR5, RZ ;  /* 0x0000000518197c10 */ /* 0x000fc8000ff3e0ff */
[----:B------:R-:W-:Y:S01]  /*03c0*/  LEA.HI.X.SX32 R27, R24, UR9, 0x1, P1 ;  /* 0x00000009181b7c11 */ /* 0x000fe200088f0eff */
[----:B--2---:R-:W-:Y:S01]  /*03d0*/  FFMA R11, R16, R13, R11 ;  /* 0x0000000d100b7223 */ /* 0x004fe2000000000b */
[----:B------:R-:W-:-:S04]  /*03e0*/  LEA R16, P0, R19, UR12, 0x2 ;  /* 0x0000000c13107c11 */ /* 0x000fc8000f8010ff */
[----:B------:R-:W-:Y:S02]  /*03f0*/  LEA.HI.X R17, R19, UR13, R23, 0x2, P0 ;  /* 0x0000000d13117c11 */ /* 0x000fe400080f1417 */
[----:B------:R-:W-:Y:S01]  /*0400*/  IADD3 R13, P2, PT, R22, UR5, RZ ;  /* 0x00000005160d7c10 */ /* 0x000fe2000ff5e0ff */
[----:B---3--:R-:W-:Y:S01]  /*0410*/  FFMA R11, R20, R18, R11 ;  /* 0x00000012140b7223 */ /* 0x008fe2000000000b */
[C---:B------:R-:W-:Y:S01]  /*0420*/  LEA R18, P1, R25.reuse, UR12, 0x2 ;  /* 0x0000000c19127c11 */ /* 0x040fe2000f8210ff */
[----:B------:R-:W2:Y:S04]  /*0430*/  LDG.E R16, desc[UR10][R16.64] ;  /* 0x0000000a10107981 */ /* 0x000ea8000c1e1900 */
[----:B------:R-:W2:Y:S01]  /*0440*/  LDG.E R23, desc[UR10][R14.64+-0x8] ;  /* 0xfffff80a0e177981 */ /* 0x000ea2000c1e1900 */
[----:B------:R-:W-:-:S02]  /*0450*/  LEA.HI.X R19, R25, UR13, R27, 0x2, P1 ;  /* 0x0000000d19137c11 */ /* 0x000fc400088f141b */
[----:B------:R-:W-:Y:S01]  /*0460*/  LEA.HI.X.SX32 R21, R22, UR9, 0x1, P2 ;  /* 0x0000000916157c11 */ /* 0x000fe200090f0eff */
[----:B------:R-:W3:Y:S01]  /*0470*/  LDG.E R27, desc[UR10][R14.64] ;  /* 0x0000000a0e1b7981 */ /* 0x000ee2000c1e1900 */
[----:B------:R-:W-:-:S03]  /*0480*/  LEA R20, P0, R13, UR12, 0x2 ;  /* 0x0000000c0d147c11 */ /* 0x000fc6000f8010ff */
[----:B------:R0:W4:Y:S01]  /*0490*/  LDG.E R18, desc[UR10][R18.64] ;  /* 0x0000000a12127981 */ /* 0x000122000c1e1900 */
[----:B------:R-:W-:-:S03]  /*04a0*/  LEA.HI.X R21, R13, UR13, R21, 0x2, P0 ;  /* 0x0000000d0d157c11 */ /* 0x000fc600080f1415 */
[----:B------:R-:W4:Y:S04]  /*04b0*/  LDG.E R13, desc[UR10][R14.64+-0x4] ;  /* 0xfffffc0a0e0d7981 */ /* 0x000f28000c1e1900 */
[----:B------:R-:W3:Y:S01]  /*04c0*/  LDG.E R20, desc[UR10][R20.64] ;  /* 0x0000000a14147981 */ /* 0x000ee2000c1e1900 */
[----:B------:R-:W-:-:S04]  /*04d0*/  IADD3 R25, P1, PT, R10, UR5, RZ ;  /* 0x000000050a197c10 */ /* 0x000fc8000ff3e0ff */
[----:B0-----:R-:W-:Y:S01]  /*04e0*/  LEA.HI.X.SX32 R19, R10, UR9, 0x1, P1 ;  /* 0x000000090a137c11 */ /* 0x001fe200088f0eff */
[----:B--2---:R-:W-:Y:S01]  /*04f0*/  FFMA R11, R16, R23, R11 ;  /* 0x00000017100b7223 */ /* 0x004fe2000000000b */
[----:B------:R-:W-:-:S04]  /*0500*/  IADD3 R23, P0, PT, R12, UR5, RZ ;  /* 0x000000050c177c10 */ /* 0x000fc8000ff1e0ff */
[----:B------:R-:W-:Y:S02]  /*0510*/  LEA.HI.X.SX32 R17, R12, UR9, 0x1, P0 ;  /* 0x000000090c117c11 */ /* 0x000fe400080f0eff */
[----:B------:R-:W-:-:S04]  /*0520*/  LEA R16, P0, R23, UR12, 0x2 ;  /* 0x0000000c17107c11 */ /* 0x000fc8000f8010ff */
[----:B------:R-:W-:Y:S01]  /*0530*/  LEA.HI.X R17, R23, UR13, R17, 0x2, P0 ;  /* 0x0000000d17117c11 */ /* 0x000fe200080f1411 */
[----:B----4-:R-:W-:Y:S01]  /*0540*/  FFMA R11, R18, R13, R11 ;  /* 0x0000000d120b7223 */ /* 0x010fe2000000000b */
[----:B------:R-:W-:Y:S01]  /*0550*/  LEA R18, P1, R25, UR12, 0x2 ;  /* 0x0000000c19127c11 */ /* 0x000fe2000f8210ff */
[----:B------:R-:W2:Y:S01]  /*0560*/  LDG.E R23, desc[UR10][R14.64+0x4] ;  /* 0x0000040a0e177981 */ /* 0x000ea2000c1e1900 */
[----:B------:R-:W-:Y:S01]  /*0570*/  IADD3 R13, P2, PT, R9, UR5, RZ ;  /* 0x00000005090d7c10 */ /* 0x000fe2000ff5e0ff */
[----:B---3--:R-:W-:Y:S01]  /*0580*/  FFMA R11, R20, R27, R11 ;  /* 0x0000001b140b7223 */ /* 0x008fe2000000000b */
[----:B------:R-:W-:Y:S01]  /*0590*/  LEA.HI.X R19, R25, UR13, R19, 0x2, P1 ;  /* 0x0000000d19137c11 */ /* 0x000fe200088f1413 */
[----:B------:R-:W2:Y:S01]  /*05a0*/  LDG.E R16, desc[UR10][R16.64] ;  /* 0x0000000a10107981 */ /* 0x000ea2000c1e1900 */
[----:B------:R-:W-:Y:S02]  /*05b0*/  LEA.HI.X.SX32 R21, R9, UR9, 0x1, P2 ;  /* 0x0000000909157c11 */ /* 0x000fe400090f0eff */
[C---:B------:R-:W-:Y:S01]  /*05c0*/  LEA R20, P0, R13.reuse, UR12, 0x2 ;  /* 0x0000000c0d147c11 */ /* 0x040fe2000f8010ff */
[----:B------:R-:W3:Y:S03]  /*05d0*/  LDG.E R18, desc[UR10][R18.64] ;  /* 0x0000000a12127981 */ /* 0x000ee6000c1e1900 */
[----:B------:R-:W-:Y:S01]  /*05e0*/  LEA.HI.X R21, R13, UR13, R21, 0x2, P0 ;  /* 0x0000000d0d157c11 */ /* 0x000fe200080f1415 */
[----:B------:R-:W3:Y:S04]  /*05f0*/  LDG.E R25, desc[UR10][R14.64+0x8] ;  /* 0x0000080a0e197981 */ /* 0x000ee8000c1e1900 */
[----:B------:R-:W4:Y:S04]  /*0600*/  LDG.E R20, desc[UR10][R20.64] ;  /* 0x0000000a14147981 */ /* 0x000f28000c1e1900 */
[----:B------:R-:W4:Y:S01]  /*0610*/  LDG.E R27, desc[UR10][R14.64+0xc] ;  /* 0x00000c0a0e1b7981 */ /* 0x000f22000c1e1900 */
[----:B------:R-:W-:-:S04]  /*0620*/  UIADD3 UR8, UPT, UPT, UR8, 0x8, URZ ;  /* 0x0000000808087890 */ /* 0x000fc8000fffe0ff */
[----:B------:R-:W-:Y:S01]  /*0630*/  UISETP.NE.AND UP1, UPT, UR8, URZ, UPT ;  /* 0x000000ff0800728c */ /* 0x000fe2000bf25270 */
[----:B------:R-:W-:Y:S01]  /*0640*/  IADD3 R13, P0, PT, R14, 0x20, RZ ;  /* 0x000000200e0d7810 */ /* 0x000fe20007f1e0ff */
[C---:B------:R-:W-:Y:S02]  /*0650*/  IMAD R2, R5.reuse, 0x8, R2 ;  /* 0x0000000805027824 */ /* 0x040fe400078e0202 */
[C---:B------:R-:W-:Y:S02]  /*0660*/  IMAD R9, R5.reuse, 0x8, R9 ;  /* 0x0000000805097824 */ /* 0x040fe400078e0209 */
[C---:B------:R-:W-:Y:S02]  /*0670*/  IMAD R10, R5.reuse, 0x8, R10 ;  /* 0x00000008050a7824 */ /* 0x040fe400078e020a */
[C---:B------:R-:W-:Y:S02]  /*0680*/  IMAD R12, R5.reuse, 0x8, R12 ;  /* 0x00000008050c7824 */ /* 0x040fe400078e020c */
[----:B------:R-:W-:-:S02]  /*0690*/  IMAD R22, R5, 0x8, R22 ;  /* 0x0000000805167824 */ /* 0x000fc400078e0216 */
[C---:B------:R-:W-:Y:S02]  /*06a0*/  IMAD R24, R5.reuse, 0x8, R24 ;  /* 0x0000000805187824 */ /* 0x040fe400078e0218 */
[C---:B------:R-:W-:Y:S02]  /*06b0*/  IMAD R26, R5.reuse, 0x8, R26 ;  /* 0x00000008051a7824 */ /* 0x040fe400078e021a */
[----:B------:R-:W-:Y:S02]  /*06c0*/  IMAD R28, R5, 0x8, R28 ;  /* 0x00000008051c7824 */ /* 0x000fe400078e021c */
[----:B--2---:R-:W-:Y:S01]  /*06d0*/  FFMA R11, R16, R23, R11 ;  /* 0x00000017100b7223 */ /* 0x004fe2000000000b */
[----:B------:R-:W-:-:S03]  /*06e0*/  IMAD.X R23, RZ, RZ, R15, P0 ;  /* 0x000000ffff177224 */ /* 0x000fc600000e060f */
[----:B---3--:R-:W-:-:S04]  /*06f0*/  FFMA R11, R18, R25, R11 ;  /* 0x00000019120b7223 */ /* 0x008fc8000000000b */
[----:B----4-:R-:W-:Y:S01]  /*0700*/  FFMA R11, R20, R27, R11 ;  /* 0x0000001b140b7223 */ /* 0x010fe2000000000b */
[----:B------:R-:W-:Y:S06]  /*0710*/  BRA.U UP1, `(.L_x_29) ;  /* 0xfffffff901e47547 */ /* 0x000fec000b83ffff */
.L_x_28:
[----:B------:R-:W-:Y:S05]  /*0720*/  BRA.U !UP0, `(.L_x_27) ;  /* 0x0000000508787547 */ /* 0x000fea000b800000 */
[----:B------:R-:W-:Y:S02]  /*0730*/  UISETP.GE.U32.AND UP0, UPT, UR7, 0x4, UPT ;  /* 0x000000040700788c */ /* 0x000fe4000bf06070 */
[----:B------:R-:W-:-:S04]  /*0740*/  ULOP3.LUT UR8, UR6, 0x3, URZ, 0xc0, !UPT ;  /* 0x0000000306087892 */ /* 0x000fc8000f8ec0ff */
[----:B------:R-:W-:-:S03]  /*0750*/  UISETP.NE.AND UP1, UPT, UR8, URZ, UPT ;  /* 0x000000ff0800728c */ /* 0x000fc6000bf25270 */
[----:B------:R-:W-:Y:S08]  /*0760*/  BRA.U !UP0, `(.L_x_30) ;  /* 0x0000000108ac7547 */ /* 0x000ff0000b800000 */
[----:B------:R-:W0:Y:S01]  /*0770*/  LDCU.128 UR12, c[0x0][0x390] ;  /* 0x00007200ff0c77ac */ /* 0x000e220008000c00 */
[----:B------:R-:W-:Y:S01]  /*0780*/  IMAD R2, R5, UR4, R0 ;  /* 0x0000000405027c24 */ /* 0x000fe2000f8e0200 */
[----:B------:R-:W-:Y:S01]  /*0790*/  IADD3 R13, P0, P1, R6, UR4, R7 ;  /* 0x00000004060d7c10 */ /* 0x000fe2000f91e007 */
[----:B------:R-:W-:Y:S02]  /*07a0*/  VIADD R9, R7, UR4 ;  /* 0x0000000407097c36 */ /* 0x000fe40008000000 */
[----:B------:R-:W-:Y:S01]  /*07b0*/  IMAD.IADD R10, R2, 0x1, R5 ;  /* 0x00000001020a7824 */ /* 0x000fe200078e0205 */
[----:B------:R-:W-:Y:S02]  /*07c0*/  IADD3.X R14, PT, PT, R8, RZ, RZ, P0, P1 ;  /* 0x000000ff080e7210 */ /* 0x000fe400007e24ff */
[----:B------:R-:W-:Y:S02]  /*07d0*/  IADD3 R15, P2, PT, R6, R9, RZ ;  /* 0x00000009060f7210 */ /* 0x000fe40007f5e0ff */
[----:B------:R-:W-:-:S02]  /*07e0*/  IADD3 R17, P1, PT, R2, UR5, RZ ;  /* 0x0000000502117c10 */ /* 0x000fc4000ff3e0ff */
[----:B------:R-:W-:Y:S01]  /*07f0*/  IADD3 R9, P3, PT, R10, UR5, RZ ;  /* 0x000000050a097c10 */ /* 0x000fe2000ff7e0ff */
[----:B------:R-:W-:Y:S01]  /*0800*/  IMAD.X R16, RZ, RZ, R8, P2 ;  /* 0x000000ffff107224 */ /* 0x000fe200010e0608 */
[----:B------:R-:W-:Y:S02]  /*0810*/  LEA.HI.X.SX32 R20, R2, UR9, 0x1, P1 ;  /* 0x0000000902147c11 */ /* 0x000fe400088f0eff */
[C---:B------:R-:W-:Y:S01]  /*0820*/  LEA.HI.X.SX32 R2, R10.reuse, UR9, 0x1, P3 ;  /* 0x000000090a027c11 */ /* 0x040fe200098f0eff */
[----:B------:R-:W-:Y:S01]  /*0830*/  IMAD.IADD R10, R10, 0x1, R5 ;  /* 0x000000010a0a7824 */ /* 0x000fe200078e0205 */
[----:B0-----:R-:W-:Y:S02]  /*0840*/  LEA R12, P0, R13, UR14, 0x2 ;  /* 0x0000000e0d0c7c11 */ /* 0x001fe4000f8010ff */
[----:B------:R-:W-:Y:S02]  /*0850*/  LEA R18, P1, R17, UR12, 0x2 ;  /* 0x0000000c11127c11 */ /* 0x000fe4000f8210ff */
[----:B------:R-:W-:-:S02]  /*0860*/  LEA.HI.X R13, R13, UR15, R14, 0x2, P0 ;  /* 0x0000000f0d0d7c11 */ /* 0x000fc400080f140e */
[----:B------:R-:W-:Y:S02]  /*0870*/  LEA R22, P0, R15, UR14, 0x2 ;  /* 0x0000000e0f167c11 */ /* 0x000fe4000f8010ff */
[----:B------:R-:W-:Y:S02]  /*0880*/  LEA R14, P2, R9, UR12, 0x2 ;  /* 0x0000000c090e7c11 */ /* 0x000fe4000f8410ff */
[----:B------:R-:W-:Y:S02]  /*0890*/  LEA.HI.X R23, R15, UR15, R16, 0x2, P0 ;  /* 0x0000000f0f177c11 */ /* 0x000fe400080f1410 */
[----:B------:R-:W-:Y:S02]  /*08a0*/  LEA.HI.X R19, R17, UR13, R20, 0x2, P1 ;  /* 0x0000000d11137c11 */ /* 0x000fe400088f1414 */
[----:B------:R-:W-:Y:S01]  /*08b0*/  LEA.HI.X R15, R9, UR13, R2, 0x2, P2 ;  /* 0x0000000d090f7c11 */ /* 0x000fe200090f1402 */
[C---:B------:R-:W-:Y:S01]  /*08c0*/  IMAD.IADD R2, R10.reuse, 0x1, R5 ;  /* 0x000000010a027824 */ /* 0x040fe200078e0205 */
[C---:B------:R-:W-:Y:S01]  /*08d0*/  IADD3 R17, P0, PT, R10.reuse, UR5, RZ ;  /* 0x000000050a117c10 */ /* 0x040fe2000ff1e0ff */
[----:B------:R-:W2:Y:S03]  /*08e0*/  LDG.E R22, desc[UR10][R22.64] ;  /* 0x0000000a16167981 */ /* 0x000ea6000c1e1900 */
[----:B------:R-:W-:Y:S01]  /*08f0*/  LEA.HI.X.SX32 R10, R10, UR9, 0x1, P0 ;  /* 0x000000090a0a7c11 */ /* 0x000fe200080f0eff */
[----:B------:R-:W2:Y:S01]  /*0900*/  LDG.E R18, desc[UR10][R18.64] ;  /* 0x0000000a12127981 */ /* 0x000ea2000c1e1900 */
[----:B------:R-:W-:-:S02]  /*0910*/  LEA R16, P0, R17, UR12, 0x2 ;  /* 0x0000000c11107c11 */ /* 0x000fc4000f8010ff */
[C---:B------:R-:W-:Y:S01]  /*0920*/  IADD3 R9, P1, PT, R2.reuse, UR5, RZ ;  /* 0x0000000502097c10 */ /* 0x040fe2000ff3e0ff */
[----:B------:R-:W3:Y:S01]  /*0930*/  LDG.E R15, desc[UR10][R14.64] ;  /* 0x0000000a0e0f7981 */ /* 0x000ee2000c1e1900 */
[----:B------:R-:W-:Y:S02]  /*0940*/  LEA.HI.X R17, R17, UR13, R10, 0x2, P0 ;  /* 0x0000000d11117c11 */ /* 0x000fe400080f140a */
[C---:B------:R-:W-:Y:S02]  /*0950*/  LEA R20, P0, R9.reuse, UR12, 0x2 ;  /* 0x0000000c09147c11 */ /* 0x040fe4000f8010ff */
[----:B------:R-:W-:Y:S02]  /*0960*/  LEA.HI.X.SX32 R10, R2, UR9, 0x1, P1 ;  /* 0x00000009020a7c11 */ /* 0x000fe400088f0eff */
[----:B------:R-:W3:Y:S02]  /*0970*/  LDG.E R2, desc[UR10][R12.64+0x4] ;  /* 0x0000040a0c027981 */ /* 0x000ee4000c1e1900 */
[----:B------:R-:W-:-:S02]  /*0980*/  LEA.HI.X R21, R9, UR13, R10, 0x2, P0 ;  /* 0x0000000d09157c11 */ /* 0x000fc400080f140a */
[----:B------:R-:W4:Y:S04]  /*0990*/  LDG.E R17, desc[UR10][R16.64] ;  /* 0x0000000a10117981 */ /* 0x000f28000c1e1900 */
[----:B------:R-:W4:Y:S04]  /*09a0*/  LDG.E R9, desc[UR10][R12.64+0x8] ;  /* 0x0000080a0c097981 */ /* 0x000f28000c1e1900 */
[----:B------:R-:W5:Y:S04]  /*09b0*/  LDG.E R10, desc[UR10][R12.64+0xc] ;  /* 0x00000c0a0c0a7981 */ /* 0x000f68000c1e1900 */
[----:B------:R-:W5:Y:S01]  /*09c0*/  LDG.E R21, desc[UR10][R20.64] ;  /* 0x0000000a14157981 */ /* 0x000f62000c1e1900 */
[----:B------:R-:W-:Y:S01]  /*09d0*/  UIADD3 UR4, UPT, UPT, UR4, 0x4, URZ ;  /* 0x0000000404047890 */ /* 0x000fe2000fffe0ff */
[----:B--2---:R-:W-:-:S04]  /*09e0*/  FFMA R18, R18, R22, R11 ;  /* 0x0000001612127223 */ /* 0x004fc8000000000b */
[----:B---3--:R-:W-:-:S04]  /*09f0*/  FFMA R2, R15, R2, R18 ;  /* 0x000000020f027223 */ /* 0x008fc80000000012 */
[----:B----4-:R-:W-:-:S04]  /*0a00*/  FFMA R2, R17, R9, R2 ;  /* 0x0000000911027223 */ /* 0x010fc80000000002 */
[----:B-----5:R-:W-:-:S07]  /*0a10*/  FFMA R11, R21, R10, R2 ;  /* 0x0000000a150b7223 */ /* 0x020fce0000000002 */
.L_x_30:
[----:B------:R-:W-:Y:S05]  /*0a20*/  BRA.U !UP1, `(.L_x_27) ;  /* 0x0000000109b87547 */ /* 0x000fea000b800000 */
[----:B------:R-:W-:Y:S02]  /*0a30*/  UISETP.NE.AND UP0, UPT, UR8, 0x1, UPT ;  /* 0x000000010800788c */ /* 0x000fe4000bf05270 */
[----:B------:R-:W-:-:S04]  /*0a40*/  ULOP3.LUT UR6, UR6, 0x1, URZ, 0xc0, !UPT ;  /* 0x0000000106067892 */ /* 0x000fc8000f8ec0ff */
[----:B------:R-:W-:-:S03]  /*0a50*/  UISETP.NE.U32.AND UP1, UPT, UR6, 0x1, UPT ;  /* 0x000000010600788c */ /* 0x000fc6000bf25070 */
[----:B------:R-:W-:Y:S08]  /*0a60*/  BRA.U !UP0, `(.L_x_31) ;  /* 0x00000001086c7547 */ /* 0x000ff0000b800000 */
[----:B------:R-:W0:Y:S01]  /*0a70*/  LDCU.128 UR12, c[0x0][0x390] ;  /* 0x00007200ff0c77ac */ /* 0x000e220008000c00 */
[----:B------:R-:W-:Y:S01]  /*0a80*/  VIADD R9, R7, UR4 ;  /* 0x0000000407097c36 */ /* 0x000fe20008000000 */
[----:B------:R-:W-:Y:S01]  /*0a90*/  IADD3 R20, P2, P3, R6, UR4, R7 ;  /* 0x0000000406147c10 */ /* 0x000fe2000fb5e007 */
[----:B------:R-:W-:-:S03]  /*0aa0*/  IMAD R2, R5, UR4, R0 ;  /* 0x0000000405027c24 */ /* 0x000fc6000f8e0200 */
[----:B------:R-:W-:Y:S01]  /*0ab0*/  IADD3 R9, P0, PT, R6, R9, RZ ;  /* 0x0000000906097210 */ /* 0x000fe20007f1e0ff */
[----:B------:R-:W-:Y:S01]  /*0ac0*/  IMAD.IADD R13, R2, 0x1, R5 ;  /* 0x00000001020d7824 */ /* 0x000fe200078e0205 */
[----:B------:R-:W-:-:S03]  /*0ad0*/  IADD3.X R21, PT, PT, R8, RZ, RZ, P2, P3 ;  /* 0x000000ff08157210 */ /* 0x000fc600017e64ff */
[----:B------:R-:W-:Y:S01]  /*0ae0*/  IMAD.X R10, RZ, RZ, R8, P0 ;  /* 0x000000ffff0a7224 */ /* 0x000fe200000e0608 */
[C---:B0-----:R-:W-:Y:S02]  /*0af0*/  LEA R14, P0, R9.reuse, UR14, 0x2 ;  /* 0x0000000e090e7c11 */ /* 0x041fe4000f8010ff */
[----:B------:R-:W-:Y:S02]  /*0b00*/  LEA R12, P1, R20, UR14, 0x2 ;  /* 0x0000000e140c7c11 */ /* 0x000fe4000f8210ff */
[----:B------:R-:W-:Y:S02]  /*0b10*/  LEA.HI.X R15, R9, UR15, R10, 0x2, P0 ;  /* 0x0000000f090f7c11 */ /* 0x000fe400080f140a */
[C---:B------:R-:W-:Y:S02]  /*0b20*/  IADD3 R9, P4, PT, R2.reuse, UR5, RZ ;  /* 0x0000000502097c10 */ /* 0x040fe4000ff9e0ff */
[----:B------:R-:W-:Y:S01]  /*0b30*/  IADD3 R10, P0, PT, R13, UR5, RZ ;  /* 0x000000050d0a7c10 */ /* 0x000fe2000ff1e0ff */
[----:B------:R-:W2:Y:S01]  /*0b40*/  LDG.E R14, desc[UR10][R14.64] ;  /* 0x0000000a0e0e7981 */ /* 0x000ea2000c1e1900 */
[----:B------:R-:W-:-:S02]  /*0b50*/  LEA.HI.X.SX32 R2, R2, UR9, 0x1, P4 ;  /* 0x0000000902027c11 */ /* 0x000fc4000a0f0eff */
[----:B------:R-:W-:Y:S02]  /*0b60*/  LEA R18, P2, R9, UR12, 0x2 ;  /* 0x0000000c09127c11 */ /* 0x000fe4000f8410ff */
[----:B------:R-:W-:Y:S02]  /*0b70*/  LEA R16, P3, R10, UR12, 0x2 ;  /* 0x0000000c0a107c11 */ /* 0x000fe4000f8610ff */
[----:B------:R-:W-:Y:S02]  /*0b80*/  LEA.HI.X.SX32 R17, R13, UR9, 0x1, P0 ;  /* 0x000000090d117c11 */ /* 0x000fe400080f0eff */
[----:B------:R-:W-:Y:S02]  /*0b90*/  LEA.HI.X R19, R9, UR13, R2, 0x2, P2 ;  /* 0x0000000d09137c11 */ /* 0x000fe400090f1402 */
[----:B------:R-:W-:Y:S02]  /*0ba0*/  LEA.HI.X R13, R20, UR15, R21, 0x2, P1 ;  /* 0x0000000f140d7c11 */ /* 0x000fe400088f1415 */
[----:B------:R-:W-:Y:S01]  /*0bb0*/  LEA.HI.X R17, R10, UR13, R17, 0x2, P3 ;  /* 0x0000000d0a117c11 */ /* 0x000fe200098f1411 */
[----:B------:R-:W2:Y:S04]  /*0bc0*/  LDG.E R18, desc[UR10][R18.64] ;  /* 0x0000000a12127981 */ /* 0x000ea8000c1e1900 */
[----:B------:R-:W3:Y:S04]  /*0bd0*/  LDG.E R12, desc[UR10][R12.64+0x4] ;  /* 0x0000040a0c0c7981 */ /* 0x000ee8000c1e1900 */
[----:B------:R-:W3:Y:S01]  /*0be0*/  LDG.E R16, desc[UR10][R16.64] ;  /* 0x0000000a10107981 */ /* 0x000ee2000c1e1900 */
[----:B------:R-:W-:Y:S01]  /*0bf0*/  UIADD3 UR4, UPT, UPT, UR4, 0x2, URZ ;  /* 0x0000000204047890 */ /* 0x000fe2000fffe0ff */
[----:B--2---:R-:W-:-:S04]  /*0c00*/  FFMA R11, R18, R14, R11 ;  /* 0x0000000e120b7223 */ /* 0x004fc8000000000b */
[----:B---3--:R-:W-:-:S07]  /*0c10*/  FFMA R11, R16, R12, R11 ;  /* 0x0000000c100b7223 */ /* 0x008fce000000000b */
.L_x_31:
[----:B------:R-:W-:Y:S05]  /*0c20*/  BRA.U UP1, `(.L_x_27) ;  /* 0x0000000101387547 */ /* 0x000fea000b800000 */
[----:B------:R-:W0:Y:S01]  /*0c30*/  LDCU.128 UR12, c[0x0][0x390] ;  /* 0x00007200ff0c77ac */ /* 0x000e220008000c00 */
[----:B------:R-:W-:Y:S02]  /*0c40*/  VIADD R7, R7, UR4 ;  /* 0x0000000407077c36 */ /* 0x000fe40008000000 */
[----:B------:R-:W-:-:S03]  /*0c50*/  IMAD R2, R5, UR4, R0 ;  /* 0x0000000405027c24 */ /* 0x000fc6000f8e0200 */
[----:B------:R-:W-:Y:S02]  /*0c60*/  IADD3 R7, P2, PT, R6, R7, RZ ;  /* 0x0000000706077210 */ /* 0x000fe40007f5e0ff */
[----:B------:R-:W-:-:S03]  /*0c70*/  IADD3 R9, P0, PT, R2, UR5, RZ ;  /* 0x0000000502097c10 */ /* 0x000fc6000ff1e0ff */
[----:B------:R-:W-:Y:S01]  /*0c80*/  IMAD.X R8, RZ, RZ, R8, P2 ;  /* 0x000000ffff087224 */ /* 0x000fe200010e0608 */
[----:B------:R-:W-:Y:S02]  /*0c90*/  LEA.HI.X.SX32 R2, R2, UR9, 0x1, P0 ;  /* 0x0000000902027c11 */ /* 0x000fe400080f0eff */
[----:B0-----:R-:W-:Y:S02]  /*0ca0*/  LEA R12, P3, R7, UR14, 0x2 ;  /* 0x0000000e070c7c11 */ /* 0x001fe4000f8610ff */
[----:B------:R-:W-:Y:S02]  /*0cb0*/  LEA R6, P1, R9, UR12, 0x2 ;  /* 0x0000000c09067c11 */ /* 0x000fe4000f8210ff */
[----:B------:R-:W-:Y:S02]  /*0cc0*/  LEA.HI.X R13, R7, UR15, R8, 0x2, P3 ;  /* 0x0000000f070d7c11 */ /* 0x000fe400098f1408 */
[----:B------:R-:W-:-:S03]  /*0cd0*/  LEA.HI.X R7, R9, UR13, R2, 0x2, P1 ;  /* 0x0000000d09077c11 */ /* 0x000fc600088f1402 */
[----:B------:R-:W2:Y:S04]  /*0ce0*/  LDG.E R12, desc[UR10][R12.64] ;  /* 0x0000000a0c0c7981 */ /* 0x000ea8000c1e1900 */
[----:B------:R-:W2:Y:S02]  /*0cf0*/  LDG.E R6, desc[UR10][R6.64] ;  /* 0x0000000a06067981 */ /* 0x000ea4000c1e1900 */
[----:B--2---:R-:W-:-:S07]  /*0d00*/  FFMA R11, R6, R12, R11 ;  /* 0x0000000c060b7223 */ /* 0x004fce000000000b */
.L_x_27:
[----:B------:R-:W0:Y:S01]  /*0d10*/  LDCU.64 UR4, c[0x0][0x3a8] ;  /* 0x00007500ff0477ac */ /* 0x000e220008000a00 */
[----:B------:R-:W-:-:S05]  /*0d20*/  IMAD R3, R3, R5, R0 ;  /* 0x0000000503037224 */ /* 0x000fca00078e0200 */
[----:B------:R-:W-:Y:S02]  /*0d30*/  SHF.R.S32.HI R5, RZ, 0x1f, R3 ;  /* 0x0000001fff057819 */ /* 0x000fe40000011403 */
[----:B------:R-:W-:-:S04]  /*0d40*/  IADD3 R3, P0, PT, R4, R3, RZ ;  /* 0x0000000304037210 */ /* 0x000fc80007f1e0ff */
[----:B------:R-:W-:Y:S02]  /*0d50*/  LEA.HI.X.SX32 R4, R4, R5, 0x1, P0 ;  /* 0x0000000504047211 */ /* 0x000fe400000f0eff */
[C---:B0-----:R-:W-:Y:S01]  /*0d60*/  LEA R2, P0, R3.reuse, UR4, 0x2 ;  /* 0x0000000403027c11 */ /* 0x041fe2000f8010ff */
[----:B------:R-:W0:Y:S03]  /*0d70*/  LDCU UR4, c[0x0][0x3a0] ;  /* 0x00007400ff0477ac */ /* 0x000e260008000800 */
[----:B------:R-:W-:Y:S01]  /*0d80*/  LEA.HI.X R3, R3, UR5, R4, 0x2, P0 ;  /* 0x0000000503037c11 */ /* 0x000fe200080f1404 */
[----:B------:R-:W1:Y:S04]  /*0d90*/  LDCU UR5, c[0x0][0x38c] ;  /* 0x00007180ff0577ac */ /* 0x000e680008000800 */
[----:B------:R-:W0:Y:S02]  /*0da0*/  LDG.E R0, desc[UR10][R2.64] ;  /* 0x0000000a02007981 */ /* 0x000e24000c1e1900 */
[----:B0-----:R-:W-:-:S04]  /*0db0*/  FMUL R0, R0, UR4 ;  /* 0x0000000400007c20 */ /* 0x001fc80008400000 */
[----:B-1----:R-:W-:-:S05]  /*0dc0*/  FFMA R11, R11, UR5, R0 ;  /* 0x000000050b0b7c23 */ /* 0x002fca0008000000 */
[----:B------:R-:W-:Y:S01]  /*0dd0*/  STG.E desc[UR10][R2.64], R11 ;  /* 0x0000000b02007986 */ /* 0x000fe2000c10190a */
[----:B------:R-:W-:Y:S05]  /*0de0*/  EXIT ;  /* 0x000000000000794d */ /* 0x000fea0003800000 */
.L_x_32:
        /* <DEDUP_REMOVED lines=9> */
.L_x_42:


//--------------------- .nv.shared._Z11mysgemm_v11iiifPfS_fS_ --------------------------
	.section	.nv.shared._Z11mysgemm_v11iiifPfS_fS_,"aw",@nobits
	.sectionflags	@""
	.align	4
.nv.shared._Z11mysgemm_v11iiifPfS_fS_:
	.zero		17408


//--------------------- .nv.shared.reserved.0     --------------------------
	.section	.nv.shared.reserved.0,"aw",@nobits
	.weak		__nv_reservedSMEM_offset_0_alias
	.size		__nv_reservedSMEM_offset_0_alias, 0, 64
	.other		__nv_reservedSMEM_offset_0_alias,@"STO_CUDA_RESERVED_SHARED STV_DEFAULT"
__nv_reservedSMEM_offset_0_alias:
	.zero		0
	.zero		64


//--------------------- .nv.shared._Z11mysgemm_v10iiifPfS_fS_ --------------------------
	.section	.nv.shared._Z11mysgemm_v10iiifPfS_fS_,"aw",@nobits
	.sectionflags	@""
	.align	4
.nv.shared._Z11mysgemm_v10iiifPfS_fS_:
	.zero		9216


//--------------------- .nv.shared._Z10mysgemm_v9iiifPfS_fS_ --------------------------
	.section	.nv.shared._Z10mysgemm_v9iiifPfS_fS_,"aw",@nobits
	.sectionflags	@""
	.align	4
.nv.shared._Z10mysgemm_v9iiifPfS_fS_:
	.zero		9216


//--------------------- .nv.shared._Z10mysgemm_v8iiifPfS_fS_ --------------------------
	.section	.nv.shared._Z10mysgemm_v8iiifPfS_fS_,"aw",@nobits
	.sectionflags	@""
	.align	4
.nv.shared._Z10mysgemm_v8iiifPfS_fS_:
	.zero		9216


//--------------------- .nv.shared._Z10mysgemm_v7iiifPfS_fS_ --------------------------
	.section	.nv.shared._Z10mysgemm_v7iiifPfS_fS_,"aw",@nobits
	.sectionflags	@""
	.align	4
.nv.shared._Z10mysgemm_v7iiifPfS_fS_:
	.zero		9216


//--------------------- .nv.shared._Z10mysgemm_v5iiifPfS_fS_ --------------------------
	.section	.nv.shared._Z10mysgemm_v5iiifPfS_fS_,"aw",@nobits
	.sectionflags	@""
	.align	4
.nv.shared._Z10mysgemm_v5iiifPfS_fS_:
	.zero		9216


//--------------------- .nv.shared._Z10mysgemm_v4iiifPfS_fS_ --------------------------
	.section	.nv.shared._Z10mysgemm_v4iiifPfS_fS_,"aw",@nobits
	.sectionflags	@""
	.align	4
.nv.shared._Z10mysgemm_v4iiifPfS_fS_:
	.zero		9216


//--------------------- .nv.shared._Z10mysgemm_v3iiifPfS_fS_ --------------------------
	.section	.nv.shared._Z10mysgemm_v3iiifPfS_fS_,"aw",@nobits
	.sectionflags	@""
	.align	4
.nv.shared._Z10mysgemm_v3iiifPfS_fS_:
	.zero		9216


//--------------------- .nv.shared._Z10mysgemm_v2iiifPfS_fS_ --------------------------
	.section	.nv.shared._Z10mysgemm_v2iiifPfS_fS_,"aw",@nobits
	.sectionflags	@""
	.align	4
.nv.shared._Z10mysgemm_v2iiifPfS_fS_:
	.zero		9216


//--------------------- .nv.constant0._Z11mysgemm_v11iiifPfS_fS_ --------------------------
	.section	.nv.constant0._Z11mysgemm_v11iiifPfS_fS_,"a",@progbits
	.sectionflags	@""
	.align	4
.nv.constant0._Z11mysgemm_v11iiifPfS_fS_:
	.zero		944


//--------------------- .nv.constant0._Z11mysgemm_v10iiifPfS_fS_ --------------------------
	.section	.nv.constant0._Z11mysgemm_v10iiifPfS_fS_,"a",@progbits
	.sectionflags	@""
	.align	4
.nv.constant0._Z11mysgemm_v10iiifPfS_fS_:
	.zero		944


//--------------------- .nv.constant0._Z10mysgemm_v9iiifPfS_fS_ --------------------------
	.section	.nv.constant0._Z10mysgemm_v9iiifPfS_fS_,"a",@progbits
	.sectionflags	@""
	.align	4
.nv.constant0._Z10mysgemm_v9iiifPfS_fS_:
	.zero		944


//--------------------- .nv.constant0._Z10mysgemm_v8iiifPfS_fS_ --------------------------
	.section	.nv.constant0._Z10mysgemm_v8iiifPfS_fS_,"a",@progbits
	.sectionflags	@""
	.align	4
.nv.constant0._Z10mysgemm_v8iiifPfS_fS_:
	.zero		944


//--------------------- .nv.constant0._Z10mysgemm_v7iiifPfS_fS_ --------------------------
	.section	.nv.constant0._Z10mysgemm_v7iiifPfS_fS_,"a",@progbits
	.sectionflags	@""
	.align	4
.nv.constant0._Z10mysgemm_v7iiifPfS_fS_:
	.zero		944


//--------------------- .nv.constant0._Z10mysgemm_v5iiifPfS_fS_ --------------------------
	.section	.nv.constant0._Z10mysgemm_v5iiifPfS_fS_,"a",@progbits
	.sectionflags	@""
	.align	4
.nv.constant0._Z10mysgemm_v5iiifPfS_fS_:
	.zero		944


//--------------------- .nv.constant0._Z10mysgemm_v4iiifPfS_fS_ --------------------------
	.section	.nv.constant0._Z10mysgemm_v4iiifPfS_fS_,"a",@progbits
	.sectionflags	@""
	.align	4
.nv.constant0._Z10mysgemm_v4iiifPfS_fS_:
	.zero		944


//--------------------- .nv.constant0._Z10mysgemm_v3iiifPfS_fS_ --------------------------
	.section	.nv.constant0._Z10mysgemm_v3iiifPfS_fS_,"a",@progbits
	.sectionflags	@""
	.align	4
.nv.constant0._Z10mysgemm_v3iiifPfS_fS_:
	.zero		944


//--------------------- .nv.constant0._Z10mysgemm_v2iiifPfS_fS_ --------------------------
	.section	.nv.constant0._Z10mysgemm_v2iiifPfS_fS_,"a",@progbits
	.sectionflags	@""
	.align	4
.nv.constant0._Z10mysgemm_v2iiifPfS_fS_:
	.zero		944


//--------------------- .nv.constant0._Z10mysgemm_v1iiifPfS_fS_ --------------------------
	.section	.nv.constant0._Z10mysgemm_v1iiifPfS_fS_,"a",@progbits
	.sectionflags	@""
	.align	4
.nv.constant0._Z10mysgemm_v1iiifPfS_fS_:
	.zero		944


//--------------------- SYMBOLS --------------------------

	.type		.nv.reservedSmem.offset0,@object
	.size		.nv.reservedSmem.offset0,0x4
	.type		.nv.reservedSmem.cap,@object
	.size		.nv.reservedSmem.cap,0x4
